	.target	sm_90a

	.elftype	@"ET_EXEC"


//--------------------- .note.nv.tkinfo           --------------------------
	.section	.note.nv.tkinfo,"",@"SHT_NOTE"
	.sectionflags	@"SHF_NOTE_NV_TKINFO"
	.tkinfo
        /*0018*/ 	.word	0x00000002
        /*0030*/ 	.string	""
        /*0030*/ 	.string	"ptxas"
        /*0030*/ 	.string	"Cuda compilation tools, release 13.0, V13.0.88"
        /*0030*/ 	.string	"Build cuda_13.0.r13.0/compiler.36424714_0"
        /*0030*/ 	.string	"-arch sm_90a -m 64 "



//--------------------- .note.nv.cuinfo           --------------------------
	.section	.note.nv.cuinfo,"",@"SHT_NOTE"
	.sectionflags	@"SHF_NOTE_NV_CUINFO"
        /*0018*/ 	.short	0x0002
        /*001a*/ 	.short	0x005a
        /*001c*/ 	.short	0x0082
	.zero		2


//--------------------- .nv.info                  --------------------------
	.section	.nv.info,"",@"SHT_CUDA_INFO"
	.align	4


	//----- nvinfo : EIATTR_REGCOUNT
	.align		4
        /*0000*/ 	.byte	0x04, 0x2f
        /*0002*/ 	.short	(.L_15 - .L_14)
	.align		4
.L_14:
        /*0004*/ 	.word	index@(_ZN7cutlass13device_kernelINS_4gemm6kernel13GemmUniversalIN4cute5tupleIJiiiiEEENS1_10collective13CollectiveMmaINS1_34MainloopSm90TmaGmmaWarpSpecializedILi3ENS5_IJNS4_1CILi1EEESB_SB_EEENS1_35KernelTmaWarpSpecializedCooperativeEEENS5_IJNSA_ILi512EEESF_NSA_ILi32EEEEEENS_6half_tENS5_IJlSB_lEEESI_SJ_NS4_8TiledMMAINS4_8MMA_AtomIJNS4_4SM904GMMA26MMA_64x256x16_F32F16F16_SSILNSN_5MajorE0ELSP_0ELNSN_7ScaleInE1ELSQ_1EEEEEENS4_6LayoutINS5_IJNSA_ILi2EEESB_SB_EEENS5_IJSB_NSA_ILi0EEESW_EEEEENS5_IJNS4_10UnderscoreESZ_SZ_EEEEENS4_13SM90_TMA_LOADENS4_14ComposedLayoutINS4_7SwizzleILi2ELi4ELi3EEENS4_18smem_ptr_flag_bitsILi16EEENST_INS5_IJNSA_ILi8EEESG_EEENS5_IJSG_SB_EEEEEEEvNS4_8identityES12_S1C_vS1D_EENS_8epilogue10collective6detail29Sm90TmaWarpSpecializedAdapterINS1G_15DefaultEpilogueISI_SJ_SJ_NS1F_6thread17LinearCombinationISI_Li1EffLNS1K_9ScaleType4KindE0ELNS_15FloatRoundStyleE2ESI_EENS1_15EpilogueDefaultEEEEEvvEEEEvNT_6ParamsE)
        /*0008*/ 	.word	0x000000a8


	//----- nvinfo : EIATTR_FRAME_SIZE
	.align		4
.L_15:
        /*000c*/ 	.byte	0x04, 0x11
        /*000e*/ 	.short	(.L_17 - .L_16)
	.align		4
.L_16:
        /*0010*/ 	.word	index@(_ZN7cutlass13device_kernelINS_4gemm6kernel13GemmUniversalIN4cute5tupleIJiiiiEEENS1_10collective13CollectiveMmaINS1_34MainloopSm90TmaGmmaWarpSpecializedILi3ENS5_IJNS4_1CILi1EEESB_SB_EEENS1_35KernelTmaWarpSpecializedCooperativeEEENS5_IJNSA_ILi512EEESF_NSA_ILi32EEEEEENS_6half_tENS5_IJlSB_lEEESI_SJ_NS4_8TiledMMAINS4_8MMA_AtomIJNS4_4SM904GMMA26MMA_64x256x16_F32F16F16_SSILNSN_5MajorE0ELSP_0ELNSN_7ScaleInE1ELSQ_1EEEEEENS4_6LayoutINS5_IJNSA_ILi2EEESB_SB_EEENS5_IJSB_NSA_ILi0EEESW_EEEEENS5_IJNS4_10UnderscoreESZ_SZ_EEEEENS4_13SM90_TMA_LOADENS4_14ComposedLayoutINS4_7SwizzleILi2ELi4ELi3EEENS4_18smem_ptr_flag_bitsILi16EEENST_INS5_IJNSA_ILi8EEESG_EEENS5_IJSG_SB_EEEEEEEvNS4_8identityES12_S1C_vS1D_EENS_8epilogue10collective6detail29Sm90TmaWarpSpecializedAdapterINS1G_15DefaultEpilogueISI_SJ_SJ_NS1F_6thread17LinearCombinationISI_Li1EffLNS1K_9ScaleType4KindE0ELNS_15FloatRoundStyleE2ESI_EENS1_15EpilogueDefaultEEEEEvvEEEEvNT_6ParamsE)
        /*0014*/ 	.word	0x00002630


	//----- nvinfo : EIATTR_MIN_STACK_SIZE
	.align		4
.L_17:
        /*0018*/ 	.byte	0x04, 0x12
        /*001a*/ 	.short	(.L_19 - .L_18)
	.align		4
.L_18:
        /*001c*/ 	.word	index@(_ZN7cutlass13device_kernelINS_4gemm6kernel13GemmUniversalIN4cute5tupleIJiiiiEEENS1_10collective13CollectiveMmaINS1_34MainloopSm90TmaGmmaWarpSpecializedILi3ENS5_IJNS4_1CILi1EEESB_SB_EEENS1_35KernelTmaWarpSpecializedCooperativeEEENS5_IJNSA_ILi512EEESF_NSA_ILi32EEEEEENS_6half_tENS5_IJlSB_lEEESI_SJ_NS4_8TiledMMAINS4_8MMA_AtomIJNS4_4SM904GMMA26MMA_64x256x16_F32F16F16_SSILNSN_5MajorE0ELSP_0ELNSN_7ScaleInE1ELSQ_1EEEEEENS4_6LayoutINS5_IJNSA_ILi2EEESB_SB_EEENS5_IJSB_NSA_ILi0EEESW_EEEEENS5_IJNS4_10UnderscoreESZ_SZ_EEEEENS4_13SM90_TMA_LOADENS4_14ComposedLayoutINS4_7SwizzleILi2ELi4ELi3EEENS4_18smem_ptr_flag_bitsILi16EEENST_INS5_IJNSA_ILi8EEESG_EEENS5_IJSG_SB_EEEEEEEvNS4_8identityES12_S1C_vS1D_EENS_8epilogue10collective6detail29Sm90TmaWarpSpecializedAdapterINS1G_15DefaultEpilogueISI_SJ_SJ_NS1F_6thread17LinearCombinationISI_Li1EffLNS1K_9ScaleType4KindE0ELNS_15FloatRoundStyleE2ESI_EENS1_15EpilogueDefaultEEEEEvvEEEEvNT_6ParamsE)
        /*0020*/ 	.word	0x00002630
.L_19:


//--------------------- .nv.compat                --------------------------
	.section	.nv.compat,"",@"SHT_CUDA_COMPAT_INFO"
	.align	4
        /*0000*/ 	.byte	0x02, 0x09, 0x01, 0x00, 0x02, 0x02, 0x04, 0x00, 0x02, 0x05, 0x05, 0x00, 0x03, 0x07, 0x01, 0x01
        /*0010*/ 	.byte	0x02, 0x03, 0x01, 0x00, 0x02, 0x06, 0x01, 0x00, 0x04, 0x0b, 0x08, 0x00, 0x00, 0x00, 0x00, 0x00
        /*0020*/ 	.byte	0x00, 0x00, 0x00, 0x00


//--------------------- .nv.info._ZN7cutlass13device_kernelINS_4gemm6kernel13GemmUniversalIN4cute5tupleIJiiiiEEENS1_10collective13CollectiveMmaINS1_34MainloopSm90TmaGmmaWarpSpecializedILi3ENS5_IJNS4_1CILi1EEESB_SB_EEENS1_35KernelTmaWarpSpecializedCooperativeEEENS5_IJNSA_ILi512EEESF_NSA_ILi32EEEEEENS_6half_tENS5_IJlSB_lEEESI_SJ_NS4_8TiledMMAINS4_8MMA_AtomIJNS4_4SM904GMMA26MMA_64x256x16_F32F16F16_SSILNSN_5MajorE0ELSP_0ELNSN_7ScaleInE1ELSQ_1EEEEEENS4_6LayoutINS5_IJNSA_ILi2EEESB_SB_EEENS5_IJSB_NSA_ILi0EEESW_EEEEENS5_IJNS4_10UnderscoreESZ_SZ_EEEEENS4_13SM90_TMA_LOADENS4_14ComposedLayoutINS4_7SwizzleILi2ELi4ELi3EEENS4_18smem_ptr_flag_bitsILi16EEENST_INS5_IJNSA_ILi8EEESG_EEENS5_IJSG_SB_EEEEEEEvNS4_8identityES12_S1C_vS1D_EENS_8epilogue10collective6detail29Sm90TmaWarpSpecializedAdapterINS1G_15DefaultEpilogueISI_SJ_SJ_NS1F_6thread17LinearCombinationISI_Li1EffLNS1K_9ScaleType4KindE0ELNS_15FloatRoundStyleE2ESI_EENS1_15EpilogueDefaultEEEEEvvEEEEvNT_6ParamsE --------------------------
	.section	.nv.info._ZN7cutlass13device_kernelINS_4gemm6kernel13GemmUniversalIN4cute5tupleIJiiiiEEENS1_10collective13CollectiveMmaINS1_34MainloopSm90TmaGmmaWarpSpecializedILi3ENS5_IJNS4_1CILi1EEESB_SB_EEENS1_35KernelTmaWarpSpecializedCooperativeEEENS5_IJNSA_ILi512EEESF_NSA_ILi32EEEEEENS_6half_tENS5_IJlSB_lEEESI_SJ_NS4_8TiledMMAINS4_8MMA_AtomIJNS4_4SM904GMMA26MMA_64x256x16_F32F16F16_SSILNSN_5MajorE0ELSP_0ELNSN_7ScaleInE1ELSQ_1EEEEEENS4_6LayoutINS5_IJNSA_ILi2EEESB_SB_EEENS5_IJSB_NSA_ILi0EEESW_EEEEENS5_IJNS4_10UnderscoreESZ_SZ_EEEEENS4_13SM90_TMA_LOADENS4_14ComposedLayoutINS4_7SwizzleILi2ELi4ELi3EEENS4_18smem_ptr_flag_bitsILi16EEENST_INS5_IJNSA_ILi8EEESG_EEENS5_IJSG_SB_EEEEEEEvNS4_8identityES12_S1C_vS1D_EENS_8epilogue10collective6detail29Sm90TmaWarpSpecializedAdapterINS1G_15DefaultEpilogueISI_SJ_SJ_NS1F_6thread17LinearCombinationISI_Li1EffLNS1K_9ScaleType4KindE0ELNS_15FloatRoundStyleE2ESI_EENS1_15EpilogueDefaultEEEEEvvEEEEvNT_6ParamsE,"",@"SHT_CUDA_INFO"
	.sectionflags	@""
	.align	4


	//----- nvinfo : EIATTR_CUDA_API_VERSION
	.align		4
        /*0000*/ 	.byte	0x04, 0x37
        /*0002*/ 	.short	(.L_21 - .L_20)
.L_20:
        /*0004*/ 	.word	0x00000082


	//----- nvinfo : EIATTR_KPARAM_INFO
	.align		4
.L_21:
        /*0008*/ 	.byte	0x04, 0x17
        /*000a*/ 	.short	(.L_23 - .L_22)
.L_22:
        /*000c*/ 	.word	0x00000000
        /*0010*/ 	.short	0x0000
        /*0012*/ 	.short	0x0070
        /*0014*/ 	.byte	0x00, 0xf0, 0x01, 0x10


	//----- nvinfo : EIATTR_SPARSE_MMA_MASK
	.align		4
.L_23:
        /*0018*/ 	.byte	0x03, 0x50
        /*001a*/ 	.short	0x0000


	//----- nvinfo : EIATTR_MAXREG_COUNT
	.align		4
        /*001c*/ 	.byte	0x03, 0x1b
        /*001e*/ 	.short	0x00a8


	//----- nvinfo : EIATTR_NUM_BARRIERS
	.align		4
        /*0020*/ 	.byte	0x02, 0x4c
        /*0022*/ 	.byte	0x01
	.zero		1


	//----- nvinfo : EIATTR_EXTERNS
	.align		4
        /*0024*/ 	.byte	0x04, 0x0f
        /*0026*/ 	.short	(.L_25 - .L_24)


	//   ....[0]....
	.align		4
.L_24:
        /*0028*/ 	.word	index@(__assertfail)


	//----- nvinfo : EIATTR_ANNOTATIONS
	.align		4
.L_25:
        /*002c*/ 	.byte	0x04, 0x55
        /*002e*/ 	.short	(.L_27 - .L_26)


	//   ....[0]....
.L_26:
        /*0030*/ 	.word	0x00000001
        /*0034*/ 	.byte	0x70, 0x06, 0x00, 0x00, 0x01, 0x00, 0x00, 0x00, 0x90, 0x06, 0x00, 0x00, 0x01, 0x00, 0x00, 0x00
        /* <DEDUP_REMOVED lines=3848> */
        /*f0c4*/ 	.byte	0xe0, 0xb4, 0x06, 0x00, 0x01, 0x00, 0x00, 0x00, 0x00, 0xb5, 0x06, 0x00


	//----- nvinfo : EIATTR_MERCURY_ISA_VERSION
	.align		4
.L_27:
        /*f0d0*/ 	.byte	0x03, 0x5f
        /*f0d2*/ 	.short	0x0101


	//----- nvinfo : EIATTR_INT_WARP_WIDE_INSTR_OFFSETS
	.align		4
        /*f0d4*/ 	.byte	0x04, 0x31
        /*f0d6*/ 	.short	(.L_29 - .L_28)


	//   ....[0]....
.L_28:
        /*f0d8*/ 	.word	0x000004e0


	//   ....[1]....
        /*f0dc*/ 	.word	0x000004f0


	//   ....[2]....
        /*f0e0*/ 	.word	0x00000580


	//----- nvinfo : EIATTR_COOP_GROUP_MASK_REGIDS
	.align		4
.L_29:
        /*f0e4*/ 	.byte	0x04, 0x29
        /*f0e6*/ 	.short	(.L_31 - .L_30)


	//   ....[0]....
.L_30:
        /*f0e8*/ 	.word	0xffffffff


	//   ....[1]....
        /*f0ec*/ 	.word	0xffffffff


	//   ....[2]....
        /*f0f0*/ 	.word	0xffffffff


	//   ....[3]....
        /*f0f4*/ 	.word	0xffffffff


	//   ....[4]....
        /*f0f8*/ 	.word	0xffffffff


	//----- nvinfo : EIATTR_COOP_GROUP_INSTR_OFFSETS
	.align		4
.L_31:
        /*f0fc*/ 	.byte	0x04, 0x28
        /*f0fe*/ 	.short	(.L_33 - .L_32)


	//   ....[0]....
.L_32:
        /*f100*/ 	.word	0x00000070


	//   ....[1]....
        /*f104*/ 	.word	0x00000080


	//   ....[2]....
        /*f108*/ 	.word	0x000001a0


	//   ....[3]....
        /*f10c*/ 	.word	0x00000390


	//   ....[4]....
        /*f110*/ 	.word	0x00001150


	//----- nvinfo : EIATTR_REG_RECONFIG
	.align		4
.L_33:
        /*f114*/ 	.byte	0x01, 0x54
	.zero		2


	//----- nvinfo : EIATTR_SYSCALL_OFFSETS
	.align		4
        /*f118*/ 	.byte	0x04, 0x46
        /*f11a*/ 	.short	(.L_35 - .L_34)


	//   ....[0]....
.L_34:
        /*f11c*/ 	.word	0x00001300


	//----- nvinfo : EIATTR_MBARRIER_INSTR_OFFSETS
	.align		4
.L_35:
        /*f120*/ 	.byte	0x04, 0x39
        /*f122*/ 	.short	(.L_37 - .L_36)


	//   ....[0]....
.L_36:
        /*f124*/ 	.word	0x00000320
        /*f128*/ 	.word	0x000000ff
        /*f12c*/ 	.word	0x00000000
        /*f130*/ 	.short	0x0100
        /*f132*/ 	.byte	0x08
	.zero		1


	//   ....[1]....
        /*f134*/ 	.word	0x00000330
        /*f138*/ 	.word	0x000000ff
        /*f13c*/ 	.word	0x00000018
        /*f140*/ 	.short	0x0100
        /*f142*/ 	.byte	0x08
	.zero		1


	//   ....[2]....
        /*f144*/ 	.word	0x00000340
        /*f148*/ 	.word	0x000000ff
        /*f14c*/ 	.word	0x00000008
        /*f150*/ 	.short	0x0100
        /*f152*/ 	.byte	0x08
	.zero		1


	//   ....[3]....
        /*f154*/ 	.word	0x00000350
        /*f158*/ 	.word	0x000000ff
        /*f15c*/ 	.word	0x00000020
        /*f160*/ 	.short	0x0100
        /*f162*/ 	.byte	0x08
	.zero		1


	//   ....[4]....
        /*f164*/ 	.word	0x00000360
        /*f168*/ 	.word	0x000000ff
        /*f16c*/ 	.word	0x00000010
        /*f170*/ 	.short	0x0100
        /*f172*/ 	.byte	0x08
	.zero		1


	//   ....[5]....
        /*f174*/ 	.word	0x00000370
        /*f178*/ 	.word	0x000000ff
        /*f17c*/ 	.word	0x00000028
        /*f180*/ 	.short	0x0100
        /*f182*/ 	.byte	0x08
	.zero		1


	//   ....[6]....
        /*f184*/ 	.word	0x00000600
        /*f188*/ 	.word	0x000000ff
        /*f18c*/ 	.word	0x00000040
        /*f190*/ 	.short	0x0100
        /*f192*/ 	.byte	0x10
	.zero		1


	//   ....[7]....
        /*f194*/ 	.word	0x000006a0
        /*f198*/ 	.word	0x000000ff
        /*f19c*/ 	.word	0x00000048
        /*f1a0*/ 	.short	0x0100
        /*f1a2*/ 	.byte	0x10
	.zero		1


	//   ....[8]....
        /*f1a4*/ 	.word	0x000013a0
        /*f1a8*/ 	.word	0x00000003
        /*f1ac*/ 	.word	0x00000000
        /*f1b0*/ 	.short	0x010a
        /*f1b2*/ 	.byte	0x3f
	.zero		1


	//   ....[9]....
        /*f1b4*/ 	.word	0x000013e0
        /*f1b8*/ 	.word	0x00000003
        /*f1bc*/ 	.word	0x00000000
        /*f1c0*/ 	.short	0x010a
        /*f1c2*/ 	.byte	0x3f
	.zero		1


	//   ....[10]....
        /*f1c4*/ 	.word	0x0000eaa0
        /*f1c8*/ 	.word	0x000000ff
        /*f1cc*/ 	.word	0x00000000
        /*f1d0*/ 	.short	0x010a
        /*f1d2*/ 	.byte	0x08
	.zero		1


	//   ....[11]....
        /*f1d4*/ 	.word	0x0000eae0
        /*f1d8*/ 	.word	0x000000ff
        /*f1dc*/ 	.word	0x00000000
        /*f1e0*/ 	.short	0x010a
        /*f1e2*/ 	.byte	0x08
	.zero		1


	//   ....[12]....
        /*f1e4*/ 	.word	0x0001f4b0
        /*f1e8*/ 	.word	0x000000ff
        /*f1ec*/ 	.word	0x00000000
        /*f1f0*/ 	.short	0x0101
        /*f1f2*/ 	.byte	0x08
	.zero		1


	//   ....[13]....
        /*f1f4*/ 	.word	0x0001f670
        /*f1f8*/ 	.word	0x00000000
        /*f1fc*/ 	.word	0x00000000
        /*f200*/ 	.short	0x0101
        /*f202*/ 	.byte	0x3f
	.zero		1


	//   ....[14]....
        /*f204*/ 	.word	0x0006b0c0
        /*f208*/ 	.word	0x0000000f
        /*f20c*/ 	.word	0x00000018
        /*f210*/ 	.short	0x010a
        /*f212*/ 	.byte	0x3f
	.zero		1


	//   ....[15]....
        /*f214*/ 	.word	0x0006b400
        /*f218*/ 	.word	0x00000002
        /*f21c*/ 	.word	0x00000048
        /*f220*/ 	.short	0x0101
        /*f222*/ 	.byte	0x3f
	.zero		1


	//   ....[16]....
        /*f224*/ 	.word	0x0006bc10
        /*f228*/ 	.word	0x00000004
        /*f22c*/ 	.word	0x00000000
        /*f230*/ 	.short	0x010a
        /*f232*/ 	.byte	0x3f
	.zero		1


	//   ....[17]....
        /*f234*/ 	.word	0x0006bca0
        /*f238*/ 	.word	0x00000003
        /*f23c*/ 	.word	0x00000000
        /*f240*/ 	.short	0x010a
        /*f242*/ 	.byte	0x3f
	.zero		1


	//   ....[18]....
        /*f244*/ 	.word	0x0006bd30
        /*f248*/ 	.word	0x00000003
        /*f24c*/ 	.word	0x00000000
        /*f250*/ 	.short	0x010a
        /*f252*/ 	.byte	0x3f
	.zero		1


	//   ....[19]....
        /*f254*/ 	.word	0x0006bd90
        /*f258*/ 	.word	0x00000003
        /*f25c*/ 	.word	0x00000000
        /*f260*/ 	.short	0x010a
        /*f262*/ 	.byte	0x3f
	.zero		1


	//   ....[20]....
        /*f264*/ 	.word	0x0006bdf0
        /*f268*/ 	.word	0x00000006
        /*f26c*/ 	.word	0x00000000
        /*f270*/ 	.short	0x010a
        /*f272*/ 	.byte	0x3f
	.zero		1


	//   ....[21]....
        /*f274*/ 	.word	0x0006bec0
        /*f278*/ 	.word	0x0000000f
        /*f27c*/ 	.word	0x00000018
        /*f280*/ 	.short	0x010a
        /*f282*/ 	.byte	0x3f
	.zero		1


	//   ....[22]....
        /*f284*/ 	.word	0x0006bf90
        /*f288*/ 	.word	0x00000004
        /*f28c*/ 	.word	0x00000000
        /*f290*/ 	.short	0x010a
        /*f292*/ 	.byte	0x3f
	.zero		1


	//   ....[23]....
        /*f294*/ 	.word	0x0006bfe0
        /*f298*/ 	.word	0x00000003
        /*f29c*/ 	.word	0x00000000
        /*f2a0*/ 	.short	0x010a
        /*f2a2*/ 	.byte	0x3f
	.zero		1


	//----- nvinfo : EIATTR_NUM_MBARRIERS
	.align		4
.L_37:
        /*f2a4*/ 	.byte	0x03, 0x38
        /*f2a6*/ 	.short	0x0008


	//----- nvinfo : EIATTR_EXIT_INSTR_OFFSETS
	.align		4
        /*f2a8*/ 	.byte	0x04, 0x1c
        /*f2aa*/ 	.short	(.L_39 - .L_38)


	//   ....[0]....
.L_38:
        /*f2ac*/ 	.word	0x00000700


	//   ....[1]....
        /*f2b0*/ 	.word	0x00001070


	//   ....[2]....
        /*f2b4*/ 	.word	0x0006a640


	//   ....[3]....
        /*f2b8*/ 	.word	0x0006ad50


	//   ....[4]....
        /*f2bc*/ 	.word	0x0006bd80


	//----- nvinfo : EIATTR_MAX_THREADS
	.align		4
.L_39:
        /*f2c0*/ 	.byte	0x04, 0x05
        /*f2c2*/ 	.short	(.L_41 - .L_40)
.L_40:
        /*f2c4*/ 	.word	0x00000180
        /*f2c8*/ 	.word	0x00000001
        /*f2cc*/ 	.word	0x00000001


	//----- nvinfo : EIATTR_CRS_STACK_SIZE
	.align		4
.L_41:
        /*f2d0*/ 	.byte	0x04, 0x1e
        /*f2d2*/ 	.short	(.L_43 - .L_42)
.L_42:
        /*f2d4*/ 	.word	0x00000000


	//----- nvinfo : EIATTR_CBANK_PARAM_SIZE
	.align		4
.L_43:
        /*f2d8*/ 	.byte	0x03, 0x19
        /*f2da*/ 	.short	0x0470


	//----- nvinfo : EIATTR_PARAM_CBANK
	.align		4
        /*f2dc*/ 	.byte	0x04, 0x0a
        /*f2de*/ 	.short	(.L_45 - .L_44)
	.align		4
.L_44:
        /*f2e0*/ 	.word	index@(.nv.constant0._ZN7cutlass13device_kernelINS_4gemm6kernel13GemmUniversalIN4cute5tupleIJiiiiEEENS1_10collective13CollectiveMmaINS1_34MainloopSm90TmaGmmaWarpSpecializedILi3ENS5_IJNS4_1CILi1EEESB_SB_EEENS1_35KernelTmaWarpSpecializedCooperativeEEENS5_IJNSA_ILi512EEESF_NSA_ILi32EEEEEENS_6half_tENS5_IJlSB_lEEESI_SJ_NS4_8TiledMMAINS4_8MMA_AtomIJNS4_4SM904GMMA26MMA_64x256x16_F32F16F16_SSILNSN_5MajorE0ELSP_0ELNSN_7ScaleInE1ELSQ_1EEEEEENS4_6LayoutINS5_IJNSA_ILi2EEESB_SB_EEENS5_IJSB_NSA_ILi0EEESW_EEEEENS5_IJNS4_10UnderscoreESZ_SZ_EEEEENS4_13SM90_TMA_LOADENS4_14ComposedLayoutINS4_7SwizzleILi2ELi4ELi3EEENS4_18smem_ptr_flag_bitsILi16EEENST_INS5_IJNSA_ILi8EEESG_EEENS5_IJSG_SB_EEEEEEEvNS4_8identityES12_S1C_vS1D_EENS_8epilogue10collective6detail29Sm90TmaWarpSpecializedAdapterINS1G_15DefaultEpilogueISI_SJ_SJ_NS1F_6thread17LinearCombinationISI_Li1EffLNS1K_9ScaleType4KindE0ELNS_15FloatRoundStyleE2ESI_EENS1_15EpilogueDefaultEEEEEvvEEEEvNT_6ParamsE)
        /*f2e4*/ 	.short	0x0210
        /*f2e6*/ 	.short	0x0470


	//----- nvinfo : EIATTR_SW_WAR
	.align		4
.L_45:
        /*f2e8*/ 	.byte	0x04, 0x36
        /*f2ea*/ 	.short	(.L_47 - .L_46)
.L_46:
        /*f2ec*/ 	.word	0x00000008
.L_47:


//--------------------- .nv.callgraph             --------------------------
	.section	.nv.callgraph,"",@"SHT_CUDA_CALLGRAPH"
	.align	4
	.sectionentsize	8
	.align		4
        /*0000*/ 	.word	0x00000000
	.align		4
        /*0004*/ 	.word	0xffffffff
	.align		4
        /*0008*/ 	.word	index@(_ZN7cutlass13device_kernelINS_4gemm6kernel13GemmUniversalIN4cute5tupleIJiiiiEEENS1_10collective13CollectiveMmaINS1_34MainloopSm90TmaGmmaWarpSpecializedILi3ENS5_IJNS4_1CILi1EEESB_SB_EEENS1_35KernelTmaWarpSpecializedCooperativeEEENS5_IJNSA_ILi512EEESF_NSA_ILi32EEEEEENS_6half_tENS5_IJlSB_lEEESI_SJ_NS4_8TiledMMAINS4_8MMA_AtomIJNS4_4SM904GMMA26MMA_64x256x16_F32F16F16_SSILNSN_5MajorE0ELSP_0ELNSN_7ScaleInE1ELSQ_1EEEEEENS4_6LayoutINS5_IJNSA_ILi2EEESB_SB_EEENS5_IJSB_NSA_ILi0EEESW_EEEEENS5_IJNS4_10UnderscoreESZ_SZ_EEEEENS4_13SM90_TMA_LOADENS4_14ComposedLayoutINS4_7SwizzleILi2ELi4ELi3EEENS4_18smem_ptr_flag_bitsILi16EEENST_INS5_IJNSA_ILi8EEESG_EEENS5_IJSG_SB_EEEEEEEvNS4_8identityES12_S1C_vS1D_EENS_8epilogue10collective6detail29Sm90TmaWarpSpecializedAdapterINS1G_15DefaultEpilogueISI_SJ_SJ_NS1F_6thread17LinearCombinationISI_Li1EffLNS1K_9ScaleType4KindE0ELNS_15FloatRoundStyleE2ESI_EENS1_15EpilogueDefaultEEEEEvvEEEEvNT_6ParamsE)
	.align		4
        /*000c*/ 	.word	index@(__assertfail)
	.align		4
        /*0010*/ 	.word	0x00000000
	.align		4
        /*0014*/ 	.word	0xfffffffe
	.align		4
        /*0018*/ 	.word	0x00000000
	.align		4
        /*001c*/ 	.word	0xfffffffd
	.align		4
        /*0020*/ 	.word	0x00000000
	.align		4
        /*0024*/ 	.word	0xfffffffc


//--------------------- .nv.constant4             --------------------------
	.section	.nv.constant4,"a",@progbits
	.align	8
	.align		8
.nv.constant4:
        /*0000*/ 	.dword	__assertfail
	.align		8
        /*0008*/ 	.dword	__unnamed_1
	.align		8
        /*0010*/ 	.dword	_ZN39_INTERNAL_61e6df1b_4_k_cu_bb7cb8d1_50754cuda3std3__45__cpo5beginE
	.align		8
        /*0018*/ 	.dword	_ZN39_INTERNAL_61e6df1b_4_k_cu_bb7cb8d1_50754cuda3std3__45__cpo3endE
	.align		8
        /*0020*/ 	.dword	_ZN39_INTERNAL_61e6df1b_4_k_cu_bb7cb8d1_50754cuda3std3__45__cpo6cbeginE
	.align		8
        /*0028*/ 	.dword	_ZN39_INTERNAL_61e6df1b_4_k_cu_bb7cb8d1_50754cuda3std3__45__cpo4cendE
	.align		8
        /*0030*/ 	.dword	_ZN39_INTERNAL_61e6df1b_4_k_cu_bb7cb8d1_50754cuda3std3__441_GLOBAL__N__61e6df1b_4_k_cu_bb7cb8d1_50756ignoreE
	.align		8
        /*0038*/ 	.dword	_ZN39_INTERNAL_61e6df1b_4_k_cu_bb7cb8d1_50754cuda3std3__419piecewise_constructE
	.align		8
        /*0040*/ 	.dword	_ZN39_INTERNAL_61e6df1b_4_k_cu_bb7cb8d1_50754cuda3std3__48in_placeE
	.align		8
        /*0048*/ 	.dword	_ZN39_INTERNAL_61e6df1b_4_k_cu_bb7cb8d1_50754cuda3std6ranges3__45__cpo4swapE
	.align		8
        /*0050*/ 	.dword	_ZN39_INTERNAL_61e6df1b_4_k_cu_bb7cb8d1_50754cuda3std6ranges3__45__cpo9iter_moveE
	.align		8
        /*0058*/ 	.dword	_ZN39_INTERNAL_61e6df1b_4_k_cu_bb7cb8d1_50754cute7productE
	.align		8
        /*0060*/ 	.dword	_ZN39_INTERNAL_61e6df1b_4_k_cu_bb7cb8d1_50754cute1_E
	.align		8
        /*0068*/ 	.dword	$str$22
	.align		8
        /*0070*/ 	.dword	$str$23


//--------------------- .text._ZN7cutlass13device_kernelINS_4gemm6kernel13GemmUniversalIN4cute5tupleIJiiiiEEENS1_10collective13CollectiveMmaINS1_34MainloopSm90TmaGmmaWarpSpecializedILi3ENS5_IJNS4_1CILi1EEESB_SB_EEENS1_35KernelTmaWarpSpecializedCooperativeEEENS5_IJNSA_ILi512EEESF_NSA_ILi32EEEEEENS_6half_tENS5_IJlSB_lEEESI_SJ_NS4_8TiledMMAINS4_8MMA_AtomIJNS4_4SM904GMMA26MMA_64x256x16_F32F16F16_SSILNSN_5MajorE0ELSP_0ELNSN_7ScaleInE1ELSQ_1EEEEEENS4_6LayoutINS5_IJNSA_ILi2EEESB_SB_EEENS5_IJSB_NSA_ILi0EEESW_EEEEENS5_IJNS4_10UnderscoreESZ_SZ_EEEEENS4_13SM90_TMA_LOADENS4_14ComposedLayoutINS4_7SwizzleILi2ELi4ELi3EEENS4_18smem_ptr_flag_bitsILi16EEENST_INS5_IJNSA_ILi8EEESG_EEENS5_IJSG_SB_EEEEEEEvNS4_8identityES12_S1C_vS1D_EENS_8epilogue10collective6detail29Sm90TmaWarpSpecializedAdapterINS1G_15DefaultEpilogueISI_SJ_SJ_NS1F_6thread17LinearCombinationISI_Li1EffLNS1K_9ScaleType4KindE0ELNS_15FloatRoundStyleE2ESI_EENS1_15EpilogueDefaultEEEEEvvEEEEvNT_6ParamsE --------------------------
	.section	.text._ZN7cutlass13device_kernelINS_4gemm6kernel13GemmUniversalIN4cute5tupleIJiiiiEEENS1_10collective13CollectiveMmaINS1_34MainloopSm90TmaGmmaWarpSpecializedILi3ENS5_IJNS4_1CILi1EEESB_SB_EEENS1_35KernelTmaWarpSpecializedCooperativeEEENS5_IJNSA_ILi512EEESF_NSA_ILi32EEEEEENS_6half_tENS5_IJlSB_lEEESI_SJ_NS4_8TiledMMAINS4_8MMA_AtomIJNS4_4SM904GMMA26MMA_64x256x16_F32F16F16_SSILNSN_5MajorE0ELSP_0ELNSN_7ScaleInE1ELSQ_1EEEEEENS4_6LayoutINS5_IJNSA_ILi2EEESB_SB_EEENS5_IJSB_NSA_ILi0EEESW_EEEEENS5_IJNS4_10UnderscoreESZ_SZ_EEEEENS4_13SM90_TMA_LOADENS4_14ComposedLayoutINS4_7SwizzleILi2ELi4ELi3EEENS4_18smem_ptr_flag_bitsILi16EEENST_INS5_IJNSA_ILi8EEESG_EEENS5_IJSG_SB_EEEEEEEvNS4_8identityES12_S1C_vS1D_EENS_8epilogue10collective6detail29Sm90TmaWarpSpecializedAdapterINS1G_15DefaultEpilogueISI_SJ_SJ_NS1F_6thread17LinearCombinationISI_Li1EffLNS1K_9ScaleType4KindE0ELNS_15FloatRoundStyleE2ESI_EENS1_15EpilogueDefaultEEEEEvvEEEEvNT_6ParamsE,"ax",@progbits
	.align	128
.text._ZN7cutlass13device_kernelINS_4gemm6kernel13GemmUniversalIN4cute5tupleIJiiiiEEENS1_10collective13CollectiveMmaINS1_34MainloopSm90TmaGmmaWarpSpecializedILi3ENS5_IJNS4_1CILi1EEESB_SB_EEENS1_35KernelTmaWarpSpecializedCooperativeEEENS5_IJNSA_ILi512EEESF_NSA_ILi32EEEEEENS_6half_tENS5_IJlSB_lEEESI_SJ_NS4_8TiledMMAINS4_8MMA_AtomIJNS4_4SM904GMMA26MMA_64x256x16_F32F16F16_SSILNSN_5MajorE0ELSP_0ELNSN_7ScaleInE1ELSQ_1EEEEEENS4_6LayoutINS5_IJNSA_ILi2EEESB_SB_EEENS5_IJSB_NSA_ILi0EEESW_EEEEENS5_IJNS4_10UnderscoreESZ_SZ_EEEEENS4_13SM90_TMA_LOADENS4_14ComposedLayoutINS4_7SwizzleILi2ELi4ELi3EEENS4_18smem_ptr_flag_bitsILi16EEENST_INS5_IJNSA_ILi8EEESG_EEENS5_IJSG_SB_EEEEEEEvNS4_8identityES12_S1C_vS1D_EENS_8epilogue10collective6detail29Sm90TmaWarpSpecializedAdapterINS1G_15DefaultEpilogueISI_SJ_SJ_NS1F_6thread17LinearCombinationISI_Li1EffLNS1K_9ScaleType4KindE0ELNS_15FloatRoundStyleE2ESI_EENS1_15EpilogueDefaultEEEEEvvEEEEvNT_6ParamsE:
        .type           _ZN7cutlass13device_kernelINS_4gemm6kernel13GemmUniversalIN4cute5tupleIJiiiiEEENS1_10collective13CollectiveMmaINS1_34MainloopSm90TmaGmmaWarpSpecializedILi3ENS5_IJNS4_1CILi1EEESB_SB_EEENS1_35KernelTmaWarpSpecializedCooperativeEEENS5_IJNSA_ILi512EEESF_NSA_ILi32EEEEEENS_6half_tENS5_IJlSB_lEEESI_SJ_NS4_8TiledMMAINS4_8MMA_AtomIJNS4_4SM904GMMA26MMA_64x256x16_F32F16F16_SSILNSN_5MajorE0ELSP_0ELNSN_7ScaleInE1ELSQ_1EEEEEENS4_6LayoutINS5_IJNSA_ILi2EEESB_SB_EEENS5_IJSB_NSA_ILi0EEESW_EEEEENS5_IJNS4_10UnderscoreESZ_SZ_EEEEENS4_13SM90_TMA_LOADENS4_14ComposedLayoutINS4_7SwizzleILi2ELi4ELi3EEENS4_18smem_ptr_flag_bitsILi16EEENST_INS5_IJNSA_ILi8EEESG_EEENS5_IJSG_SB_EEEEEEEvNS4_8identityES12_S1C_vS1D_EENS_8epilogue10collective6detail29Sm90TmaWarpSpecializedAdapterINS1G_15DefaultEpilogueISI_SJ_SJ_NS1F_6thread17LinearCombinationISI_Li1EffLNS1K_9ScaleType4KindE0ELNS_15FloatRoundStyleE2ESI_EENS1_15EpilogueDefaultEEEEEvvEEEEvNT_6ParamsE,@function
        .size           _ZN7cutlass13device_kernelINS_4gemm6kernel13GemmUniversalIN4cute5tupleIJiiiiEEENS1_10collective13CollectiveMmaINS1_34MainloopSm90TmaGmmaWarpSpecializedILi3ENS5_IJNS4_1CILi1EEESB_SB_EEENS1_35KernelTmaWarpSpecializedCooperativeEEENS5_IJNSA_ILi512EEESF_NSA_ILi32EEEEEENS_6half_tENS5_IJlSB_lEEESI_SJ_NS4_8TiledMMAINS4_8MMA_AtomIJNS4_4SM904GMMA26MMA_64x256x16_F32F16F16_SSILNSN_5MajorE0ELSP_0ELNSN_7ScaleInE1ELSQ_1EEEEEENS4_6LayoutINS5_IJNSA_ILi2EEESB_SB_EEENS5_IJSB_NSA_ILi0EEESW_EEEEENS5_IJNS4_10UnderscoreESZ_SZ_EEEEENS4_13SM90_TMA_LOADENS4_14ComposedLayoutINS4_7SwizzleILi2ELi4ELi3EEENS4_18smem_ptr_flag_bitsILi16EEENST_INS5_IJNSA_ILi8EEESG_EEENS5_IJSG_SB_EEEEEEEvNS4_8identityES12_S1C_vS1D_EENS_8epilogue10collective6detail29Sm90TmaWarpSpecializedAdapterINS1G_15DefaultEpilogueISI_SJ_SJ_NS1F_6thread17LinearCombinationISI_Li1EffLNS1K_9ScaleType4KindE0ELNS_15FloatRoundStyleE2ESI_EENS1_15EpilogueDefaultEEEEEvvEEEEvNT_6ParamsE,(.L_x_2106 - _ZN7cutlass13device_kernelINS_4gemm6kernel13GemmUniversalIN4cute5tupleIJiiiiEEENS1_10collective13CollectiveMmaINS1_34MainloopSm90TmaGmmaWarpSpecializedILi3ENS5_IJNS4_1CILi1EEESB_SB_EEENS1_35KernelTmaWarpSpecializedCooperativeEEENS5_IJNSA_ILi512EEESF_NSA_ILi32EEEEEENS_6half_tENS5_IJlSB_lEEESI_SJ_NS4_8TiledMMAINS4_8MMA_AtomIJNS4_4SM904GMMA26MMA_64x256x16_F32F16F16_SSILNSN_5MajorE0ELSP_0ELNSN_7ScaleInE1ELSQ_1EEEEEENS4_6LayoutINS5_IJNSA_ILi2EEESB_SB_EEENS5_IJSB_NSA_ILi0EEESW_EEEEENS5_IJNS4_10UnderscoreESZ_SZ_EEEEENS4_13SM90_TMA_LOADENS4_14ComposedLayoutINS4_7SwizzleILi2ELi4ELi3EEENS4_18smem_ptr_flag_bitsILi16EEENST_INS5_IJNSA_ILi8EEESG_EEENS5_IJSG_SB_EEEEEEEvNS4_8identityES12_S1C_vS1D_EENS_8epilogue10collective6detail29Sm90TmaWarpSpecializedAdapterINS1G_15DefaultEpilogueISI_SJ_SJ_NS1F_6thread17LinearCombinationISI_Li1EffLNS1K_9ScaleType4KindE0ELNS_15FloatRoundStyleE2ESI_EENS1_15EpilogueDefaultEEEEEvvEEEEvNT_6ParamsE)
        .other          _ZN7cutlass13device_kernelINS_4gemm6kernel13GemmUniversalIN4cute5tupleIJiiiiEEENS1_10collective13CollectiveMmaINS1_34MainloopSm90TmaGmmaWarpSpecializedILi3ENS5_IJNS4_1CILi1EEESB_SB_EEENS1_35KernelTmaWarpSpecializedCooperativeEEENS5_IJNSA_ILi512EEESF_NSA_ILi32EEEEEENS_6half_tENS5_IJlSB_lEEESI_SJ_NS4_8TiledMMAINS4_8MMA_AtomIJNS4_4SM904GMMA26MMA_64x256x16_F32F16F16_SSILNSN_5MajorE0ELSP_0ELNSN_7ScaleInE1ELSQ_1EEEEEENS4_6LayoutINS5_IJNSA_ILi2EEESB_SB_EEENS5_IJSB_NSA_ILi0EEESW_EEEEENS5_IJNS4_10UnderscoreESZ_SZ_EEEEENS4_13SM90_TMA_LOADENS4_14ComposedLayoutINS4_7SwizzleILi2ELi4ELi3EEENS4_18smem_ptr_flag_bitsILi16EEENST_INS5_IJNSA_ILi8EEESG_EEENS5_IJSG_SB_EEEEEEEvNS4_8identityES12_S1C_vS1D_EENS_8epilogue10collective6detail29Sm90TmaWarpSpecializedAdapterINS1G_15DefaultEpilogueISI_SJ_SJ_NS1F_6thread17LinearCombinationISI_Li1EffLNS1K_9ScaleType4KindE0ELNS_15FloatRoundStyleE2ESI_EENS1_15EpilogueDefaultEEEEEvvEEEEvNT_6ParamsE,@"STO_CUDA_ENTRY STV_DEFAULT"
_ZN7cutlass13device_kernelINS_4gemm6kernel13GemmUniversalIN4cute5tupleIJiiiiEEENS1_10collective13CollectiveMmaINS1_34MainloopSm90TmaGmmaWarpSpecializedILi3ENS5_IJNS4_1CILi1EEESB_SB_EEENS1_35KernelTmaWarpSpecializedCooperativeEEENS5_IJNSA_ILi512EEESF_NSA_ILi32EEEEEENS_6half_tENS5_IJlSB_lEEESI_SJ_NS4_8TiledMMAINS4_8MMA_AtomIJNS4_4SM904GMMA26MMA_64x256x16_F32F16F16_SSILNSN_5MajorE0ELSP_0ELNSN_7ScaleInE1ELSQ_1EEEEEENS4_6LayoutINS5_IJNSA_ILi2EEESB_SB_EEENS5_IJSB_NSA_ILi0EEESW_EEEEENS5_IJNS4_10UnderscoreESZ_SZ_EEEEENS4_13SM90_TMA_LOADENS4_14ComposedLayoutINS4_7SwizzleILi2ELi4ELi3EEENS4_18smem_ptr_flag_bitsILi16EEENST_INS5_IJNSA_ILi8EEESG_EEENS5_IJSG_SB_EEEEEEEvNS4_8identityES12_S1C_vS1D_EENS_8epilogue10collective6detail29Sm90TmaWarpSpecializedAdapterINS1G_15DefaultEpilogueISI_SJ_SJ_NS1F_6thread17LinearCombinationISI_Li1EffLNS1K_9ScaleType4KindE0ELNS_15FloatRoundStyleE2ESI_EENS1_15EpilogueDefaultEEEEEvvEEEEvNT_6ParamsE:
[----:B------:R-:W0:Y:S02]  /*0000*/  LDC R1, c[0x0][0x28] ;  /* 0x00000a00ff017b82 */ /* 0x000e240000000800 */
[----:B0-----:R-:W-:Y:S01]  /*0010*/  VIADD R1, R1, 0xffffd9d0 ;  /* 0xffffd9d001017836 */ /* 0x001fe20000000000 */
[----:B------:R-:W0:Y:S01]  /*0020*/  S2R R2, SR_TID.X ;  /* 0x0000000000027919 */ /* 0x000e220000002100 */
[----:B------:R-:W-:Y:S01]  /*0030*/  ELECT P0, URZ, PT ;  /* 0x00000000003f782f */ /* 0x000fe20003800000 */
[----:B------:R-:W-:Y:S01]  /*0040*/  BSSY B0, `(.L_x_0) ;  /* 0x0000015000007945 */ /* 0x000fe20003800000 */
[--C-:B0-----:R-:W-:Y:S02]  /*0050*/  SHF.R.U32.HI R0, RZ, 0x5, R2.reuse ;  /* 0x00000005ff007819 */ /* 0x101fe40000011602 */
[----:B------:R-:W-:-:S03]  /*0060*/  SHF.R.U32.HI R2, RZ, 0x7, R2 ;  /* 0x00000007ff027819 */ /* 0x000fc60000011602 */
[----:B------:R-:W0:Y:S04]  /*0070*/  SHFL.IDX PT, R3, R0, RZ, 0x1f ;  /* 0x00001fff00037589 */ /* 0x000e2800000e0000 */
[----:B------:R-:W1:Y:S01]  /*0080*/  SHFL.IDX PT, R2, R2, RZ, 0x1f ;  /* 0x00001fff02027589 */ /* 0x000e6200000e0000 */
[----:B0-----:R-:W-:Y:S02]  /*0090*/  R2UR UR10, R3 ;  /* 0x00000000030a72ca */ /* 0x001fe400000e0000 */
[----:B-1----:R-:W-:-:S11]  /*00a0*/  R2UR UR5, R2 ;  /* 0x00000000020572ca */ /* 0x002fd600000e0000 */
[----:B------:R-:W-:Y:S02]  /*00b0*/  USHF.R.S32.HI UR4, URZ, 0x1f, UR10 ;  /* 0x0000001f3f047899 */ /* 0x000fe4000801140a */
[----:B------:R-:W-:Y:S02]  /*00c0*/  ISETP.NE.OR P0, PT, RZ, UR10, !P0 ;  /* 0x0000000aff007c0c */ /* 0x000fe4000c705670 */
[----:B------:R-:W-:-:S04]  /*00d0*/  ULEA.HI UR4, UR4, UR10, URZ, 0x2 ;  /* 0x0000000a04047291 */ /* 0x000fc8000f8f103f */
[----:B------:R-:W-:-:S04]  /*00e0*/  ULOP3.LUT UR4, UR4, 0xfffffffc, URZ, 0xc0, !UPT ;  /* 0xfffffffc04047892 */ /* 0x000fc8000f8ec03f */
[----:B------:R-:W-:-:S03]  /*00f0*/  UIADD3 UR10, UR10, -UR4, URZ ;  /* 0x800000040a0a7290 */ /* 0x000fc6000fffe03f */
[----:B------:R-:W-:Y:S09]  /*0100*/  @P0 BRA `(.L_x_1) ;  /* 0x0000000000200947 */ /* 0x000ff20003800000 */
[----:B------:R-:W-:Y:S02]  /*0110*/  ULDC.64 UR6, c[0x0][0x198] ;  /* 0x0000660000067ab9 */ /* 0x000fe40000000a00 */
[----:B------:R-:W-:Y:S02]  /*0120*/  UIADD3 UR8, UP0, UR6, 0xf0, URZ ;  /* 0x000000f006087890 */ /* 0x000fe4000ff1e03f */
[----:B------:R-:W-:Y:S02]  /*0130*/  UIADD3 UR6, UP1, UR6, 0x1f0, URZ ;  /* 0x000001f006067890 */ /* 0x000fe4000ff3e03f */
[----:B------:R-:W-:Y:S02]  /*0140*/  UIADD3.X UR9, URZ, UR7, URZ, UP0, !UPT ;  /* 0x000000073f097290 */ /* 0x000fe400087fe43f */
[----:B------:R-:W-:-:S07]  /*0150*/  UIADD3.X UR7, URZ, UR7, URZ, UP1, !UPT ;  /* 0x000000073f077290 */ /* 0x000fce0008ffe43f */
[----:B------:R0:W-:Y:S02]  /*0160*/  UTMACCTL.PF [UR8] ;  /* 0x00000000080079b9 */ /* 0x0001e40008040000 */
[----:B------:R0:W-:Y:S02]  /*0170*/  UTMACCTL.PF [UR6] ;  /* 0x00000000060079b9 */ /* 0x0001e40008040000 */
[----:B0-----:R-:W-:Y:S01]  /*0180*/  NOP ;  /* 0x0000000000007918 */ /* 0x001fe20000000000 */
.L_x_1:
[----:B------:R-:W-:Y:S05]  /*0190*/  BSYNC B0 ;  /* 0x0000000000007941 */ /* 0x000fea0003800000 */
.L_x_0:
[----:B------:R-:W0:Y:S01]  /*01a0*/  SHFL.IDX PT, R2, R0, RZ, 0x1f ;  /* 0x00001fff00027589 */ /* 0x000e2200000e0000 */
[----:B------:R-:W-:Y:S01]  /*01b0*/  UISETP.NE.AND UP0, UPT, UR10, 0x3, UPT ;  /* 0x000000030a00788c */ /* 0x000fe2000bf05270 */
[----:B------:R-:W-:Y:S01]  /*01c0*/  ISETP.NE.AND P1, PT, RZ, UR5, PT ;  /* 0x00000005ff007c0c */ /* 0x000fe2000bf25270 */
[----:B------:R-:W-:Y:S02]  /*01d0*/  UIADD3 UR18, UR5, -0x1, URZ ;  /* 0xffffffff05127890 */ /* 0x000fe4000fffe03f */
[----:B------:R-:W-:Y:S02]  /*01e0*/  UISETP.EQ.OR UP0, UPT, UR10, URZ, !UP0 ;  /* 0x0000003f0a00728c */ /* 0x000fe4000c702670 */
[----:B------:R-:W-:Y:S02]  /*01f0*/  UISETP.GE.U32.AND UP1, UPT, UR18, 0x2, UPT ;  /* 0x000000021200788c */ /* 0x000fe4000bf26070 */
[----:B------:R-:W-:-:S04]  /*0200*/  UISETP.EQ.AND UP0, UPT, UR5, URZ, UP0 ;  /* 0x0000003f0500728c */ /* 0x000fc80008702270 */
[----:B------:R-:W-:-:S04]  /*0210*/  USEL UR38, URZ, 0x1, !UP0 ;  /* 0x000000013f267887 */ /* 0x000fc8000c000000 */
[----:B------:R-:W-:Y:S01]  /*0220*/  USEL UR38, UR38, 0x2, UP1 ;  /* 0x0000000226267887 */ /* 0x000fe20008800000 */
[----:B0-----:R-:W-:-:S13]  /*0230*/  ISETP.NE.AND P0, PT, R2, RZ, PT ;  /* 0x000000ff0200720c */ /* 0x001fda0003f05270 */
[----:B------:R-:W-:Y:S05]  /*0240*/  @P0 BRA `(.L_x_2) ;  /* 0x0000000000500947 */ /* 0x000fea0003800000 */
[----:B------:R-:W0:Y:S01]  /*0250*/  S2UR UR8, SR_CgaCtaId ;  /* 0x00000000000879c3 */ /* 0x000e220000008800 */
[----:B------:R-:W-:Y:S01]  /*0260*/  UMOV UR4, 0x400 ;  /* 0x0000040000047882 */ /* 0x000fe20000000000 */
[----:B------:R-:W-:Y:S01]  /*0270*/  UMOV UR5, 0x1 ;  /* 0x0000000100057882 */ /* 0x000fe20000000000 */
[----:B------:R-:W-:Y:S01]  /*0280*/  UMOV UR6, 0x100 ;  /* 0x0000010000067882 */ /* 0x000fe20000000000 */
[----:B------:R-:W-:Y:S01]  /*0290*/  ELECT P0, URZ, PT ;  /* 0x00000000003f782f */ /* 0x000fe20003800000 */
[----:B------:R-:W-:-:S04]  /*02a0*/  UIADD3 UR6, -UR6, 0x100000, URZ ;  /* 0x0010000006067890 */ /* 0x000fc8000fffe13f */
[----:B------:R-:W-:Y:S02]  /*02b0*/  USHF.L.U32 UR7, UR6, 0xb, URZ ;  /* 0x0000000b06077899 */ /* 0x000fe4000800063f */
[----:B------:R-:W-:Y:S02]  /*02c0*/  USHF.L.U32 UR6, UR6, 0x1, URZ ;  /* 0x0000000106067899 */ /* 0x000fe4000800063f */
[----:B0-----:R-:W-:Y:S02]  /*02d0*/  ULEA UR8, UR8, UR4, 0x18 ;  /* 0x0000000408087291 */ /* 0x001fe4000f8ec03f */
[----:B------:R-:W-:-:S04]  /*02e0*/  UIADD3 UR4, -UR5, 0x100000, URZ ;  /* 0x0010000005047890 */ /* 0x000fc8000fffe13f */
[----:B------:R-:W-:Y:S02]  /*02f0*/  USHF.L.U32 UR5, UR4, 0xb, URZ ;  /* 0x0000000b04057899 */ /* 0x000fe4000800063f */
[----:B------:R-:W-:Y:S01]  /*0300*/  USHF.L.U32 UR4, UR4, 0x1, URZ ;  /* 0x0000000104047899 */ /* 0x000fe2000800063f */
[----:B------:R-:W0:Y:S11]  /*0310*/  FENCE.VIEW.ASYNC.S ;  /* 0x00000000000073c6 */ /* 0x000e360000000000 */
[----:B0-----:R0:W1:Y:S01]  /*0320*/  SYNCS.EXCH.64 URZ, [UR8], UR4 ;  /* 0x00000004083f75b2 */ /* 0x0010620008000100 */
[----:B------:R0:W2:Y:S01]  /*0330*/  SYNCS.EXCH.64 URZ, [UR8+0x18], UR6 ;  /* 0x00001806083f75b2 */ /* 0x0000a20008000100 */
[----:B------:R0:W3:Y:S01]  /*0340*/  SYNCS.EXCH.64 URZ, [UR8+0x8], UR4 ;  /* 0x00000804083f75b2 */ /* 0x0000e20008000100 */
[----:B------:R0:W4:Y:S01]  /*0350*/  SYNCS.EXCH.64 URZ, [UR8+0x20], UR6 ;  /* 0x00002006083f75b2 */ /* 0x0001220008000100 */
[----:B------:R0:W0:Y:S01]  /*0360*/  SYNCS.EXCH.64 URZ, [UR8+0x10], UR4 ;  /* 0x00001004083f75b2 */ /* 0x0000220008000100 */
[----:B------:R0:W0:Y:S01]  /*0370*/  SYNCS.EXCH.64 URZ, [UR8+0x28], UR6 ;  /* 0x00002806083f75b2 */ /* 0x0000220008000100 */
[----:B------:R-:W-:Y:S01]  /*0380*/  NOP ;  /* 0x0000000000007918 */ /* 0x000fe20000000000 */
.L_x_2:
[----:B------:R-:W5:Y:S01]  /*0390*/  SHFL.IDX PT, R0, R0, RZ, 0x1f ;  /* 0x00001fff00007589 */ /* 0x000f6200000e0000 */
[----:B------:R-:W-:Y:S01]  /*03a0*/  ELECT P0, URZ, PT ;  /* 0x00000000003f782f */ /* 0x000fe20003800000 */
[----:B------:R-:W1:Y:S01]  /*03b0*/  S2UR UR17, SR_CTAID.Y ;  /* 0x00000000001179c3 */ /* 0x000e620000002600 */
[----:B0-----:R-:W-:Y:S01]  /*03c0*/  ULDC UR5, c[0x0][0x65c] ;  /* 0x0001970000057ab9 */ /* 0x001fe20000000800 */
[----:B------:R-:W-:Y:S01]  /*03d0*/  UMOV UR12, 0x20 ;  /* 0x00000020000c7882 */ /* 0x000fe20000000000 */
[----:B------:R-:W-:Y:S01]  /*03e0*/  UISETP.NE.AND UP2, UPT, UR5, 0x1, UPT ;  /* 0x000000010500788c */ /* 0x000fe2000bf45270 */
[----:B------:R-:W-:Y:S01]  /*03f0*/  NOP ;  /* 0x0000000000007918 */ /* 0x000fe20000000000 */
[----:B------:R-:W-:Y:S02]  /*0400*/  NOP ;  /* 0x0000000000007918 */ /* 0x000fe40000000000 */
[----:B------:R-:W-:Y:S01]  /*0410*/  UP2UR UR39, UPR, URZ, 0x4 ;  /* 0x000000043f277883 */ /* 0x000fe20008000000 */
[----:B------:R-:W0:Y:S01]  /*0420*/  S2UR UR4, SR_CTAID.X ;  /* 0x00000000000479c3 */ /* 0x000e220000002500 */
[----:B------:R-:W-:-:S02]  /*0430*/  PLOP3.LUT P2, PT, PT, PT, UP2, 0x80, 0x0 ;  /* 0x000000000000781c */ /* 0x000fc40003f4f028 */
[----:B------:R-:W-:Y:S02]  /*0440*/  PLOP3.LUT P4, PT, PT, PT, UP2, 0x80, 0x0 ;  /* 0x000000000000781c */ /* 0x000fe40003f8f028 */
[----:B------:R-:W-:Y:S01]  /*0450*/  PLOP3.LUT P3, PT, PT, PT, UP2, 0x80, 0x0 ;  /* 0x000000000000781c */ /* 0x000fe20003f6f028 */
[----:B------:R-:W-:Y:S01]  /*0460*/  @UP2 ULDC UR14, c[0x0][0x10] ;  /* 0x00000400000e2ab9 */ /* 0x000fe20000000800 */
[----:B------:R-:W-:Y:S01]  /*0470*/  @UP2 UMOV UR9, URZ ;  /* 0x0000003f00092c82 */ /* 0x000fe20008000000 */
[----:B------:R-:W-:Y:S01]  /*0480*/  @!UP2 ULDC UR11, c[0x0][0xc] ;  /* 0x00000300000baab9 */ /* 0x000fe20000000800 */
[----:B-----5:R-:W-:Y:S01]  /*0490*/  ISETP.NE.OR P0, PT, R0, RZ, !P0 ;  /* 0x000000ff0000720c */ /* 0x020fe20004705670 */
[----:B-1----:R-:W-:Y:S02]  /*04a0*/  @UP2 UMOV UR7, UR17 ;  /* 0x0000001100072c82 */ /* 0x002fe40008000000 */
[----:B------:R-:W-:Y:S01]  /*04b0*/  @UP2 UMOV UR8, UR7 ;  /* 0x0000000700082c82 */ /* 0x000fe20008000000 */
[----:B------:R-:W-:Y:S01]  /*04c0*/  @!UP2 UMOV UR7, UR17 ;  /* 0x000000110007ac82 */ /* 0x000fe20008000000 */
[----:B0-----:R-:W-:-:S08]  /*04d0*/  @UP2 UIMAD.WIDE.U32 UR14, UR4, UR14, UR8 ;  /* 0x0000000e040e22a5 */ /* 0x001fd0000f8e0008 */
[----:B------:R-:W-:Y:S01]  /*04e0*/  VOTEU.ALL UP0, P0 ;  /* 0x00000000003f7886 */ /* 0x000fe20000000000 */
[----:B------:R-:W-:Y:S01]  /*04f0*/  VOTEU.ALL UP1, P0 ;  /* 0x00000000003f7886 */ /* 0x000fe20000020000 */
[----:B------:R-:W-:-:S03]  /*0500*/  IMAD.U32 R2, RZ, RZ, UR14 ;  /* 0x0000000eff027e24 */ /* 0x000fc6000f8e00ff */
[----:B------:R-:W0:Y:S01]  /*0510*/  @!UP0 S2UR UR6, SR_CgaCtaId ;  /* 0x00000000000689c3 */ /* 0x000e220000008800 */
[----:B------:R-:W-:Y:S01]  /*0520*/  @!UP0 UMOV UR5, 0x400 ;  /* 0x0000040000058882 */ /* 0x000fe20000000000 */
[----:B------:R-:W-:-:S04]  /*0530*/  @!UP0 UIADD3 UR12, -UR12, 0x100000, URZ ;  /* 0x001000000c0c8890 */ /* 0x000fc8000fffe13f */
[----:B------:R-:W-:Y:S02]  /*0540*/  @!UP0 USHF.L.U32 UR13, UR12, 0xb, URZ ;  /* 0x0000000b0c0d8899 */ /* 0x000fe4000800063f */
[----:B------:R-:W-:Y:S01]  /*0550*/  @!UP0 USHF.L.U32 UR12, UR12, 0x1, URZ ;  /* 0x000000010c0c8899 */ /* 0x000fe2000800063f */
[----:B------:R-:W-:Y:S01]  /*0560*/  IMAD.U32 R3, RZ, RZ, UR15 ;  /* 0x0000000fff037e24 */ /* 0x000fe2000f8e00ff */
[----:B0-----:R-:W-:Y:S01]  /*0570*/  @!UP0 ULEA UR16, UR6, UR5, 0x18 ;  /* 0x0000000506108291 */ /* 0x001fe2000f8ec03f */
[----:B------:R-:W-:Y:S01]  /*0580*/  VOTEU.ALL UP0, P0 ;  /* 0x00000000003f7886 */ /* 0x000fe20000000000 */
[----:B------:R-:W-:Y:S01]  /*0590*/  PLOP3.LUT P0, PT, PT, PT, UP2, 0x80, 0x0 ;  /* 0x000000000000781c */ /* 0x000fe20003f0f028 */
[----:B------:R-:W-:Y:S01]  /*05a0*/  UMOV UR5, URZ ;  /* 0x0000003f00057c82 */ /* 0x000fe20008000000 */
[----:B------:R-:W-:Y:S01]  /*05b0*/  @UP2 UMOV UR6, URZ ;  /* 0x0000003f00062c82 */ /* 0x000fe20008000000 */
[----:B------:R-:W-:Y:S02]  /*05c0*/  @!UP2 UIMAD.WIDE.U32 UR8, UR11, UR7, UR4 ;  /* 0x000000070b08a2a5 */ /* 0x000fe4000f8e0004 */
[----:B------:R-:W-:-:S04]  /*05d0*/  @UP2 UIADD3 UR6, UR15, UR6, URZ ;  /* 0x000000060f062290 */ /* 0x000fc8000fffe03f */
[----:B------:R-:W-:Y:S01]  /*05e0*/  IMAD.U32 R5, RZ, RZ, UR9 ;  /* 0x00000009ff057e24 */ /* 0x000fe2000f8e00ff */
[----:B------:R-:W0:Y:S02]  /*05f0*/  FENCE.VIEW.ASYNC.S ;  /* 0x00000000000073c6 */ /* 0x000e240000000000 */
[----:B0-----:R0:W2:Y:S01]  /*0600*/  @!UP0 SYNCS.EXCH.64 URZ, [UR16+0x40], UR12 ;  /* 0x0000400c103f85b2 */ /* 0x0010a20008000100 */
[----:B------:R-:W-:Y:S02]  /*0610*/  @P2 IMAD.U32 R6, RZ, RZ, UR6 ;  /* 0x00000006ff062e24 */ /* 0x000fe4000f8e00ff */
[----:B------:R-:W-:Y:S02]  /*0620*/  @P0 IMAD.MOV.U32 R7, RZ, RZ, R2 ;  /* 0x000000ffff070224 */ /* 0x000fe400078e0002 */
[----:B------:R-:W-:Y:S02]  /*0630*/  IMAD.U32 R2, RZ, RZ, UR8 ;  /* 0x00000008ff027e24 */ /* 0x000fe4000f8e00ff */
[----:B------:R-:W-:-:S02]  /*0640*/  @!P4 IMAD.MOV.U32 R6, RZ, RZ, R5 ;  /* 0x000000ffff06c224 */ /* 0x000fc400078e0005 */
[----:B------:R-:W-:Y:S02]  /*0650*/  @!P3 IMAD.MOV.U32 R7, RZ, RZ, R2 ;  /* 0x000000ffff07b224 */ /* 0x000fe400078e0002 */
[----:B------:R-:W-:Y:S01]  /*0660*/  IMAD.U32 R3, RZ, RZ, UR9 ;  /* 0x00000009ff037e24 */ /* 0x000fe2000f8e00ff */
[----:B------:R0:W-:Y:S01]  /*0670*/  STL [R1+0xe00], R6 ;  /* 0x000e000601007387 */ /* 0x0001e20000100800 */
[----:B------:R-:W-:-:S03]  /*0680*/  IMAD.U32 R4, RZ, RZ, UR8 ;  /* 0x00000008ff047e24 */ /* 0x000fc6000f8e00ff */
[----:B------:R0:W-:Y:S01]  /*0690*/  STL [R1+0xe04], R7 ;  /* 0x000e040701007387 */ /* 0x0001e20000100800 */
[----:B------:R0:W2:Y:S01]  /*06a0*/  @!UP1 SYNCS.EXCH.64 URZ, [UR16+0x48], UR12 ;  /* 0x0000480c103f95b2 */ /* 0x0000a20008000100 */
[----:B------:R-:W-:Y:S01]  /*06b0*/  NOP ;  /* 0x0000000000007918 */ /* 0x000fe20000000000 */
[----:B--234-:R-:W-:Y:S06]  /*06c0*/  BAR.SYNC.DEFER_BLOCKING 0x0 ;  /* 0x0000000000007b1d */ /* 0x01cfec0000010000 */
[----:B------:R-:W-:Y:S05]  /*06d0*/  @!P1 BRA `(.L_x_3) ;  /* 0x0000069c00dc9947 */ /* 0x000fea0003800000 */
[----:B------:R-:W-:-:S06]  /*06e0*/  UISETP.GT.U32.AND UP0, UPT, UR18, 0x1, UPT ;  /* 0x000000011200788c */ /* 0x000fcc000bf04070 */
[----:B------:R-:W-:-:S13]  /*06f0*/  PLOP3.LUT P0, PT, PT, PT, UP0, 0x80, 0x0 ;  /* 0x000000000000781c */ /* 0x000fda0003f0f008 */
[----:B0-----:R-:W-:Y:S05]  /*0700*/  @P0 EXIT ;  /* 0x000000000000094d */ /* 0x001fea0003800000 */
[----:B------:R-:W-:Y:S01]  /*0710*/  ULDC.64 UR8, c[0x0][0x650] ;  /* 0x0001940000087ab9 */ /* 0x000fe20000000a00 */
[----:B------:R-:W-:Y:S01]  /*0720*/  UMOV UR40, 0xffffffff ;  /* 0xffffffff00287882 */ /* 0x000fe20000000000 */
[----:B------:R-:W-:Y:S01]  /*0730*/  ISETP.GE.U32.AND P0, PT, R7, UR8, PT ;  /* 0x0000000807007c0c */ /* 0x000fe2000bf06070 */
[----:B------:R-:W-:Y:S01]  /*0740*/  UMOV UR41, 0xffffffff ;  /* 0xffffffff00297882 */ /* 0x000fe20000000000 */
[----:B------:R-:W-:Y:S01]  /*0750*/  UMOV UR42, 0xffffffff ;  /* 0xffffffff002a7882 */ /* 0x000fe20000000000 */
[----:B------:R-:W-:Y:S02]  /*0760*/  PRMT R0, RZ, 0x7610, R0 ;  /* 0x00007610ff007816 */ /* 0x000fe40000000000 */
[----:B------:R-:W-:-:S13]  /*0770*/  ISETP.GE.U32.AND.EX P0, PT, R6, UR9, PT, P0 ;  /* 0x0000000906007c0c */ /* 0x000fda000bf06100 */
[----:B------:R-:W-:Y:S05]  /*0780*/  @P0 BRA `(.L_x_4) ;  /* 0x0000000400800947 */ /* 0x000fea0003800000 */
[----:B------:R-:W-:Y:S01]  /*0790*/  I2FP.F32.U32 R0, UR4 ;  /* 0x0000000400007c45 */ /* 0x000fe20008201000 */
[----:B------:R-:W-:Y:S01]  /*07a0*/  ULDC.64 UR16, c[0x0][0x628] ;  /* 0x00018a0000107ab9 */ /* 0x000fe20000000a00 */
[----:B------:R-:W-:Y:S01]  /*07b0*/  ULDC UR6, c[0x0][0x150] ;  /* 0x0000540000067ab9 */ /* 0x000fe20000000800 */
[----:B------:R-:W-:Y:S01]  /*07c0*/  ISETP.NE.U32.AND P0, PT, RZ, UR16, PT ;  /* 0x00000010ff007c0c */ /* 0x000fe2000bf05070 */
[----:B------:R-:W-:Y:S01]  /*07d0*/  ULDC UR15, c[0x0][0x630] ;  /* 0x00018c00000f7ab9 */ /* 0x000fe20000000800 */
[----:B------:R-:W-:Y:S01]  /*07e0*/  FMUL R0, R0, UR6 ;  /* 0x0000000600007c20 */ /* 0x000fe20008400000 */
[----:B------:R-:W-:Y:S01]  /*07f0*/  R2UR UR18, R7 ;  /* 0x00000000071272ca */ /* 0x000fe200000e0000 */
[----:B------:R-:W-:Y:S01]  /*0800*/  ULDC UR20, c[0x0][0x154] ;  /* 0x0000550000147ab9 */ /* 0x000fe20000000800 */
[----:B------:R-:W-:Y:S01]  /*0810*/  ISETP.NE.AND.EX P0, PT, RZ, UR17, PT, P0 ;  /* 0x00000011ff007c0c */ /* 0x000fe2000bf05300 */
[----:B------:R0:W1:Y:S01]  /*0820*/  F2I.U32.TRUNC.NTZ R2, R0 ;  /* 0x0000000000027305 */ /* 0x000062000020f000 */
[----:B------:R-:W-:-:S02]  /*0830*/  R2UR UR19, R6 ;  /* 0x00000000061372ca */ /* 0x000fc400000e0000 */
[----:B------:R-:W-:Y:S02]  /*0840*/  R2UR UR8, R7 ;  /* 0x00000000070872ca */ /* 0x000fe400000e0000 */
[----:B------:R-:W-:-:S07]  /*0850*/  R2UR UR9, R6 ;  /* 0x00000000060972ca */ /* 0x000fce00000e0000 */
[----:B0-----:R-:W-:Y:S08]  /*0860*/  @!P0 BRA `(.L_x_5) ;  /* 0x0000000000308947 */ /* 0x001ff00003800000 */
[----:B------:R-:W-:Y:S01]  /*0870*/  R2UR UR8, R7 ;  /* 0x00000000070872ca */ /* 0x000fe200000e0000 */
[----:B------:R-:W-:Y:S01]  /*0880*/  ULDC UR6, c[0x0][0x634] ;  /* 0x00018d0000067ab9 */ /* 0x000fe20000000800 */
[----:B------:R-:W-:-:S11]  /*0890*/  R2UR UR14, R6 ;  /* 0x00000000060e72ca */ /* 0x000fd600000e0000 */
[----:B------:R-:W-:-:S04]  /*08a0*/  UIADD3 UR6, UP0, UR8, UR6, URZ ;  /* 0x0000000608067290 */ /* 0x000fc8000ff1e03f */
[----:B------:R-:W-:-:S04]  /*08b0*/  UIADD3.X UR14, URZ, UR14, URZ, UP0, !UPT ;  /* 0x0000000e3f0e7290 */ /* 0x000fc800087fe43f */
[----:B------:R-:W-:-:S04]  /*08c0*/  UIMAD.WIDE.U32 UR8, UR14, UR16, URZ ;  /* 0x000000100e0872a5 */ /* 0x000fc8000f8e003f */
[----:B------:R-:W-:Y:S02]  /*08d0*/  UIMAD.WIDE.U32 UR10, UP0, UR6, UR17, UR8 ;  /* 0x00000011060a72a5 */ /* 0x000fe4000f800008 */
[----:B------:R-:W-:Y:S02]  /*08e0*/  UIMAD.WIDE.U32 UR8, UR6, UR16, URZ ;  /* 0x00000010060872a5 */ /* 0x000fe4000f8e003f */
[----:B------:R-:W-:Y:S02]  /*08f0*/  UIADD3.X UR13, URZ, URZ, URZ, UP0, !UPT ;  /* 0x0000003f3f0d7290 */ /* 0x000fe400087fe43f */
[----:B------:R-:W-:Y:S01]  /*0900*/  UIADD3 URZ, UP0, UR9, UR10, URZ ;  /* 0x0000000a093f7290 */ /* 0x000fe2000ff1e03f */
[----:B------:R-:W-:-:S03]  /*0910*/  UMOV UR12, UR11 ;  /* 0x0000000b000c7c82 */ /* 0x000fc60008000000 */
[----:B------:R-:W-:-:S12]  /*0920*/  UIMAD.WIDE.U32.X UR8, UR14, UR17, UR12, UP0 ;  /* 0x000000110e0872a5 */ /* 0x000fd800080e040c */
.L_x_5:
[----:B------:R-:W-:Y:S01]  /*0930*/  USHF.R.U64 UR42, UR8, UR15, UR9 ;  /* 0x0000000f082a7299 */ /* 0x000fe20008001209 */
[----:B------:R-:W-:Y:S01]  /*0940*/  I2FP.F32.U32 R0, UR7 ;  /* 0x0000000700007c45 */ /* 0x000fe20008201000 */
[----:B------:R-:W-:Y:S01]  /*0950*/  USHF.R.U32.HI UR5, URZ, UR15, UR9 ;  /* 0x0000000f3f057299 */ /* 0x000fe20008011609 */
[----:B-1----:R-:W-:Y:S01]  /*0960*/  R2UR UR12, R2 ;  /* 0x00000000020c72ca */ /* 0x002fe200000e0000 */
[----:B------:R-:W-:Y:S02]  /*0970*/  UIADD3 UR6, UP0, URZ, -UR42, URZ ;  /* 0x8000002a3f067290 */ /* 0x000fe4000ff1e03f */
[----:B------:R-:W-:Y:S01]  /*0980*/  FMUL R0, R0, UR20 ;  /* 0x0000001400007c20 */ /* 0x000fe20008400000 */
[----:B------:R-:W-:Y:S01]  /*0990*/  ULDC.64 UR8, c[0x0][0x620] ;  /* 0x0001880000087ab9 */ /* 0x000fe20000000a00 */
[----:B------:R-:W-:Y:S01]  /*09a0*/  UIADD3.X UR5, URZ, ~UR5, URZ, UP0, !UPT ;  /* 0x800000053f057290 */ /* 0x000fe200087fe43f */
[----:B------:R-:W-:Y:S01]  /*09b0*/  UMOV UR10, UR18 ;  /* 0x00000012000a7c82 */ /* 0x000fe20008000000 */
[----:B------:R-:W-:-:S02]  /*09c0*/  UMOV UR11, UR19 ;  /* 0x00000013000b7c82 */ /* 0x000fc40008000000 */
[----:B------:R-:W-:Y:S01]  /*09d0*/  UIMAD UR5, UR5, UR8, URZ ;  /* 0x00000008050572a4 */ /* 0x000fe2000f8e023f */
[----:B------:R-:W0:Y:S01]  /*09e0*/  F2I.U32.TRUNC.NTZ R0, R0 ;  /* 0x0000000000007305 */ /* 0x000e22000020f000 */
[----:B------:R-:W-:Y:S02]  /*09f0*/  UIMAD.WIDE.U32 UR10, UR6, UR8, UR10 ;  /* 0x00000008060a72a5 */ /* 0x000fe4000f8e000a */
[----:B------:R-:W-:Y:S01]  /*0a00*/  UIMAD UR6, UR6, UR9, UR5 ;  /* 0x00000009060672a4 */ /* 0x000fe2000f8e0205 */
[----:B------:R-:W-:Y:S01]  /*0a10*/  ULDC UR21, c[0x0][0x658] ;  /* 0x0001960000157ab9 */ /* 0x000fe20000000800 */
[----:B------:R-:W-:Y:S02]  /*0a20*/  UMOV UR19, 0xffffffff ;  /* 0xffffffff00137882 */ /* 0x000fe40000000000 */
[----:B------:R-:W-:Y:S01]  /*0a30*/  UIADD3 UR6, UR11, UR6, URZ ;  /* 0x000000060b067290 */ /* 0x000fe2000fffe03f */
[----:B------:R-:W-:Y:S01]  /*0a40*/  ULDC UR15, c[0x0][0x618] ;  /* 0x00018600000f7ab9 */ /* 0x000fe20000000800 */
[----:B------:R-:W-:Y:S01]  /*0a50*/  ULDC.64 UR8, c[0x0][0x640] ;  /* 0x0001900000087ab9 */ /* 0x000fe20000000a00 */
[----:B------:R-:W-:Y:S01]  /*0a60*/  USHF.L.U32 UR11, UR19, UR21, URZ ;  /* 0x00000015130b7299 */ /* 0x000fe2000800063f */
[----:B------:R-:W-:Y:S01]  /*0a70*/  ISETP.NE.U32.AND P0, PT, RZ, UR8, PT ;  /* 0x00000008ff007c0c */ /* 0x000fe2000bf05070 */
[----:B------:R-:W-:-:S02]  /*0a80*/  USHF.R.U64 UR19, UR10, UR15, UR6 ;  /* 0x0000000f0a137299 */ /* 0x000fc40008001206 */
[----:B------:R-:W-:Y:S01]  /*0a90*/  USHF.R.U32.HI UR10, URZ, UR15, UR6 ;  /* 0x0000000f3f0a7299 */ /* 0x000fe20008011606 */
[----:B0-----:R-:W-:Y:S01]  /*0aa0*/  R2UR UR14, R0 ;  /* 0x00000000000e72ca */ /* 0x001fe200000e0000 */
[----:B------:R-:W-:Y:S01]  /*0ab0*/  ULDC UR17, c[0x0][0x608] ;  /* 0x0001820000117ab9 */ /* 0x000fe20000000800 */
[----:B------:R-:W-:Y:S01]  /*0ac0*/  ISETP.NE.AND.EX P0, PT, RZ, UR9, PT, P0 ;  /* 0x00000009ff007c0c */ /* 0x000fe2000bf05300 */
[----:B------:R-:W-:Y:S02]  /*0ad0*/  USHF.R.U64 UR23, UR19, UR17, UR10 ;  /* 0x0000001113177299 */ /* 0x000fe4000800120a */
[----:B------:R-:W-:Y:S01]  /*0ae0*/  USHF.R.U32.HI UR10, URZ, UR17, UR10 ;  /* 0x000000113f0a7299 */ /* 0x000fe2000801160a */
[----:B------:R-:W-:Y:S01]  /*0af0*/  UMOV UR16, 0x1 ;  /* 0x0000000100107882 */ /* 0x000fe20000000000 */
[----:B------:R-:W-:Y:S02]  /*0b00*/  UIADD3 UR12, -UR12, URZ, URZ ;  /* 0x0000003f0c0c7290 */ /* 0x000fe4000fffe13f */
[----:B------:R-:W-:-:S02]  /*0b10*/  USHF.R.U64 UR24, UR23, UR21, UR10 ;  /* 0x0000001517187299 */ /* 0x000fc4000800120a */
[----:B------:R-:W-:Y:S01]  /*0b20*/  USHF.L.U32 UR6, UR16, UR21, URZ ;  /* 0x0000001510067299 */ /* 0x000fe2000800063f */
[----:B------:R-:W-:Y:S01]  /*0b30*/  ULDC UR13, c[0x0][0x144] ;  /* 0x00005100000d7ab9 */ /* 0x000fe20000000800 */
[----:B------:R-:W-:Y:S01]  /*0b40*/  ULDC UR5, c[0x0][0x600] ;  /* 0x0001800000057ab9 */ /* 0x000fe20000000800 */
[----:B------:R-:W-:Y:S02]  /*0b50*/  ULOP3.LUT UR16, URZ, UR11, URZ, 0x33, !UPT ;  /* 0x0000000b3f107292 */ /* 0x000fe4000f8e333f */
[----:B------:R-:W-:Y:S02]  /*0b60*/  USHF.R.U32.HI UR11, URZ, UR21, UR10 ;  /* 0x000000153f0b7299 */ /* 0x000fe4000801160a */
[----:B------:R-:W-:Y:S02]  /*0b70*/  UIADD3 UR18, UR5, -0x1, URZ ;  /* 0xffffffff05127890 */ /* 0x000fe4000fffe03f */
[----:B------:R-:W-:Y:S02]  /*0b80*/  UIADD3 UR20, -UR14, URZ, URZ ;  /* 0x0000003f0e147290 */ /* 0x000fe4000fffe13f */
[----:B------:R-:W-:Y:S01]  /*0b90*/  UIMAD UR4, UR13, UR12, UR4 ;  /* 0x0000000c0d0472a4 */ /* 0x000fe2000f8e0204 */
[----:B------:R-:W-:Y:S01]  /*0ba0*/  ULDC UR25, c[0x0][0x148] ;  /* 0x0000520000197ab9 */ /* 0x000fe20000000800 */
[----:B------:R-:W-:Y:S01]  /*0bb0*/  ULDC UR21, c[0x0][0x648] ;  /* 0x0001920000157ab9 */ /* 0x000fe20000000800 */
[----:B------:R-:W-:Y:S01]  /*0bc0*/  ULDC UR22, c[0x0][0x638] ;  /* 0x00018e0000167ab9 */ /* 0x000fe20000000800 */
[----:B------:R-:W-:Y:S01]  /*0bd0*/  UMOV UR10, UR24 ;  /* 0x00000018000a7c82 */ /* 0x000fe20008000000 */
[----:B------:R-:W-:Y:S07]  /*0be0*/  @!P0 BRA `(.L_x_6) ;  /* 0x0000000000308947 */ /* 0x000fee0003800000 */
[----:B------:R-:W-:Y:S02]  /*0bf0*/  ULDC UR14, c[0x0][0x64c] ;  /* 0x00019300000e7ab9 */ /* 0x000fe40000000800 */
        /* <DEDUP_REMOVED lines=8> */
[----:B------:R-:W-:-:S07]  /*0c80*/  UIMAD.WIDE.U32.X UR8, UR17, UR9, UR14, UP0 ;  /* 0x00000009110872a5 */ /* 0x000fce00080e040e */
[----:B------:R-:W-:Y:S01]  /*0c90*/  UMOV UR10, UR8 ;  /* 0x00000008000a7c82 */ /* 0x000fe20008000000 */
[----:B------:R-:W-:-:S05]  /*0ca0*/  UMOV UR11, UR9 ;  /* 0x00000009000b7c82 */ /* 0x000fca0008000000 */
.L_x_6:
[----:B------:R-:W-:Y:S01]  /*0cb0*/  UISETP.NE.AND UP0, UPT, UR39, URZ, UPT ;  /* 0x0000003f2700728c */ /* 0x000fe2000bf05270 */
[----:B------:R-:W-:Y:S01]  /*0cc0*/  IMAD.MOV.U32 R0, RZ, RZ, 0x1 ;  /* 0x00000001ff007424 */ /* 0x000fe200078e00ff */
[----:B------:R-:W-:Y:S02]  /*0cd0*/  USHF.R.U64 UR8, UR10, UR21, UR11 ;  /* 0x000000150a087299 */ /* 0x000fe4000800120b */
[----:B------:R-:W-:Y:S02]  /*0ce0*/  ULOP3.LUT UR16, UR23, UR16, URZ, 0xc0, !UPT ;  /* 0x0000001017107292 */ /* 0x000fe4000f8ec03f */
[----:B------:R-:W-:Y:S02]  /*0cf0*/  ULOP3.LUT UR18, UR19, UR18, URZ, 0xc0, !UPT ;  /* 0x0000001213127292 */ /* 0x000fe4000f8ec03f */
[----:B------:R-:W-:-:S03]  /*0d00*/  UIMAD UR16, UR6, UR8, UR16 ;  /* 0x00000008061072a4 */ /* 0x000fc6000f8e0210 */
[----:B------:R-:W-:Y:S02]  /*0d10*/  @UP0 UIMAD UR4, UR25, UR20, UR7 ;  /* 0x00000014190402a4 */ /* 0x000fe4000f8e0207 */
[----:B------:R-:W-:-:S04]  /*0d20*/  UIADD3 UR7, -UR8, URZ, URZ ;  /* 0x0000003f08077290 */ /* 0x000fc8000fffe13f */
[----:B------:R-:W-:-:S03]  /*0d30*/  UIMAD UR6, UR7, UR22, UR24 ;  /* 0x00000016070672a4 */ /* 0x000fc6000f8e0218 */
[----:B------:R-:W-:Y:S01]  /*0d40*/  ULDC UR7, c[0x0][0x610] ;  /* 0x0001840000077ab9 */ /* 0x000fe20000000800 */
[----:B------:R-:W-:Y:S02]  /*0d50*/  UIMAD UR6, UR6, UR5, UR18 ;  /* 0x00000005060672a4 */ /* 0x000fe4000f8e0212 */
[----:B------:R-:W-:-:S04]  /*0d60*/  UIMAD UR4, UR16, UR7, UR4 ;  /* 0x00000007100472a4 */ /* 0x000fc8000f8e0204 */
[----:B------:R-:W-:Y:S02]  /*0d70*/  USEL UR41, UR6, UR4, !UP0 ;  /* 0x0000000406297287 */ /* 0x000fe4000c000000 */
[----:B------:R-:W-:-:S12]  /*0d80*/  USEL UR40, UR4, UR6, !UP0 ;  /* 0x0000000604287287 */ /* 0x000fd8000c000000 */
.L_x_4:
[----:B------:R-:W-:-:S08]  /*0d90*/  NOP ;  /* 0x0000000000007918 */ /* 0x000fd00000000000 */
[----:B------:R-:W0:Y:S02]  /*0da0*/  USETMAXREG.TRY_ALLOC.CTAPOOL UP0, 0xf0 ;  /* 0x000000f0000079c8 */ /* 0x000e240008000600 */
[----:B0-----:R-:W-:-:S13]  /*0db0*/  PLOP3.LUT P0, PT, PT, PT, UP0, 0x80, 0x0 ;  /* 0x000000000000781c */ /* 0x001fda0003f0f008 */
[----:B------:R-:W-:Y:S05]  /*0dc0*/  @!P0 BRA `(.L_x_4) ;  /* 0xfffffffc00f08947 */ /* 0x000fea000383ffff */
[----:B------:R-:W-:Y:S01]  /*0dd0*/  ULDC.64 UR4, c[0x0][0x598] ;  /* 0x0001660000047ab9 */ /* 0x000fe20000000a00 */
[----:B------:R-:W-:Y:S01]  /*0de0*/  ULDC.64 UR46, c[0x0][0x208] ;  /* 0x00008200002e7ab9 */ /* 0x000fe20000000a00 */
[----:B------:R-:W-:-:S04]  /*0df0*/  ISETP.NE.U32.AND P0, PT, RZ, UR4, PT ;  /* 0x00000004ff007c0c */ /* 0x000fc8000bf05070 */
[----:B------:R-:W-:-:S13]  /*0e00*/  ISETP.NE.AND.EX P0, PT, RZ, UR5, PT, P0 ;  /* 0x00000005ff007c0c */ /* 0x000fda000bf05300 */
[----:B------:R-:W-:Y:S05]  /*0e10*/  @!P0 BRA `(.L_x_7) ;  /* 0x00000000001c8947 */ /* 0x000fea0003800000 */
[----:B------:R-:W0:Y:S02]  /*0e20*/  LDC.64 R2, c[0x0][0x598] ;  /* 0x00016600ff027b82 */ /* 0x000e240000000a00 */
[----:B0-----:R-:W2:Y:S02]  /*0e30*/  LDG.E.64 R2, desc[UR46][R2.64] ;  /* 0x0000002e02027981 */ /* 0x001ea4000c1e1b00 */
[----:B--2---:R-:W-:-:S04]  /*0e40*/  ISETP.NE.U32.AND P0, PT, R2, RZ, PT ;  /* 0x000000ff0200720c */ /* 0x004fc80003f05070 */
[----:B------:R-:W-:-:S13]  /*0e50*/  ISETP.NE.AND.EX P0, PT, R3, RZ, PT, P0 ;  /* 0x000000ff0300720c */ /* 0x000fda0003f05300 */
[----:B------:R-:W-:Y:S05]  /*0e60*/  @!P0 BRA `(.L_x_7) ;  /* 0x0000000000088947 */ /* 0x000fea0003800000 */
[----:B------:R0:W5:Y:S01]  /*0e70*/  LD.E R2, desc[UR46][R2.64] ;  /* 0x0000002e02027980 */ /* 0x000162000c101900 */
[----:B------:R-:W-:Y:S05]  /*0e80*/  BRA `(.L_x_8) ;  /* 0x0000000000247947 */ /* 0x000fea0003800000 */
.L_x_7:
[----:B------:R-:W-:Y:S02]  /*0e90*/  ULDC.64 UR4, c[0x0][0x588] ;  /* 0x0001620000047ab9 */ /* 0x000fe40000000a00 */
[----:B------:R-:W-:-:S04]  /*0ea0*/  ISETP.NE.U32.AND P0, PT, RZ, UR4, PT ;  /* 0x00000004ff007c0c */ /* 0x000fc8000bf05070 */
[----:B------:R-:W-:-:S13]  /*0eb0*/  ISETP.NE.AND.EX P0, PT, RZ, UR5, PT, P0 ;  /* 0x00000005ff007c0c */ /* 0x000fda000bf05300 */
[----:B------:R-:W-:Y:S05]  /*0ec0*/  @!P0 BRA `(.L_x_9) ;  /* 0x00000000000c8947 */ /* 0x000fea0003800000 */
[----:B------:R-:W0:Y:S02]  /*0ed0*/  LDC.64 R2, c[0x0][0x588] ;  /* 0x00016200ff027b82 */ /* 0x000e240000000a00 */
[----:B0-----:R1:W5:Y:S01]  /*0ee0*/  LDG.E R2, desc[UR46][R2.64] ;  /* 0x0000002e02027981 */ /* 0x001362000c1e1900 */
[----:B------:R-:W-:Y:S05]  /*0ef0*/  BRA `(.L_x_8) ;  /* 0x0000000000087947 */ /* 0x000fea0003800000 */
.L_x_9:
[----:B------:R-:W-:Y:S02]  /*0f00*/  ULDC UR4, c[0x0][0x580] ;  /* 0x0001600000047ab9 */ /* 0x000fe40000000800 */
[----:B------:R-:W-:-:S07]  /*0f10*/  IMAD.U32 R2, RZ, RZ, UR4 ;  /* 0x00000004ff027e24 */ /* 0x000fce000f8e00ff */
.L_x_8:
[----:B------:R-:W-:Y:S02]  /*0f20*/  ULDC.64 UR4, c[0x0][0x5a0] ;  /* 0x0001680000047ab9 */ /* 0x000fe40000000a00 */
[----:B------:R-:W-:-:S04]  /*0f30*/  ISETP.NE.U32.AND P0, PT, RZ, UR4, PT ;  /* 0x00000004ff007c0c */ /* 0x000fc8000bf05070 */
[----:B------:R-:W-:-:S13]  /*0f40*/  ISETP.NE.AND.EX P0, PT, RZ, UR5, PT, P0 ;  /* 0x00000005ff007c0c */ /* 0x000fda000bf05300 */
[----:B------:R-:W-:Y:S05]  /*0f50*/  @!P0 BRA `(.L_x_10) ;  /* 0x00000000001c8947 */ /* 0x000fea0003800000 */
[----:B------:R-:W2:Y:S02]  /*0f60*/  LDC.64 R4, c[0x0][0x5a0] ;  /* 0x00016800ff047b82 */ /* 0x000ea40000000a00 */
[----:B--2---:R-:W2:Y:S02]  /*0f70*/  LDG.E.64 R4, desc[UR46][R4.64] ;  /* 0x0000002e04047981 */ /* 0x004ea4000c1e1b00 */
[----:B--2---:R-:W-:-:S04]  /*0f80*/  ISETP.NE.U32.AND P0, PT, R4, RZ, PT ;  /* 0x000000ff0400720c */ /* 0x004fc80003f05070 */
[----:B------:R-:W-:-:S13]  /*0f90*/  ISETP.NE.AND.EX P0, PT, R5, RZ, PT, P0 ;  /* 0x000000ff0500720c */ /* 0x000fda0003f05300 */
[----:B------:R-:W-:Y:S05]  /*0fa0*/  @!P0 BRA `(.L_x_10) ;  /* 0x0000000000088947 */ /* 0x000fea0003800000 */
[----:B------:R2:W5:Y:S01]  /*0fb0*/  LD.E R16, desc[UR46][R4.64] ;  /* 0x0000002e04107980 */ /* 0x000562000c101900 */
[----:B------:R-:W-:Y:S05]  /*0fc0*/  BRA `(.L_x_11) ;  /* 0x0000000000247947 */ /* 0x000fea0003800000 */
.L_x_10:
[----:B------:R-:W-:Y:S02]  /*0fd0*/  ULDC.64 UR4, c[0x0][0x590] ;  /* 0x0001640000047ab9 */ /* 0x000fe40000000a00 */
[----:B------:R-:W-:-:S04]  /*0fe0*/  ISETP.NE.U32.AND P0, PT, RZ, UR4, PT ;  /* 0x00000004ff007c0c */ /* 0x000fc8000bf05070 */
[----:B------:R-:W-:-:S13]  /*0ff0*/  ISETP.NE.AND.EX P0, PT, RZ, UR5, PT, P0 ;  /* 0x00000005ff007c0c */ /* 0x000fda000bf05300 */
[----:B------:R-:W-:Y:S05]  /*1000*/  @!P0 BRA `(.L_x_12) ;  /* 0x00000000000c8947 */ /* 0x000fea0003800000 */
[----:B------:R-:W2:Y:S02]  /*1010*/  LDC.64 R16, c[0x0][0x590] ;  /* 0x00016400ff107b82 */ /* 0x000ea40000000a00 */
[----:B--2---:R3:W5:Y:S01]  /*1020*/  LDG.E R16, desc[UR46][R16.64] ;  /* 0x0000002e10107981 */ /* 0x004762000c1e1900 */
[----:B------:R-:W-:Y:S05]  /*1030*/  BRA `(.L_x_11) ;  /* 0x0000000000087947 */ /* 0x000fea0003800000 */
.L_x_12:
[----:B------:R-:W-:Y:S02]  /*1040*/  ULDC UR4, c[0x0][0x584] ;  /* 0x0001610000047ab9 */ /* 0x000fe40000000800 */
[----:B------:R-:W-:-:S07]  /*1050*/  IMAD.U32 R16, RZ, RZ, UR4 ;  /* 0x00000004ff107e24 */ /* 0x000fce000f8e00ff */
.L_x_11:
[----:B------:R-:W-:-:S13]  /*1060*/  LOP3.LUT P0, RZ, R0, 0xff, RZ, 0xc0, !PT ;  /* 0x000000ff00ff7812 */ /* 0x000fda000780c0ff */
[----:B------:R-:W-:Y:S05]  /*1070*/  @!P0 EXIT ;  /* 0x000000000000894d */ /* 0x000fea0003800000 */
[----:B------:R-:W-:Y:S01]  /*1080*/  ULDC UR4, c[0x0][0x28c] ;  /* 0x0000a30000047ab9 */ /* 0x000fe20000000800 */
[----:B------:R-:W-:Y:S01]  /*1090*/  UMOV UR36, URZ ;  /* 0x0000003f00247c82 */ /* 0x000fe20008000000 */
[----:B------:R-:W-:Y:S01]  /*10a0*/  UIADD3 UR4, UR4, 0x1f, URZ ;  /* 0x0000001f04047890 */ /* 0x000fe2000fffe03f */
[----:B------:R-:W-:-:S03]  /*10b0*/  UMOV UR37, URZ ;  /* 0x0000003f00257c82 */ /* 0x000fc60008000000 */
[----:B------:R-:W-:-:S04]  /*10c0*/  USHF.R.S32.HI UR5, URZ, 0x1f, UR4 ;  /* 0x0000001f3f057899 */ /* 0x000fc80008011404 */
[----:B------:R-:W-:-:S04]  /*10d0*/  ULEA.HI UR5, UR5, UR4, URZ, 0x5 ;  /* 0x0000000405057291 */ /* 0x000fc8000f8f283f */
[----:B------:R-:W-:-:S12]  /*10e0*/  USHF.R.S32.HI UR43, URZ, 0x5, UR5 ;  /* 0x000000053f2b7899 */ /* 0x000fd80008011405 */
.L_x_2072:
[----:B----4-:R-:W4:Y:S01]  /*10f0*/  S2R R0, SR_TID.X ;  /* 0x0000000000007919 */ /* 0x010f220000002100 */
[----:B------:R-:W0:Y:S01]  /*1100*/  S2UR UR6, SR_CgaCtaId ;  /* 0x00000000000679c3 */ /* 0x000e220000008800 */
[----:B------:R-:W-:Y:S02]  /*1110*/  UMOV UR44, 0x400 ;  /* 0x00000400002c7882 */ /* 0x000fe40000000000 */
[----:B0-----:R-:W-:Y:S01]  /*1120*/  ULEA UR44, UR6, UR44, 0x18 ;  /* 0x0000002c062c7291 */ /* 0x001fe2000f8ec03f */
[----:B----4-:R-:W-:-:S04]  /*1130*/  LOP3.LUT R0, R0, 0x80, RZ, 0xc0, !PT ;  /* 0x0000008000007812 */ /* 0x010fc800078ec0ff */
[----:B------:R-:W-:-:S06]  /*1140*/  SHF.R.U32.HI R0, RZ, 0x7, R0 ;  /* 0x00000007ff007819 */ /* 0x000fcc0000011600 */
[----:B------:R-:W0:Y:S02]  /*1150*/  SHFL.IDX PT, R0, R0, RZ, 0x1f ;  /* 0x00001fff00007589 */ /* 0x000e2400000e0000 */
[----:B0-----:R-:W-:-:S13]  /*1160*/  R2UR UR4, R0 ;  /* 0x00000000000472ca */ /* 0x001fda00000e0000 */
[----:B------:R-:W-:-:S04]  /*1170*/  ULEA.HI UR5, UR4, UR4, URZ, 0x1 ;  /* 0x0000000404057291 */ /* 0x000fc8000f8f083f */
[----:B------:R-:W-:-:S04]  /*1180*/  ULOP3.LUT UR5, UR5, 0xffffe, URZ, 0xc0, !UPT ;  /* 0x000ffffe05057892 */ /* 0x000fc8000f8ec03f */
[----:B------:R-:W-:-:S03]  /*1190*/  UIADD3 UR5, UR4, -UR5, URZ ;  /* 0x8000000504057290 */ /* 0x000fc6000fffe03f */
[----:B------:R-:W-:Y:S01]  /*11a0*/  ULDC UR4, c[0x0][0x28c] ;  /* 0x0000a30000047ab9 */ /* 0x000fe20000000800 */
[----:B------:R-:W-:Y:S01]  /*11b0*/  ULEA UR5, UR5, UR44, 0xc ;  /* 0x0000002c05057291 */ /* 0x000fe2000f8e603f */
[----:B------:R-:W-:-:S03]  /*11c0*/  ISETP.LT.AND P0, PT, RZ, UR4, PT ;  /* 0x00000004ff007c0c */ /* 0x000fc6000bf01270 */
[----:B------:R-:W-:-:S04]  /*11d0*/  UIADD3 UR5, UR5, 0x100, URZ ;  /* 0x0000010005057890 */ /* 0x000fc8000fffe03f */
[----:B------:R-:W-:-:S04]  /*11e0*/  USHF.R.U32.HI UR5, URZ, 0x4, UR5 ;  /* 0x000000043f057899 */ /* 0x000fc80008011605 */
[----:B------:R-:W-:Y:S02]  /*11f0*/  ULOP3.LUT UR45, UR5, 0x3fff, URZ, 0xc0, !UPT ;  /* 0x00003fff052d7892 */ /* 0x000fe4000f8ec03f */
[----:B---3--:R-:W-:Y:S10]  /*1200*/  @P0 BRA `(.L_x_13) ;  /* 0x0000000000400947 */ /* 0x008ff40003800000 */
[----:B------:R-:W-:Y:S01]  /*1210*/  MOV R0, 0x0 ;  /* 0x0000000000007802 */ /* 0x000fe20000000f00 */
[----:B------:R-:W-:Y:S01]  /*1220*/  ULDC.64 UR4, c[0x4][0x68] ;  /* 0x01001a0000047ab9 */ /* 0x000fe20000000a00 */
[----:B------:R-:W-:Y:S01]  /*1230*/  ULDC.64 UR6, c[0x4][0x8] ;  /* 0x0100020000067ab9 */ /* 0x000fe20000000a00 */
[----:B--2---:R-:W-:Y:S01]  /*1240*/  IMAD.U32 R4, RZ, RZ, UR4 ;  /* 0x00000004ff047e24 */ /* 0x004fe2000f8e00ff */
[----:B------:R0:W2:Y:S01]  /*1250*/  LDC.64 R14, c[0x4][R0] ;  /* 0x01000000000e7b82 */ /* 0x0000a20000000a00 */
[----:B------:R-:W-:Y:S01]  /*1260*/  IMAD.U32 R5, RZ, RZ, UR5 ;  /* 0x00000005ff057e24 */ /* 0x000fe2000f8e00ff */
[----:B------:R-:W-:Y:S01]  /*1270*/  ULDC.64 UR4, c[0x4][0x70] ;  /* 0x01001c0000047ab9 */ /* 0x000fe20000000a00 */
[----:B------:R-:W-:Y:S02]  /*1280*/  IMAD.U32 R10, RZ, RZ, UR6 ;  /* 0x00000006ff0a7e24 */ /* 0x000fe4000f8e00ff */
[----:B------:R-:W-:Y:S02]  /*1290*/  IMAD.U32 R6, RZ, RZ, UR4 ;  /* 0x00000004ff067e24 */ /* 0x000fe4000f8e00ff */
[----:B------:R-:W-:-:S02]  /*12a0*/  IMAD.U32 R7, RZ, RZ, UR5 ;  /* 0x00000005ff077e24 */ /* 0x000fc4000f8e00ff */
[----:B------:R-:W-:Y:S02]  /*12b0*/  IMAD.U32 R11, RZ, RZ, UR7 ;  /* 0x00000007ff0b7e24 */ /* 0x000fe4000f8e00ff */
[----:B------:R-:W-:Y:S02]  /*12c0*/  IMAD.MOV.U32 R8, RZ, RZ, 0x1e1 ;  /* 0x000001e1ff087424 */ /* 0x000fe400078e00ff */
[----:B------:R-:W-:Y:S02]  /*12d0*/  IMAD.MOV.U32 R12, RZ, RZ, 0x1 ;  /* 0x00000001ff0c7424 */ /* 0x000fe400078e00ff */
[----:B0-----:R-:W-:-:S07]  /*12e0*/  IMAD.MOV.U32 R13, RZ, RZ, RZ ;  /* 0x000000ffff0d7224 */ /* 0x001fce00078e00ff */
[----:B------:R-:W-:-:S07]  /*12f0*/  LEPC R20, `(.L_x_13) ;  /* 0x000000001014794e */ /* 0x000fce0000000000 */
[----:B-123-5:R-:W-:Y:S05]  /*1300*/  CALL.ABS.NOINC R14 ;  /* 0x000000000e007343 */ /* 0x02efea0003c00000 */
.L_x_13:
[----:B------:R-:W-:-:S06]  /*1310*/  ULOP3.LUT UR4, UR38, 0x1, URZ, 0xfc, !UPT ;  /* 0x0000000126047892 */ /* 0x000fcc000f8efc3f */
[----:B------:R-:W-:-:S05]  /*1320*/  IMAD.U32 R0, RZ, RZ, UR4 ;  /* 0x00000004ff007e24 */ /* 0x000fca000f8e00ff */
[----:B------:R-:W-:-:S13]  /*1330*/  ISETP.NE.AND P0, PT, R0, 0x3, PT ;  /* 0x000000030000780c */ /* 0x000fda0003f05270 */
[----:B------:R-:W-:Y:S05]  /*1340*/  @!P0 BRA `(.L_x_14) ;  /* 0x0000000000048947 */ /* 0x000fea0003800000 */
[----:B------:R-:W-:Y:S01]  /*1350*/  BPT.TRAP 0x1 ;  /* 0x000000040000795c */ /* 0x000fe20000300000 */
.L_x_14:
[----:B-1----:R-:W-:Y:S02]  /*1360*/  IMAD.U32 R3, RZ, RZ, UR37 ;  /* 0x00000025ff037e24 */ /* 0x002fe4000f8e00ff */
[----:B------:R-:W-:-:S03]  /*1370*/  IMAD.U32 R0, RZ, RZ, UR36 ;  /* 0x00000024ff007e24 */ /* 0x000fc6000f8e00ff */
[----:B------:R-:W-:Y:S02]  /*1380*/  LEA R3, R3, UR44, 0x3 ;  /* 0x0000002c03037c11 */ /* 0x000fe4000f8e18ff */
[----:B------:R-:W-:-:S04]  /*1390*/  SHF.L.U32 R0, R0, 0x1f, RZ ;  /* 0x0000001f00007819 */ /* 0x000fc800000006ff */
[----:B------:R0:W1:Y:S01]  /*13a0*/  SYNCS.PHASECHK.TRANS64.TRYWAIT P1, [R3+URZ], R0 ;  /* 0x00000000030075a7 */ /* 0x000062000802017f */
[----:B------:R-:W-:Y:S05]  /*13b0*/  @!P0 BRA `(.L_x_15) ;  /* 0x0000000000048947 */ /* 0x000fea0003800000 */
[----:B------:R-:W-:Y:S01]  /*13c0*/  BPT.TRAP 0x1 ;  /* 0x000000040000795c */ /* 0x000fe20000300000 */
.L_x_15:
[----:B-1----:R-:W-:Y:S05]  /*13d0*/  @P1 BRA `(.L_x_16) ;  /* 0x0000000000081947 */ /* 0x002fea0003800000 */
[----:B------:R-:W1:Y:S02]  /*13e0*/  SYNCS.PHASECHK.TRANS64.TRYWAIT P1, [R3+URZ], R0 ;  /* 0x00000000030075a7 */ /* 0x000e64000802017f */
[----:B-1----:R-:W-:Y:S05]  /*13f0*/  @!P1 BRA `(.L_x_17) ;  /* 0x000006a800649947 */ /* 0x002fea0003800000 */
.L_x_16:
[----:B------:R-:W-:-:S04]  /*1400*/  UISETP.LT.AND UP0, UPT, UR43, 0x1, UPT ;  /* 0x000000012b00788c */ /* 0x000fc8000bf01270 */
[----:B------:R-:W-:-:S06]  /*1410*/  USEL UR4, UR43, 0x1, UP0 ;  /* 0x000000012b047887 */ /* 0x000fcc0008000000 */
[----:B--2---:R-:W-:Y:S01]  /*1420*/  IMAD.U32 R5, RZ, RZ, UR4 ;  /* 0x00000004ff057e24 */ /* 0x004fe2000f8e00ff */
[----:B------:R-:W-:Y:S05]  /*1430*/  WARPSYNC.ALL ;  /* 0x0000000000007948 */ /* 0x000fea0003800000 */
[----:B------:R-:W-:-:S04]  /*1440*/  IADD3 R5, -R5, UR43, RZ ;  /* 0x0000002b05057c10 */ /* 0x000fc8000fffe1ff */
[----:B------:R-:W-:Y:S01]  /*1450*/  ISETP.GE.AND P1, PT, R5, 0x1, PT ;  /* 0x000000010500780c */ /* 0x000fe20003f26270 */
[----:B------:R-:W-:Y:S01]  /*1460*/  UIADD3 UR4, UR44, 0x18100, URZ ;  /* 0x000181002c047890 */ /* 0x000fe2000fffe03f */
[----:B------:R-:W-:Y:S01]  /*1470*/  WARPGROUP.ARRIVE ;  /* 0x00000000000079c5 */ /* 0x000fe20000000000 */
[----:B------:R-:W-:Y:S01]  /*1480*/  UMOV UR13, 0x80000020 ;  /* 0x80000020000d7882 */ /* 0x000fe20000000000 */
[----:B------:R-:W-:Y:S01]  /*1490*/  UMOV UR15, 0x80000020 ;  /* 0x80000020000f7882 */ /* 0x000fe20000000000 */
[----:B------:R-:W-:Y:S01]  /*14a0*/  USHF.R.U32.HI UR4, URZ, 0x4, UR4 ;  /* 0x000000043f047899 */ /* 0x000fe20008011604 */
[----:B------:R2:W-:Y:S01]  /*14b0*/  STL [R1+0xec8], R18 ;  /* 0x000ec81201007387 */ /* 0x0005e20000100800 */
[----:B------:R-:W-:Y:S01]  /*14c0*/  UMOV UR9, UR13 ;  /* 0x0000000d00097c82 */ /* 0x000fe20008000000 */
[----:B------:R-:W-:Y:S01]  /*14d0*/  UMOV UR11, 0x80000020 ;  /* 0x80000020000b7882 */ /* 0x000fe20000000000 */
[----:B------:R-:W-:Y:S01]  /*14e0*/  ULOP3.LUT UR5, UR4, 0x3fff, URZ, 0xc0, !UPT ;  /* 0x00003fff04057892 */ /* 0x000fe2000f8ec03f */
[----:B------:R3:W-:Y:S01]  /*14f0*/  STL [R1+0xec4], R17 ;  /* 0x000ec41101007387 */ /* 0x0007e20000100800 */
[----:B------:R-:W-:-:S02]  /*1500*/  ULOP3.LUT UR4, UR45, 0x10000, URZ, 0xfc, !UPT ;  /* 0x000100002d047892 */ /* 0x000fc4000f8efc3f */
[----:B------:R-:W-:Y:S01]  /*1510*/  ULOP3.LUT UR5, UR5, 0x10000, URZ, 0xfc, !UPT ;  /* 0x0001000005057892 */ /* 0x000fe2000f8efc3f */
[----:B-----5:R4:W-:Y:S01]  /*1520*/  STL [R1+0xec0], R16 ;  /* 0x000ec01001007387 */ /* 0x0209e20000100800 */
[----:B------:R-:W-:Y:S02]  /*1530*/  ULEA UR6, UR37, UR4, 0xb ;  /* 0x0000000425067291 */ /* 0x000fe4000f8e583f */
[----:B------:R-:W-:Y:S01]  /*1540*/  ULEA UR7, UR37, UR5, 0xb ;  /* 0x0000000525077291 */ /* 0x000fe2000f8e583f */
[----:B------:R0:W-:Y:S03]  /*1550*/  STL [R1+0xebc], R5 ;  /* 0x000ebc0501007387 */ /* 0x0001e60000100800 */
[----:B------:R-:W-:Y:S01]  /*1560*/  UIADD3 UR10, UR7, 0x400, URZ ;  /* 0x00000400070a7890 */ /* 0x000fe2000fffe03f */
[----:B------:R1:W-:Y:S01]  /*1570*/  STL [R1+0xeb8], R2 ;  /* 0x000eb80201007387 */ /* 0x0003e20000100800 */
[----:B------:R-:W-:Y:S01]  /*1580*/  UMOV UR12, UR6 ;  /* 0x00000006000c7c82 */ /* 0x000fe20008000000 */
[----:B------:R-:W-:Y:S01]  /*1590*/  UMOV UR14, UR7 ;  /* 0x00000007000e7c82 */ /* 0x000fe20008000000 */
[----:B------:R-:W-:Y:S01]  /*15a0*/  UMOV UR8, UR12 ;  /* 0x0000000c00087c82 */ /* 0x000fe20008000000 */
[----:B------:R-:W-:Y:S03]  /*15b0*/  HGMMA.64x256x16.F32 R24, gdesc[UR12], RZ, !UPT, gsb0 ;  /* 0x03e000000c1879f0 */ /* 0x000fe6000c0008ff */
[----:B------:R-:W-:-:S02]  /*15c0*/  WARPGROUP.DEPBAR.LE gsb0, 0x0 ;  /* 0x00008000000079c5 */ /* 0x000fc40000010000 */
[----:B------:R-:W-:Y:S01]  /*15d0*/  STL.64 [R1+0xc00], R24 ;  /* 0x000c001801007387 */ /* 0x000fe20000100a00 */
[----:B------:R-:W-:Y:S02]  /*15e0*/  IMAD.MOV.U32 R235, RZ, RZ, R45 ;  /* 0x000000ffffeb7224 */ /* 0x000fe400078e002d */
[----:B------:R-:W-:Y:S01]  /*15f0*/  IMAD.MOV.U32 R234, RZ, RZ, R46 ;  /* 0x000000ffffea7224 */ /* 0x000fe200078e002e */
[----:B------:R-:W-:Y:S01]  /*1600*/  STL.64 [R1+0xc08], R26 ;  /* 0x000c081a01007387 */ /* 0x000fe20000100a00 */
[----:B------:R-:W-:Y:S02]  /*1610*/  IMAD.MOV.U32 R233, RZ, RZ, R47 ;  /* 0x000000ffffe97224 */ /* 0x000fe400078e002f */
[----:B------:R-:W-:Y:S01]  /*1620*/  IMAD.MOV.U32 R232, RZ, RZ, R48 ;  /* 0x000000ffffe87224 */ /* 0x000fe200078e0030 */
[----:B------:R-:W-:Y:S01]  /*1630*/  STL.64 [R1+0xc10], R28 ;  /* 0x000c101c01007387 */ /* 0x000fe20000100a00 */
[----:B------:R-:W-:Y:S02]  /*1640*/  IMAD.MOV.U32 R231, RZ, RZ, R49 ;  /* 0x000000ffffe77224 */ /* 0x000fe400078e0031 */
[----:B------:R-:W-:Y:S01]  /*1650*/  IMAD.MOV.U32 R230, RZ, RZ, R50 ;  /* 0x000000ffffe67224 */ /* 0x000fe200078e0032 */
[----:B------:R-:W-:Y:S01]  /*1660*/  STL.64 [R1+0xc18], R30 ;  /* 0x000c181e01007387 */ /* 0x000fe20000100a00 */
[----:B------:R-:W-:-:S02]  /*1670*/  IMAD.MOV.U32 R229, RZ, RZ, R51 ;  /* 0x000000ffffe57224 */ /* 0x000fc400078e0033 */
        /* <DEDUP_REMOVED lines=19> */
[----:B------:R1:W-:Y:S01]  /*17b0*/  STL [R1+0xc50], R44 ;  /* 0x000c502c01007387 */ /* 0x0003e20000100800 */
[----:B------:R-:W-:Y:S02]  /*17c0*/  IMAD.MOV.U32 R215, RZ, RZ, R65 ;  /* 0x000000ffffd77224 */ /* 0x000fe400078e0041 */
[----:B------:R-:W-:Y:S02]  /*17d0*/  IMAD.MOV.U32 R214, RZ, RZ, R66 ;  /* 0x000000ffffd67224 */ /* 0x000fe400078e0042 */
[----:B------:R-:W-:Y:S02]  /*17e0*/  IMAD.MOV.U32 R213, RZ, RZ, R67 ;  /* 0x000000ffffd57224 */ /* 0x000fe400078e0043 */
[----:B------:R-:W-:Y:S02]  /*17f0*/  IMAD.MOV.U32 R212, RZ, RZ, R68 ;  /* 0x000000ffffd47224 */ /* 0x000fe400078e0044 */
[----:B------:R-:W-:-:S02]  /*1800*/  IMAD.MOV.U32 R211, RZ, RZ, R69 ;  /* 0x000000ffffd37224 */ /* 0x000fc400078e0045 */
[----:B------:R-:W-:Y:S02]  /*1810*/  IMAD.MOV.U32 R210, RZ, RZ, R70 ;  /* 0x000000ffffd27224 */ /* 0x000fe400078e0046 */
        /* <DEDUP_REMOVED lines=63> */
[----:B--2---:R-:W-:Y:S02]  /*1c10*/  IMAD.MOV.U32 R18, RZ, RZ, R134 ;  /* 0x000000ffff127224 */ /* 0x004fe400078e0086 */
[----:B---3--:R-:W-:-:S02]  /*1c20*/  IMAD.MOV.U32 R17, RZ, RZ, R135 ;  /* 0x000000ffff117224 */ /* 0x008fc400078e0087 */
[----:B----4-:R-:W-:Y:S02]  /*1c30*/  IMAD.MOV.U32 R16, RZ, RZ, R136 ;  /* 0x000000ffff107224 */ /* 0x010fe400078e0088 */
        /* <DEDUP_REMOVED lines=10> */
[----:B0-----:R-:W-:-:S02]  /*1ce0*/  IMAD.MOV.U32 R5, RZ, RZ, R147 ;  /* 0x000000ffff057224 */ /* 0x001fc400078e0093 */
[----:B------:R-:W-:Y:S02]  /*1cf0*/  IMAD.MOV.U32 R4, RZ, RZ, R148 ;  /* 0x000000ffff047224 */ /* 0x000fe400078e0094 */
[----:B-1----:R-:W-:Y:S02]  /*1d00*/  IMAD.MOV.U32 R3, RZ, RZ, R149 ;  /* 0x000000ffff037224 */ /* 0x002fe400078e0095 */
[----:B------:R-:W-:Y:S02]  /*1d10*/  IMAD.MOV.U32 R2, RZ, RZ, R150 ;  /* 0x000000ffff027224 */ /* 0x000fe400078e0096 */
[----:B------:R-:W-:Y:S02]  /*1d20*/  IMAD.MOV.U32 R0, RZ, RZ, R151 ;  /* 0x000000ffff007224 */ /* 0x000fe400078e0097 */
[----:B------:R-:W-:-:S03]  /*1d30*/  WARPGROUP.ARRIVE ;  /* 0x00000000000079c5 */ /* 0x000fc60000000000 */
[----:B------:R-:W-:Y:S03]  /*1d40*/  STL [R1+0x1e78], R0 ;  /* 0x001e780001007387 */ /* 0x000fe60000100800 */
[----:B------:R-:W-:Y:S01]  /*1d50*/  HGMMA.64x256x16.F32 R24, gdesc[UR8], RZ, !UPT, gsb0 ;  /* 0x03e00000081879f0 */ /* 0x000fe2000c0008ff */
[----:B------:R-:W-:Y:S01]  /*1d60*/  STL [R1+0x1e74], R2 ;  /* 0x001e740201007387 */ /* 0x000fe20000100800 */
[----:B------:R-:W-:Y:S01]  /*1d70*/  UIADD3 UR8, UR6, 0x200, URZ ;  /* 0x0000020006087890 */ /* 0x000fe2000fffe03f */
[----:B------:R-:W-:Y:S02]  /*1d80*/  UMOV UR9, 0x80000020 ;  /* 0x8000002000097882 */ /* 0x000fe40000000000 */
[----:B------:R-:W-:Y:S01]  /*1d90*/  STL [R1+0x1e70], R3 ;  /* 0x001e700301007387 */ /* 0x000fe20000100800 */
[----:B------:R-:W-:-:S03]  /*1da0*/  UMOV UR13, UR9 ;  /* 0x00000009000d7c82 */ /* 0x000fc60008000000 */
[----:B------:R-:W-:Y:S01]  /*1db0*/  STL [R1+0x1e6c], R4 ;  /* 0x001e6c0401007387 */ /* 0x000fe20000100800 */
[----:B------:R-:W-:-:S03]  /*1dc0*/  UMOV UR12, UR8 ;  /* 0x00000008000c7c82 */ /* 0x000fc60008000000 */
[----:B------:R-:W-:Y:S04]  /*1dd0*/  STL [R1+0x1e68], R5 ;  /* 0x001e680501007387 */ /* 0x000fe80000100800 */
        /* <DEDUP_REMOVED lines=61> */
[----:B------:R-:W-:Y:S01]  /*21b0*/  STL [R1+0x1d70], R195 ;  /* 0x001d70c301007387 */ /* 0x000fe20000100800 */
[----:B------:R-:W-:-:S03]  /*21c0*/  WARPGROUP.DEPBAR.LE gsb0, 0x0 ;  /* 0x00008000000079c5 */ /* 0x000fc60000010000 */
        /* <DEDUP_REMOVED lines=40> */
[----:B------:R-:W-:Y:S04]  /*2450*/  STL.64 [R1+0x400], R24 ;  /* 0x0004001801007387 */ /* 0x000fe80000100a00 */
        /* <DEDUP_REMOVED lines=62> */
[----:B------:R0:W-:Y:S02]  /*2840*/  STL.64 [R1+0x5f8], R150 ;  /* 0x0005f89601007387 */ /* 0x0001e40000100a00 */
[----:B0-----:R-:W-:-:S06]  /*2850*/  WARPGROUP.ARRIVE ;  /* 0x00000000000079c5 */ /* 0x001fcc0000000000 */
[----:B------:R-:W-:Y:S03]  /*2860*/  HGMMA.64x256x16.F32 R24, gdesc[UR8], RZ, !UPT, gsb0 ;  /* 0x03e00000081879f0 */ /* 0x000fe6000c0008ff */
[----:B------:R-:W-:Y:S02]  /*2870*/  WARPGROUP.DEPBAR.LE gsb0, 0x0 ;  /* 0x00008000000079c5 */ /* 0x000fe40000010000 */
        /* <DEDUP_REMOVED lines=30> */
[----:B------:R0:W-:Y:S01]  /*2a60*/  STL [R1+0x250], R44 ;  /* 0x0002502c01007387 */ /* 0x0001e20000100800 */
        /* <DEDUP_REMOVED lines=87> */
[----:B0-----:R-:W-:-:S03]  /*2fe0*/  WARPGROUP.ARRIVE ;  /* 0x00000000000079c5 */ /* 0x001fc60000000000 */
        /* <DEDUP_REMOVED lines=298> */
[----:B0-----:R-:W-:-:S06]  /*4290*/  WARPGROUP.ARRIVE ;  /* 0x00000000000079c5 */ /* 0x001fcc0000000000 */
[----:B------:R-:W-:Y:S01]  /*42a0*/  HGMMA.64x256x16.F32 R24, gdesc[UR8], RZ, !UPT, gsb0 ;  /* 0x03e00000081879f0 */ /* 0x000fe2000c0008ff */
[----:B------:R-:W-:Y:S01]  /*42b0*/  UIADD3 UR8, UR6, 0x600, URZ ;  /* 0x0000060006087890 */ /* 0x000fe2000fffe03f */
[----:B------:R-:W-:Y:S01]  /*42c0*/  UMOV UR9, 0x80000020 ;  /* 0x8000002000097882 */ /* 0x000fe20000000000 */
[----:B------:R-:W-:Y:S02]  /*42d0*/  WARPGROUP.DEPBAR.LE gsb0, 0x0 ;  /* 0x00008000000079c5 */ /* 0x000fe40000010000 */
[----:B------:R-:W-:Y:S04]  /*42e0*/  STL.64 [R1], R24 ;  /* 0x0000001801007387 */ /* 0x000fe80000100a00 */
        /* <DEDUP_REMOVED lines=129> */
[----:B------:R0:W-:Y:S04]  /*4b00*/  STL.64 [R1+0xed0], R24 ;  /* 0x000ed01801007387 */ /* 0x0001e80000100a00 */
[----:B0-----:R-:W2:Y:S04]  /*4b10*/  LDL.LU R24, [R1] ;  /* 0x0000000001187983 */ /* 0x001ea80000300800 */
[----:B------:R-:W2:Y:S04]  /*4b20*/  LDL.LU R25, [R1+0x4] ;  /* 0x0000040001197983 */ /* 0x000ea80000300800 */
[----:B------:R-:W3:Y:S04]  /*4b30*/  LDL.LU R26, [R1+0x8] ;  /* 0x00000800011a7983 */ /* 0x000ee80000300800 */
[----:B------:R-:W3:Y:S04]  /*4b40*/  LDL.LU R27, [R1+0xc] ;  /* 0x00000c00011b7983 */ /* 0x000ee80000300800 */
[----:B------:R-:W4:Y:S04]  /*4b50*/  LDL.LU R28, [R1+0x10] ;  /* 0x00001000011c7983 */ /* 0x000f280000300800 */
[----:B------:R-:W4:Y:S04]  /*4b60*/  LDL.LU R29, [R1+0x14] ;  /* 0x00001400011d7983 */ /* 0x000f280000300800 */
[----:B------:R-:W2:Y:S04]  /*4b70*/  LDL.LU R30, [R1+0x18] ;  /* 0x00001800011e7983 */ /* 0x000ea80000300800 */
        /* <DEDUP_REMOVED lines=121> */
[----:B--2---:R-:W-:Y:S04]  /*5310*/  STL.64 [R1+0x12c8], R150 ;  /* 0x0012c89601007387 */ /* 0x004fe80000100a00 */
[----:B----4-:R-:W-:Y:S04]  /*5320*/  STL.64 [R1+0x12c0], R148 ;  /* 0x0012c09401007387 */ /* 0x010fe80000100a00 */
[----:B---3--:R-:W-:Y:S04]  /*5330*/  STL.64 [R1+0x12b8], R146 ;  /* 0x0012b89201007387 */ /* 0x008fe80000100a00 */
        /* <DEDUP_REMOVED lines=61> */
[----:B0-----:R-:W2:Y:S04]  /*5710*/  LDL.LU R24, [R1+0x800] ;  /* 0x0008000001187983 */ /* 0x001ea80000300800 */
        /* <DEDUP_REMOVED lines=19> */
[----:B------:R-:W3:Y:S01]  /*5850*/  LDL.LU R44, [R1+0x850] ;  /* 0x00085000012c7983 */ /* 0x000ee20000300800 */
[----:B------:R-:W-:-:S02]  /*5860*/  IMAD.MOV.U32 R45, RZ, RZ, R235 ;  /* 0x000000ffff2d7224 */ /* 0x000fc400078e00eb */
[----:B------:R-:W-:Y:S01]  /*5870*/  IMAD.MOV.U32 R46, RZ, RZ, R234 ;  /* 0x000000ffff2e7224 */ /* 0x000fe200078e00ea */
[----:B------:R-:W4:Y:S01]  /*5880*/  LDL.LU R235, [R1+0x2024] ;  /* 0x0020240001eb7983 */ /* 0x000f220000300800 */
[----:B------:R-:W-:Y:S02]  /*5890*/  IMAD.MOV.U32 R47, RZ, RZ, R233 ;  /* 0x000000ffff2f7224 */ /* 0x000fe400078e00e9 */
[----:B------:R-:W-:Y:S01]  /*58a0*/  IMAD.MOV.U32 R48, RZ, RZ, R232 ;  /* 0x000000ffff307224 */ /* 0x000fe200078e00e8 */
[----:B------:R-:W4:Y:S01]  /*58b0*/  LDL.LU R234, [R1+0x2020] ;  /* 0x0020200001ea7983 */ /* 0x000f220000300800 */
[----:B------:R-:W-:-:S03]  /*58c0*/  IMAD.MOV.U32 R49, RZ, RZ, R231 ;  /* 0x000000ffff317224 */ /* 0x000fc600078e00e7 */
        /* <DEDUP_REMOVED lines=197> */
[----:B------:R-:W-:Y:S02]  /*6520*/  IMAD.MOV.U32 R148, RZ, RZ, R4 ;  /* 0x000000ffff947224 */ /* 0x000fe400078e0004 */
[----:B------:R-:W-:Y:S01]  /*6530*/  IMAD.MOV.U32 R150, RZ, RZ, R2 ;  /* 0x000000ffff967224 */ /* 0x000fe200078e0002 */
[----:B------:R-:W4:Y:S01]  /*6540*/  LDL.LU R6, [R1+0x1e90] ;  /* 0x001e900001067983 */ /* 0x000f220000300800 */
[----:B------:R-:W-:Y:S02]  /*6550*/  IMAD.MOV.U32 R151, RZ, RZ, R0 ;  /* 0x000000ffff977224 */ /* 0x000fe400078e0000 */
[----:B------:R-:W-:Y:S01]  /*6560*/  IMAD.MOV.U32 R149, RZ, RZ, R3 ;  /* 0x000000ffff957224 */ /* 0x000fe200078e0003 */
[----:B------:R-:W4:Y:S04]  /*6570*/  LDL.LU R5, [R1+0x1e8c] ;  /* 0x001e8c0001057983 */ /* 0x000f280000300800 */
[----:B------:R-:W4:Y:S04]  /*6580*/  LDL.LU R4, [R1+0x1e88] ;  /* 0x001e880001047983 */ /* 0x000f280000300800 */
[----:B------:R-:W4:Y:S04]  /*6590*/  LDL.LU R3, [R1+0x1e84] ;  /* 0x001e840001037983 */ /* 0x000f280000300800 */
[----:B------:R-:W4:Y:S04]  /*65a0*/  LDL.LU R2, [R1+0x1e80] ;  /* 0x001e800001027983 */ /* 0x000f280000300800 */
[----:B------:R-:W4:Y:S04]  /*65b0*/  LDL.LU R0, [R1+0x1e7c] ;  /* 0x001e7c0001007983 */ /* 0x000f280000300800 */
        /* <DEDUP_REMOVED lines=53> */
[----:B---3--:R-:W-:Y:S04]  /*6910*/  STL.64 [R1+0x1320], R44 ;  /* 0x0013202c01007387 */ /* 0x008fe80000100a00 */
[----:B--2---:R-:W-:Y:S04]  /*6920*/  STL.64 [R1+0x1318], R42 ;  /* 0x0013182a01007387 */ /* 0x004fe80000100a00 */
[----:B----4-:R-:W-:Y:S04]  /*6930*/  STL.64 [R1+0x1310], R40 ;  /* 0x0013102801007387 */ /* 0x010fe80000100a00 */
        /* <DEDUP_REMOVED lines=712> */
[----:B------:R-:W-:Y:S01]  /*95c0*/  IMAD.MOV.U32 R150, RZ, RZ, R2 ;  /* 0x000000ffff967224 */ /* 0x000fe200078e0002 */
[----:B------:R-:W-:Y:S01]  /*95d0*/  UMOV UR10, UR14 ;  /* 0x0000000e000a7c82 */ /* 0x000fe20008000000 */
[----:B------:R-:W-:Y:S01]  /*95e0*/  IMAD.MOV.U32 R151, RZ, RZ, R0 ;  /* 0x000000ffff977224 */ /* 0x000fe200078e0000 */
[----:B------:R-:W-:Y:S01]  /*95f0*/  UMOV UR11, UR15 ;  /* 0x0000000f000b7c82 */ /* 0x000fe20008000000 */
        /* <DEDUP_REMOVED lines=156> */
[----:B------:R-:W-:-:S03]  /*9fc0*/  IMAD.MOV.U32 R45, RZ, RZ, R235 ;  /* 0x000000ffff2d7224 */ /* 0x000fc600078e00eb */
        /* <DEDUP_REMOVED lines=47> */
[----:B------:R-:W-:Y:S01]  /*a2c0*/  IMAD.MOV.U32 R215, RZ, RZ, R131 ;  /* 0x000000ffffd77224 */ /* 0x000fe200078e0083 */
[----:B------:R-:W2:Y:S01]  /*a2d0*/  LDL.LU.64 R150, [R1+0x1cc8] ;  /* 0x001cc80001967983 */ /* 0x000ea20000300a00 */
[----:B------:R-:W-:Y:S02]  /*a2e0*/  IMAD.MOV.U32 R212, RZ, RZ, R128 ;  /* 0x000000ffffd47224 */ /* 0x000fe400078e0080 */
[----:B------:R-:W-:Y:S01]  /*a2f0*/  IMAD.MOV.U32 R213, RZ, RZ, R129 ;  /* 0x000000ffffd57224 */ /* 0x000fe200078e0081 */
[----:B------:R-:W2:Y:S01]  /*a300*/  LDL.LU.64 R148, [R1+0x1cc0] ;  /* 0x001cc00001947983 */ /* 0x000ea20000300a00 */
[----:B------:R-:W-:Y:S02]  /*a310*/  IMAD.MOV.U32 R210, RZ, RZ, R126 ;  /* 0x000000ffffd27224 */ /* 0x000fe400078e007e */
[----:B------:R-:W-:Y:S01]  /*a320*/  IMAD.MOV.U32 R211, RZ, RZ, R127 ;  /* 0x000000ffffd37224 */ /* 0x000fe200078e007f */
[----:B------:R-:W2:Y:S01]  /*a330*/  LDL.LU.64 R146, [R1+0x1cb8] ;  /* 0x001cb80001927983 */ /* 0x000ea20000300a00 */
        /* <DEDUP_REMOVED lines=120> */
[----:B------:R-:W-:-:S03]  /*aac0*/  IMAD.MOV.U32 R18, RZ, RZ, R45 ;  /* 0x000000ffff127224 */ /* 0x000fc600078e002d */
[----:B------:R-:W2:Y:S04]  /*aad0*/  LDL.LU.64 R64, [R1+0x1b70] ;  /* 0x001b700001407983 */ /* 0x000ea80000300a00 */
        /* <DEDUP_REMOVED lines=9> */
[----:B0-----:R-:W2:Y:S04]  /*ab70*/  LDL.LU.64 R44, [R1+0x1b20] ;  /* 0x001b2000012c7983 */ /* 0x001ea80000300a00 */
        /* <DEDUP_REMOVED lines=9> */
[----:B------:R-:W2:Y:S01]  /*ac10*/  LDL.LU.64 R24, [R1+0x1ad0] ;  /* 0x001ad00001187983 */ /* 0x000ea20000300a00 */
[----:B------:R-:W-:-:S02]  /*ac20*/  UIADD3 UR12, UR6, 0x2, URZ ;  /* 0x00000002060c7890 */ /* 0x000fc4000fffe03f */
[----:B------:R-:W-:Y:S01]  /*ac30*/  UIADD3 UR14, UR7, 0x2, URZ ;  /* 0x00000002070e7890 */ /* 0x000fe2000fffe03f */
[----:B------:R-:W-:Y:S01]  /*ac40*/  UMOV UR13, 0x80000020 ;  /* 0x80000020000d7882 */ /* 0x000fe20000000000 */
[----:B------:R-:W-:Y:S01]  /*ac50*/  UMOV UR15, 0x80000020 ;  /* 0x80000020000f7882 */ /* 0x000fe20000000000 */
[----:B--2---:R-:W-:-:S06]  /*ac60*/  WARPGROUP.ARRIVE ;  /* 0x00000000000079c5 */ /* 0x004fcc0000000000 */
[----:B------:R-:W-:Y:S03]  /*ac70*/  HGMMA.64x256x16.F32 R24, gdesc[UR12], R24, gsb0 ;  /* 0x03e000000c1879f0 */ /* 0x000fe60008000818 */
        /* <DEDUP_REMOVED lines=129> */
[----:B------:R-:W-:Y:S01]  /*b490*/  UIADD3 UR10, UR7, 0x402, URZ ;  /* 0x00000402070a7890 */ /* 0x000fe2000fffe03f */
[----:B------:R-:W-:Y:S01]  /*b4a0*/  UMOV UR8, UR12 ;  /* 0x0000000c00087c82 */ /* 0x000fe20008000000 */
[----:B------:R-:W-:Y:S01]  /*b4b0*/  UMOV UR9, UR13 ;  /* 0x0000000d00097c82 */ /* 0x000fe20008000000 */
        /* <DEDUP_REMOVED lines=133> */
[----:B------:R-:W-:Y:S01]  /*bd10*/  UMOV UR9, 0x80000020 ;  /* 0x8000002000097882 */ /* 0x000fe20000000000 */
[----:B--2---:R-:W-:-:S07]  /*bd20*/  WARPGROUP.ARRIVE ;  /* 0x00000000000079c5 */ /* 0x004fce0000000000 */
        /* <DEDUP_REMOVED lines=130> */
[----:B------:R-:W-:Y:S01]  /*c550*/  UMOV UR12, UR8 ;  /* 0x00000008000c7c82 */ /* 0x000fe20008000000 */
[----:B------:R-:W-:Y:S01]  /*c560*/  UMOV UR13, UR9 ;  /* 0x00000009000d7c82 */ /* 0x000fe20008000000 */
        /* <DEDUP_REMOVED lines=444> */
[----:B------:R-:W2:Y:S01]  /*e130*/  LDL.LU R128, [R1+0x650] ;  /* 0x0006500001807983 */ /* 0x000ea20000300800 */
        /* <DEDUP_REMOVED lines=19> */
[----:B------:R-:W-:Y:S01]  /*e270*/  IMAD.MOV.U32 R130, RZ, RZ, R17 ;  /* 0x000000ffff827224 */ /* 0x000fe200078e0011 */
[----:B------:R-:W-:Y:S01]  /*e280*/  UMOV UR10, UR14 ;  /* 0x0000000e000a7c82 */ /* 0x000fe20008000000 */
[----:B------:R-:W-:Y:S01]  /*e290*/  IMAD.MOV.U32 R131, RZ, RZ, R16 ;  /* 0x000000ffff837224 */ /* 0x000fe200078e0010 */
[----:B------:R-:W-:Y:S01]  /*e2a0*/  UMOV UR11, UR15 ;  /* 0x0000000f000b7c82 */ /* 0x000fe20008000000 */
[----:B------:R-:W-:Y:S01]  /*e2b0*/  IMAD.MOV.U32 R132, RZ, RZ, R5 ;  /* 0x000000ffff847224 */ /* 0x000fe200078e0005 */
[----:B------:R0:W5:Y:S01]  /*e2c0*/  LDL.LU R18, [R1+0xec8] ;  /* 0x000ec80001127983 */ /* 0x0001620000300800 */
[----:B------:R-:W-:Y:S02]  /*e2d0*/  IMAD.MOV.U32 R133, RZ, RZ, R2 ;  /* 0x000000ffff857224 */ /* 0x000fe400078e0002 */
[----:B------:R-:W-:Y:S01]  /*e2e0*/  IMAD.MOV.U32 R218, RZ, RZ, R23 ;  /* 0x000000ffffda7224 */ /* 0x000fe200078e0017 */
[----:B------:R0:W5:Y:S01]  /*e2f0*/  LDL.LU R17, [R1+0xec4] ;  /* 0x000ec40001117983 */ /* 0x0001620000300800 */
[----:B------:R-:W-:-:S02]  /*e300*/  IMAD.MOV.U32 R219, RZ, RZ, R22 ;  /* 0x000000ffffdb7224 */ /* 0x000fc400078e0016 */
[----:B------:R-:W-:Y:S01]  /*e310*/  IMAD.MOV.U32 R220, RZ, RZ, R21 ;  /* 0x000000ffffdc7224 */ /* 0x000fe200078e0015 */
[----:B------:R0:W5:Y:S01]  /*e320*/  LDL.LU R16, [R1+0xec0] ;  /* 0x000ec00001107983 */ /* 0x0001620000300800 */
[----:B------:R-:W-:Y:S02]  /*e330*/  IMAD.MOV.U32 R221, RZ, RZ, R20 ;  /* 0x000000ffffdd7224 */ /* 0x000fe400078e0014 */
[----:B------:R-:W-:Y:S01]  /*e340*/  IMAD.MOV.U32 R222, RZ, RZ, R19 ;  /* 0x000000ffffde7224 */ /* 0x000fe200078e0013 */
[----:B------:R0:W5:Y:S01]  /*e350*/  LDL.LU R5, [R1+0xebc] ;  /* 0x000ebc0001057983 */ /* 0x0001620000300800 */
[----:B------:R-:W-:Y:S02]  /*e360*/  IMAD.MOV.U32 R223, RZ, RZ, R15 ;  /* 0x000000ffffdf7224 */ /* 0x000fe400078e000f */
[----:B------:R-:W-:Y:S01]  /*e370*/  IMAD.MOV.U32 R224, RZ, RZ, R14 ;  /* 0x000000ffffe07224 */ /* 0x000fe200078e000e */
[----:B------:R0:W5:Y:S01]  /*e380*/  LDL.LU R2, [R1+0xeb8] ;  /* 0x000eb80001027983 */ /* 0x0001620000300800 */
        /* <DEDUP_REMOVED lines=10> */
[----:B------:R-:W-:-:S06]  /*e430*/  IMAD.MOV.U32 R235, RZ, RZ, R0 ;  /* 0x000000ffffeb7224 */ /* 0x000fcc00078e0000 */
        /* <DEDUP_REMOVED lines=67> */
[----:B-1----:R0:W5:Y:S04]  /*e870*/  LDL.LU.64 R150, [R1+0xeb0] ;  /* 0x000eb00001967983 */ /* 0x0021680000300a00 */
[----:B------:R0:W5:Y:S04]  /*e880*/  LDL.LU.64 R148, [R1+0xea8] ;  /* 0x000ea80001947983 */ /* 0x0001680000300a00 */
        /* <DEDUP_REMOVED lines=19> */
[----:B------:R0:W5:Y:S01]  /*e9c0*/  LDL.LU.64 R108, [R1+0xe08] ;  /* 0x000e0800016c7983 */ /* 0x0001620000300a00 */
[----:B------:R-:W-:Y:S05]  /*e9d0*/  @!P1 BRA `(.L_x_18) ;  /* 0x0000010800ec9947 */ /* 0x000fea0003800000 */
[----:B------:R-:W-:Y:S01]  /*e9e0*/  UIADD3 UR7, UR37, 0x1, URZ ;  /* 0x0000000125077890 */ /* 0x000fe2000fffe03f */
[----:B-----5:R-:W-:-:S03]  /*e9f0*/  IMAD.MOV.U32 R0, RZ, RZ, R5 ;  /* 0x000000ffff007224 */ /* 0x020fc600078e0005 */
[----:B------:R-:W-:-:S04]  /*ea00*/  UISETP.NE.AND UP0, UPT, UR7, 0x3, UPT ;  /* 0x000000030700788c */ /* 0x000fc8000bf05270 */
[----:B------:R-:W-:Y:S02]  /*ea10*/  USEL UR6, URZ, 0x1, UP0 ;  /* 0x000000013f067887 */ /* 0x000fe40008000000 */
[----:B------:R-:W-:Y:S02]  /*ea20*/  USEL UR7, UR7, URZ, UP0 ;  /* 0x0000003f07077287 */ /* 0x000fe40008000000 */
[----:B------:R-:W-:-:S06]  /*ea30*/  ULOP3.LUT UR6, UR36, UR6, URZ, 0x3c, !UPT ;  /* 0x0000000624067292 */ /* 0x000fcc000f8e3c3f */
[----:B------:R-:W-:Y:S01]  /*ea40*/  IMAD.U32 R3, RZ, RZ, UR6 ;  /* 0x00000006ff037e24 */ /* 0x000fe2000f8e00ff */
[----:B------:R-:W-:-:S06]  /*ea50*/  UMOV UR6, UR37 ;  /* 0x0000002500067c82 */ /* 0x000fcc0008000000 */
.L_x_25:
[----:B------:R-:W-:Y:S05]  /*ea60*/  @!P0 BRA `(.L_x_19) ;  /* 0x0000000000048947 */ /* 0x000fea0003800000 */
[----:B------:R-:W-:Y:S01]  /*ea70*/  BPT.TRAP 0x1 ;  /* 0x000000040000795c */ /* 0x000fe20000300000 */
.L_x_19:
[----:B------:R-:W-:Y:S01]  /*ea80*/  ULEA UR8, UR7, UR44, 0x3 ;  /* 0x0000002c07087291 */ /* 0x000fe2000f8e183f */
[----:B------:R-:W-:-:S08]  /*ea90*/  SHF.L.U32 R4, R3, 0x1f, RZ ;  /* 0x0000001f03047819 */ /* 0x000fd000000006ff */
[----:B------:R1:W2:Y:S01]  /*eaa0*/  SYNCS.PHASECHK.TRANS64.TRYWAIT P1, [UR8], R4 ;  /* 0x00000004ff0075a7 */ /* 0x0002a20008020148 */
[----:B------:R-:W-:Y:S05]  /*eab0*/  @!P0 BRA `(.L_x_20) ;  /* 0x0000000000048947 */ /* 0x000fea0003800000 */
[----:B------:R-:W-:Y:S01]  /*eac0*/  BPT.TRAP 0x1 ;  /* 0x000000040000795c */ /* 0x000fe20000300000 */
.L_x_20:
[----:B--2---:R-:W-:Y:S05]  /*ead0*/  @P1 BRA `(.L_x_21) ;  /* 0x0000000000081947 */ /* 0x004fea0003800000 */
[----:B------:R-:W2:Y:S02]  /*eae0*/  SYNCS.PHASECHK.TRANS64.TRYWAIT P1, [UR8], R4 ;  /* 0x00000004ff0075a7 */ /* 0x000ea40008020148 */
[----:B--2---:R-:W-:Y:S05]  /*eaf0*/  @!P1 BRA `(.L_x_22) ;  /* 0x000005d000b89947 */ /* 0x004fea0003800000 */
.L_x_21:
        /* <DEDUP_REMOVED lines=64> */
[----:B---3--:R-:W3:Y:S04]  /*ef00*/  LDL.LU.64 R24, [R1+0xc00] ;  /* 0x000c000001187983 */ /* 0x008ee80000300a00 */
[----:B------:R-:W3:Y:S04]  /*ef10*/  LDL.LU.64 R26, [R1+0xc08] ;  /* 0x000c0800011a7983 */ /* 0x000ee80000300a00 */
        /* <DEDUP_REMOVED lines=61> */
[----:B------:R-:W3:Y:S01]  /*f2f0*/  LDL.LU.64 R150, [R1+0xdf8] ;  /* 0x000df80001967983 */ /* 0x000ee20000300a00 */
[----:B------:R-:W-:-:S02]  /*f300*/  ULEA UR16, UR7, UR4, 0xb ;  /* 0x0000000407107291 */ /* 0x000fc4000f8e583f */
[----:B------:R-:W-:Y:S01]  /*f310*/  ULEA UR17, UR7, UR5, 0xb ;  /* 0x0000000507117291 */ /* 0x000fe2000f8e583f */
[----:B------:R-:W-:Y:S01]  /*f320*/  STL [R1+0xed0], R18 ;  /* 0x000ed01201007387 */ /* 0x000fe20000100800 */
[----:B------:R-:W-:Y:S01]  /*f330*/  UMOV UR9, 0x80000020 ;  /* 0x8000002000097882 */ /* 0x000fe20000000000 */
[----:B------:R-:W-:Y:S02]  /*f340*/  UMOV UR11, 0x80000020 ;  /* 0x80000020000b7882 */ /* 0x000fe40000000000 */
[----:B------:R-:W-:Y:S01]  /*f350*/  UMOV UR8, UR16 ;  /* 0x0000001000087c82 */ /* 0x000fe20008000000 */
[----:B------:R-:W-:Y:S01]  /*f360*/  STL [R1+0xecc], R17 ;  /* 0x000ecc1101007387 */ /* 0x000fe20000100800 */
[----:B------:R-:W-:-:S03]  /*f370*/  UMOV UR10, UR17 ;  /* 0x00000011000a7c82 */ /* 0x000fc60008000000 */
[----:B------:R-:W-:Y:S04]  /*f380*/  STL [R1+0xec8], R16 ;  /* 0x000ec81001007387 */ /* 0x000fe80000100800 */
[----:B------:R-:W-:Y:S04]  /*f390*/  STL [R1+0xec4], R5 ;  /* 0x000ec40501007387 */ /* 0x000fe80000100800 */
[----:B------:R-:W-:Y:S04]  /*f3a0*/  STL [R1+0xec0], R3 ;  /* 0x000ec00301007387 */ /* 0x000fe80000100800 */
[----:B------:R-:W-:Y:S04]  /*f3b0*/  STL [R1+0xebc], R2 ;  /* 0x000ebc0201007387 */ /* 0x000fe80000100800 */
[----:B------:R-:W-:Y:S01]  /*f3c0*/  STL [R1+0xeb8], R0 ;  /* 0x000eb80001007387 */ /* 0x000fe20000100800 */
[----:B---3--:R-:W-:-:S06]  /*f3d0*/  WARPGROUP.ARRIVE ;  /* 0x00000000000079c5 */ /* 0x008fcc0000000000 */
[----:B------:R-:W-:Y:S03]  /*f3e0*/  HGMMA.64x256x16.F32 R24, gdesc[UR8], R24, gsb0 ;  /* 0x03e00000081879f0 */ /* 0x000fe60008000818 */
[----:B------:R-:W-:Y:S02]  /*f3f0*/  WARPGROUP.DEPBAR.LE gsb0, 0x0 ;  /* 0x00008000000079c5 */ /* 0x000fe40000010000 */
[----:B------:R3:W-:Y:S01]  /*f400*/  STL.64 [R1+0xc00], R24 ;  /* 0x000c001801007387 */ /* 0x0007e20000100a00 */
[----:B0-----:R-:W-:Y:S02]  /*f410*/  IMAD.MOV.U32 R235, RZ, RZ, R45 ;  /* 0x000000ffffeb7224 */ /* 0x001fe400078e002d */
[----:B------:R-:W-:Y:S01]  /*f420*/  IMAD.MOV.U32 R234, RZ, RZ, R46 ;  /* 0x000000ffffea7224 */ /* 0x000fe200078e002e */
[----:B------:R0:W-:Y:S01]  /*f430*/  STL.64 [R1+0xc08], R26 ;  /* 0x000c081a01007387 */ /* 0x0001e20000100a00 */
[----:B------:R-:W-:-:S02]  /*f440*/  IMAD.MOV.U32 R233, RZ, RZ, R47 ;  /* 0x000000ffffe97224 */ /* 0x000fc400078e002f */
[----:B------:R-:W-:Y:S01]  /*f450*/  IMAD.MOV.U32 R232, RZ, RZ, R48 ;  /* 0x000000ffffe87224 */ /* 0x000fe200078e0030 */
[----:B------:R4:W-:Y:S01]  /*f460*/  STL.64 [R1+0xc10], R28 ;  /* 0x000c101c01007387 */ /* 0x0009e20000100a00 */
[----:B------:R-:W-:Y:S02]  /*f470*/  IMAD.MOV.U32 R231, RZ, RZ, R49 ;  /* 0x000000ffffe77224 */ /* 0x000fe400078e0031 */
[----:B------:R-:W-:Y:S01]  /*f480*/  IMAD.MOV.U32 R230, RZ, RZ, R50 ;  /* 0x000000ffffe67224 */ /* 0x000fe200078e0032 */
[----:B------:R1:W-:Y:S01]  /*f490*/  STL.64 [R1+0xc18], R30 ;  /* 0x000c181e01007387 */ /* 0x0003e20000100a00 */
[----:B------:R-:W-:Y:S02]  /*f4a0*/  IMAD.MOV.U32 R229, RZ, RZ, R51 ;  /* 0x000000ffffe57224 */ /* 0x000fe400078e0033 */
        /* <DEDUP_REMOVED lines=19> */
[----:B------:R2:W-:Y:S01]  /*f5e0*/  STL [R1+0xc50], R44 ;  /* 0x000c502c01007387 */ /* 0x0005e20000100800 */
[----:B------:R-:W-:-:S02]  /*f5f0*/  IMAD.MOV.U32 R215, RZ, RZ, R65 ;  /* 0x000000ffffd77224 */ /* 0x000fc400078e0041 */
[----:B------:R-:W-:Y:S01]  /*f600*/  IMAD.MOV.U32 R214, RZ, RZ, R66 ;  /* 0x000000ffffd67224 */ /* 0x000fe200078e0042 */
[----:B---3--:R-:W3:Y:S01]  /*f610*/  LDL.LU.64 R24, [R1+0x200] ;  /* 0x0002000001187983 */ /* 0x008ee20000300a00 */
[----:B------:R-:W-:Y:S02]  /*f620*/  IMAD.MOV.U32 R213, RZ, RZ, R67 ;  /* 0x000000ffffd57224 */ /* 0x000fe400078e0043 */
[----:B------:R-:W-:Y:S01]  /*f630*/  IMAD.MOV.U32 R212, RZ, RZ, R68 ;  /* 0x000000ffffd47224 */ /* 0x000fe200078e0044 */
[----:B0-----:R-:W3:Y:S01]  /*f640*/  LDL.LU.64 R26, [R1+0x208] ;  /* 0x00020800011a7983 */ /* 0x001ee20000300a00 */
[----:B------:R-:W-:Y:S02]  /*f650*/  IMAD.MOV.U32 R211, RZ, RZ, R69 ;  /* 0x000000ffffd37224 */ /* 0x000fe400078e0045 */
[----:B------:R-:W-:Y:S01]  /*f660*/  IMAD.MOV.U32 R210, RZ, RZ, R70 ;  /* 0x000000ffffd27224 */ /* 0x000fe200078e0046 */
[----:B----4-:R-:W4:Y:S01]  /*f670*/  LDL.LU.64 R28, [R1+0x210] ;  /* 0x00021000011c7983 */ /* 0x010f220000300a00 */
[----:B------:R-:W-:-:S02]  /*f680*/  IMAD.MOV.U32 R209, RZ, RZ, R71 ;  /* 0x000000ffffd17224 */ /* 0x000fc400078e0047 */
[----:B------:R-:W-:Y:S01]  /*f690*/  IMAD.MOV.U32 R208, RZ, RZ, R72 ;  /* 0x000000ffffd07224 */ /* 0x000fe200078e0048 */
[----:B-1----:R-:W3:Y:S01]  /*f6a0*/  LDL.LU.64 R30, [R1+0x218] ;  /* 0x00021800011e7983 */ /* 0x002ee20000300a00 */
[----:B------:R-:W-:Y:S02]  /*f6b0*/  IMAD.MOV.U32 R207, RZ, RZ, R73 ;  /* 0x000000ffffcf7224 */ /* 0x000fe400078e0049 */
[----:B------:R-:W-:Y:S01]  /*f6c0*/  IMAD.MOV.U32 R206, RZ, RZ, R74 ;  /* 0x000000ffffce7224 */ /* 0x000fe200078e004a */
[----:B--2---:R-:W2:Y:S01]  /*f6d0*/  LDL.LU.64 R32, [R1+0x220] ;  /* 0x0002200001207983 */ /* 0x004ea20000300a00 */
[----:B------:R-:W-:Y:S02]  /*f6e0*/  IMAD.MOV.U32 R205, RZ, RZ, R75 ;  /* 0x000000ffffcd7224 */ /* 0x000fe400078e004b */
[----:B------:R-:W-:Y:S01]  /*f6f0*/  IMAD.MOV.U32 R204, RZ, RZ, R76 ;  /* 0x000000ffffcc7224 */ /* 0x000fe200078e004c */
[----:B------:R-:W4:Y:S01]  /*f700*/  LDL.LU.64 R34, [R1+0x228] ;  /* 0x0002280001227983 */ /* 0x000f220000300a00 */
[----:B------:R-:W-:-:S02]  /*f710*/  IMAD.MOV.U32 R203, RZ, RZ, R77 ;  /* 0x000000ffffcb7224 */ /* 0x000fc400078e004d */
[----:B------:R-:W-:Y:S01]  /*f720*/  IMAD.MOV.U32 R202, RZ, RZ, R78 ;  /* 0x000000ffffca7224 */ /* 0x000fe200078e004e */
[----:B------:R-:W3:Y:S01]  /*f730*/  LDL.LU.64 R36, [R1+0x230] ;  /* 0x0002300001247983 */ /* 0x000ee20000300a00 */
[----:B------:R-:W-:Y:S02]  /*f740*/  IMAD.MOV.U32 R201, RZ, RZ, R79 ;  /* 0x000000ffffc97224 */ /* 0x000fe400078e004f */
[----:B------:R-:W-:Y:S01]  /*f750*/  IMAD.MOV.U32 R200, RZ, RZ, R80 ;  /* 0x000000ffffc87224 */ /* 0x000fe200078e0050 */
[----:B------:R-:W2:Y:S01]  /*f760*/  LDL.LU.64 R38, [R1+0x238] ;  /* 0x0002380001267983 */ /* 0x000ea20000300a00 */
        /* <DEDUP_REMOVED lines=105> */
[----:B------:R-:W-:-:S03]  /*fe00*/  IMAD.MOV.U32 R0, RZ, RZ, R151 ;  /* 0x000000ffff007224 */ /* 0x000fc600078e0097 */
[----:B------:R-:W2:Y:S04]  /*fe10*/  LDL.LU.64 R110, [R1+0x358] ;  /* 0x00035800016e7983 */ /* 0x000ea80000300a00 */
[----:B------:R-:W4:Y:S04]  /*fe20*/  LDL.LU.64 R112, [R1+0x360] ;  /* 0x0003600001707983 */ /* 0x000f280000300a00 */
[----:B------:R-:W3:Y:S04]  /*fe30*/  LDL.LU.64 R114, [R1+0x368] ;  /* 0x0003680001727983 */ /* 0x000ee80000300a00 */
        /* <DEDUP_REMOVED lines=18> */
[----:B---3--:R-:W-:Y:S04]  /*ff60*/  STL.64 [R1+0x2628], R150 ;  /* 0x0026289601007387 */ /* 0x008fe80000100a00 */
[----:B----4-:R-:W-:Y:S04]  /*ff70*/  STL.64 [R1+0x2620], R148 ;  /* 0x0026209401007387 */ /* 0x010fe80000100a00 */
[----:B--2---:R-:W-:Y:S04]  /*ff80*/  STL.64 [R1+0x2618], R146 ;  /* 0x0026189201007387 */ /* 0x004fe80000100a00 */
        /* <DEDUP_REMOVED lines=174> */
[----:B--2---:R-:W-:-:S06]  /*10a70*/  WARPGROUP.ARRIVE ;  /* 0x00000000000079c5 */ /* 0x004fcc0000000000 */
[----:B------:R-:W-:Y:S01]  /*10a80*/  HGMMA.64x256x16.F32 R24, gdesc[UR12], R24, gsb0 ;  /* 0x03e000000c1879f0 */ /* 0x000fe20008000818 */
        /* <DEDUP_REMOVED lines=206> */
[----:B------:R4:W-:Y:S04]  /*11770*/  STL [R1+0x250], R44 ;  /* 0x0002502c01007387 */ /* 0x0009e80000100800 */
[----:B0-----:R-:W4:Y:S04]  /*11780*/  LDL.LU.64 R24, [R1+0xa00] ;  /* 0x000a000001187983 */ /* 0x001f280000300a00 */
[----:B-1----:R-:W4:Y:S04]  /*11790*/  LDL.LU.64 R26, [R1+0xa08] ;  /* 0x000a0800011a7983 */ /* 0x002f280000300a00 */
[----:B--2---:R-:W2:Y:S04]  /*117a0*/  LDL.LU.64 R28, [R1+0xa10] ;  /* 0x000a1000011c7983 */ /* 0x004ea80000300a00 */
[----:B---3--:R-:W2:Y:S04]  /*117b0*/  LDL.LU.64 R30, [R1+0xa18] ;  /* 0x000a1800011e7983 */ /* 0x008ea80000300a00 */
[----:B----4-:R-:W2:Y:S04]  /*117c0*/  LDL.LU.64 R32, [R1+0xa20] ;  /* 0x000a200001207983 */ /* 0x010ea80000300a00 */
[----:B------:R-:W2:Y:S01]  /*117d0*/  LDL.LU.64 R34, [R1+0xa28] ;  /* 0x000a280001227983 */ /* 0x000ea20000300a00 */
[----:B------:R-:W-:-:S03]  /*117e0*/  IMAD.MOV.U32 R0, RZ, RZ, R45 ;  /* 0x000000ffff007224 */ /* 0x000fc600078e002d */
        /* <DEDUP_REMOVED lines=9> */
[----:B------:R-:W-:Y:S02]  /*11880*/  IMAD.MOV.U32 R6, RZ, RZ, R50 ;  /* 0x000000ffff067224 */ /* 0x000fe400078e0032 */
        /* <DEDUP_REMOVED lines=151> */
[----:B------:R-:W2:Y:S04]  /*12200*/  LDL.LU.64 R146, [R1+0xbe8] ;  /* 0x000be80001927983 */ /* 0x000ea80000300a00 */
[----:B------:R-:W2:Y:S04]  /*12210*/  LDL.LU.64 R148, [R1+0xbf0] ;  /* 0x000bf00001947983 */ /* 0x000ea80000300a00 */
[----:B------:R-:W2:Y:S01]  /*12220*/  LDL.LU.64 R150, [R1+0xbf8] ;  /* 0x000bf80001967983 */ /* 0x000ea20000300a00 */
[----:B------:R-:W-:Y:S01]  /*12230*/  UMOV UR8, UR12 ;  /* 0x0000000c00087c82 */ /* 0x000fe20008000000 */
[----:B------:R-:W-:-:S02]  /*12240*/  UMOV UR9, UR13 ;  /* 0x0000000d00097c82 */ /* 0x000fc40008000000 */
        /* <DEDUP_REMOVED lines=174> */
[----:B0-----:R-:W4:Y:S04]  /*12d30*/  LDL.LU.64 R24, [R1] ;  /* 0x0000000001187983 */ /* 0x001f280000300a00 */
[----:B-1----:R-:W4:Y:S04]  /*12d40*/  LDL.LU.64 R26, [R1+0x8] ;  /* 0x00000800011a7983 */ /* 0x002f280000300a00 */
[----:B--2---:R-:W2:Y:S04]  /*12d50*/  LDL.LU.64 R28, [R1+0x10] ;  /* 0x00001000011c7983 */ /* 0x004ea80000300a00 */
[----:B---3--:R-:W3:Y:S04]  /*12d60*/  LDL.LU.64 R30, [R1+0x18] ;  /* 0x00001800011e7983 */ /* 0x008ee80000300a00 */
[----:B----4-:R-:W4:Y:S04]  /*12d70*/  LDL.LU.64 R32, [R1+0x20] ;  /* 0x0000200001207983 */ /* 0x010f280000300a00 */
[----:B------:R-:W2:Y:S04]  /*12d80*/  LDL.LU.64 R34, [R1+0x28] ;  /* 0x0000280001227983 */ /* 0x000ea80000300a00 */
[----:B------:R-:W3:Y:S04]  /*12d90*/  LDL.LU.64 R36, [R1+0x30] ;  /* 0x0000300001247983 */ /* 0x000ee80000300a00 */
[----:B------:R-:W4:Y:S04]  /*12da0*/  LDL.LU.64 R38, [R1+0x38] ;  /* 0x0000380001267983 */ /* 0x000f280000300a00 */
        /* <DEDUP_REMOVED lines=195> */
[----:B------:R-:W-:Y:S01]  /*139e0*/  STL.64 [R1+0x830], R36 ;  /* 0x0008302401007387 */ /* 0x000fe20000100a00 */
[----:B------:R-:W-:-:S03]  /*139f0*/  IMAD.MOV.U32 R2, RZ, RZ, R150 ;  /* 0x000000ffff027224 */ /* 0x000fc600078e0096 */
[----:B------:R-:W-:Y:S01]  /*13a00*/  STL.64 [R1+0x838], R38 ;  /* 0x0008382601007387 */ /* 0x000fe20000100a00 */
[----:B------:R-:W-:-:S03]  /*13a10*/  IMAD.MOV.U32 R0, RZ, RZ, R151 ;  /* 0x000000ffff007224 */ /* 0x000fc600078e0097 */
[----:B------:R-:W-:Y:S01]  /*13a20*/  STL.64 [R1+0x840], R40 ;  /* 0x0008402801007387 */ /* 0x000fe20000100a00 */
[----:B------:R-:W-:-:S03]  /*13a30*/  IMAD.MOV.U32 R4, RZ, RZ, R148 ;  /* 0x000000ffff047224 */ /* 0x000fc600078e0094 */
[----:B------:R-:W-:Y:S01]  /*13a40*/  STL.64 [R1+0x848], R42 ;  /* 0x0008482a01007387 */ /* 0x000fe20000100a00 */
[----:B------:R-:W-:-:S03]  /*13a50*/  IMAD.MOV.U32 R3, RZ, RZ, R149 ;  /* 0x000000ffff037224 */ /* 0x000fc600078e0095 */
[----:B------:R0:W-:Y:S01]  /*13a60*/  STL [R1+0x850], R44 ;  /* 0x0008502c01007387 */ /* 0x0001e20000100800 */
        /* <DEDUP_REMOVED lines=153> */
[----:B------:R-:W-:-:S03]  /*14400*/  IMAD.MOV.U32 R235, RZ, RZ, R45 ;  /* 0x000000ffffeb7224 */ /* 0x000fc600078e002d */
        /* <DEDUP_REMOVED lines=1566> */
[----:B------:R-:W-:-:S03]  /*1a5f0*/  IMAD.MOV.U32 R45, RZ, RZ, R235 ;  /* 0x000000ffff2d7224 */ /* 0x000fc600078e00eb */
        /* <DEDUP_REMOVED lines=1132> */
[----:B------:R-:W-:Y:S01]  /*1ecc0*/  IMAD.MOV.U32 R130, RZ, RZ, R17 ;  /* 0x000000ffff827224 */ /* 0x000fe200078e0011 */
[----:B------:R-:W-:Y:S01]  /*1ecd0*/  UMOV UR8, UR12 ;  /* 0x0000000c00087c82 */ /* 0x000fe20008000000 */
[----:B------:R-:W-:Y:S01]  /*1ece0*/  IMAD.MOV.U32 R131, RZ, RZ, R16 ;  /* 0x000000ffff837224 */ /* 0x000fe200078e0010 */
[----:B------:R-:W-:Y:S01]  /*1ecf0*/  UMOV UR9, UR13 ;  /* 0x0000000d00097c82 */ /* 0x000fe20008000000 */
        /* <DEDUP_REMOVED lines=117> */
[----:B------:R-:W-:Y:S01]  /*1f450*/  BPT.TRAP 0x1 ;  /* 0x000000040000795c */ /* 0x000fe20000300000 */
.L_x_23:
[----:B------:R-:W-:Y:S02]  /*1f460*/  UISETP.GT.U32.AND UP0, UPT, UR38, 0x1, UPT ;  /* 0x000000012600788c */ /* 0x000fe4000bf04070 */
[----:B------:R-:W-:-:S04]  /*1f470*/  ULEA UR8, UR6, UR44, 0x3 ;  /* 0x0000002c06087291 */ /* 0x000fc8000f8e183f */
[----:B------:R-:W-:Y:S01]  /*1f480*/  UIADD3 UR8, UR8, 0x18, URZ ;  /* 0x0000001808087890 */ /* 0x000fe2000fffe03f */
[----:B------:R-:W-:-:S03]  /*1f490*/  PLOP3.LUT P1, PT, PT, PT, UP0, 0x80, 0x0 ;  /* 0x000000000000781c */ /* 0x000fc60003f2f008 */
[----:B------:R-:W-:-:S09]  /*1f4a0*/  UPRMT UR8, URZ, 0x654, UR8 ;  /* 0x000006543f087896 */ /* 0x000fd20008000008 */
[----:B------:R-:W-:Y:S01]  /*1f4b0*/  SYNCS.ARRIVE.TRANS64.RED.A1T0 RZ, [UR8], RZ ;  /* 0x000000ffffff79a7 */ /* 0x000fe20008100408 */
[----:B------:R-:W-:Y:S05]  /*1f4c0*/  @P1 BRA `(.L_x_24) ;  /* 0x0000000000041947 */ /* 0x000fea0003800000 */
[----:B------:R-:W-:Y:S01]  /*1f4d0*/  BPT.TRAP 0x1 ;  /* 0x000000040000795c */ /* 0x000fe20000300000 */
.L_x_24:
[----:B------:R-:W-:Y:S01]  /*1f4e0*/  UIADD3 UR7, UR7, 0x1, URZ ;  /* 0x0000000107077890 */ /* 0x000fe2000fffe03f */
[C---:B-----5:R-:W-:Y:S01]  /*1f4f0*/  ISETP.GT.AND P1, PT, R0.reuse, 0x1, PT ;  /* 0x000000010000780c */ /* 0x060fe20003f24270 */
[----:B------:R-:W-:Y:S01]  /*1f500*/  UIADD3 UR6, UR6, 0x1, URZ ;  /* 0x0000000106067890 */ /* 0x000fe2000fffe03f */
[----:B------:R-:W-:Y:S01]  /*1f510*/  VIADD R0, R0, 0xffffffff ;  /* 0xffffffff00007836 */ /* 0x000fe20000000000 */
[----:B------:R-:W-:Y:S02]  /*1f520*/  UISETP.NE.AND UP0, UPT, UR7, 0x3, UPT ;  /* 0x000000030700788c */ /* 0x000fe4000bf05270 */
[----:B------:R-:W-:Y:S02]  /*1f530*/  UISETP.NE.AND UP1, UPT, UR6, 0x3, UPT ;  /* 0x000000030600788c */ /* 0x000fe4000bf25270 */
[----:B------:R-:W-:Y:S02]  /*1f540*/  USEL UR8, URZ, 0x1, UP0 ;  /* 0x000000013f087887 */ /* 0x000fe40008000000 */
[----:B------:R-:W-:-:S02]  /*1f550*/  USEL UR7, UR7, URZ, UP0 ;  /* 0x0000003f07077287 */ /* 0x000fc40008000000 */
[----:B------:R-:W-:Y:S02]  /*1f560*/  USEL UR6, UR6, URZ, UP1 ;  /* 0x0000003f06067287 */ /* 0x000fe40008800000 */
[----:B------:R-:W-:Y:S01]  /*1f570*/  LOP3.LUT R3, R3, UR8, RZ, 0x3c, !PT ;  /* 0x0000000803037c12 */ /* 0x000fe2000f8e3cff */
[----:B------:R-:W-:Y:S09]  /*1f580*/  @P1 BRA `(.L_x_25) ;  /* 0xfffffef400341947 */ /* 0x000ff2000383ffff */
.L_x_18:
[----:B------:R-:W1:Y:S02]  /*1f590*/  LDC R0, c[0x0][0x28c] ;  /* 0x0000a300ff007b82 */ /* 0x000e640000000800 */
[----:B-1----:R-:W-:-:S13]  /*1f5a0*/  ISETP.GE.AND P1, PT, R0, 0x1, PT ;  /* 0x000000010000780c */ /* 0x002fda0003f26270 */
[----:B------:R-:W-:Y:S05]  /*1f5b0*/  @!P1 BRA `(.L_x_26) ;  /* 0x0000000000389947 */ /* 0x000fea0003800000 */
[----:B------:R-:W-:Y:S05]  /*1f5c0*/  @!P0 BRA `(.L_x_27) ;  /* 0x0000000000048947 */ /* 0x000fea0003800000 */
[----:B------:R-:W-:Y:S01]  /*1f5d0*/  BPT.TRAP 0x1 ;  /* 0x000000040000795c */ /* 0x000fe20000300000 */
.L_x_27:
[----:B-----5:R-:W-:Y:S01]  /*1f5e0*/  VIADD R0, R5, UR37 ;  /* 0x0000002505007c36 */ /* 0x020fe20008000000 */
[----:B------:R-:W-:-:S03]  /*1f5f0*/  UISETP.GT.U32.AND UP0, UPT, UR38, 0x1, UPT ;  /* 0x000000012600788c */ /* 0x000fc6000bf04070 */
[----:B------:R-:W-:-:S03]  /*1f600*/  IMAD.WIDE.U32 R4, R0, -0x55555555, RZ ;  /* 0xaaaaaaab00047825 */ /* 0x000fc600078e00ff */
[----:B------:R-:W-:Y:S02]  /*1f610*/  PLOP3.LUT P0, PT, PT, PT, UP0, 0x80, 0x0 ;  /* 0x000000000000781c */ /* 0x000fe40003f0f008 */
[----:B------:R-:W-:-:S05]  /*1f620*/  SHF.R.U32.HI R4, RZ, 0x1, R5 ;  /* 0x00000001ff047819 */ /* 0x000fca0000011605 */
[----:B------:R-:W-:-:S05]  /*1f630*/  IMAD R0, R4, -0x3, R0 ;  /* 0xfffffffd04007824 */ /* 0x000fca00078e0200 */
[----:B------:R-:W-:-:S05]  /*1f640*/  LEA R0, R0, UR44, 0x3 ;  /* 0x0000002c00007c11 */ /* 0x000fca000f8e18ff */
[----:B------:R-:W-:-:S05]  /*1f650*/  VIADD R0, R0, 0x18 ;  /* 0x0000001800007836 */ /* 0x000fca0000000000 */
[----:B------:R-:W-:-:S04]  /*1f660*/  PRMT R0, RZ, 0x654, R0 ;  /* 0x00000654ff007816 */ /* 0x000fc80000000000 */
[----:B------:R1:W-:Y:S01]  /*1f670*/  SYNCS.ARRIVE.TRANS64.RED.A1T0 RZ, [R0+URZ], RZ ;  /* 0x000000ff00ff79a7 */ /* 0x0003e2000810043f */
[----:B------:R-:W-:Y:S05]  /*1f680*/  @P0 BRA `(.L_x_26) ;  /* 0x0000000000040947 */ /* 0x000fea0003800000 */
[----:B------:R-:W-:Y:S01]  /*1f690*/  BPT.TRAP 0x1 ;  /* 0x000000040000795c */ /* 0x000fe20000300000 */
.L_x_26:
[----:B-1----:R-:W1:Y:S01]  /*1f6a0*/  S2R R0, SR_TID.X ;  /* 0x0000000000007919 */ /* 0x002e620000002100 */
[----:B------:R-:W-:Y:S01]  /*1f6b0*/  USHF.L.U32 UR41, UR41, 0x9, URZ ;  /* 0x0000000929297899 */ /* 0x000fe2000800063f */
[----:B------:R-:W-:Y:S01]  /*1f6c0*/  ULDC UR12, c[0x0][0x288] ;  /* 0x0000a200000c7ab9 */ /* 0x000fe20000000800 */
[----:B-----5:R-:W2:Y:S01]  /*1f6d0*/  S2R R5, SR_TID.X ;  /* 0x0000000000057919 */ /* 0x020ea20000002100 */
[----:B------:R-:W-:Y:S02]  /*1f6e0*/  UIMAD.WIDE UR8, UR40, 0x200, URZ ;  /* 0x00000200280878a5 */ /* 0x000fe4000f8e023f */
[----:B------:R-:W-:Y:S01]  /*1f6f0*/  USHF.L.U32 UR40, UR40, 0x9, URZ ;  /* 0x0000000928287899 */ /* 0x000fe2000800063f */
[----:B------:R-:W-:Y:S01]  /*1f700*/  IMAD.U32 R10, RZ, RZ, UR41 ;  /* 0x00000029ff0a7e24 */ /* 0x000fe2000f8e00ff */
[----:B------:R-:W-:Y:S02]  /*1f710*/  UISETP.GE.AND UP0, UPT, UR41, UR12, UPT ;  /* 0x0000000c2900728c */ /* 0x000fe4000bf06270 */
[----:B------:R-:W-:Y:S01]  /*1f720*/  UIADD3 UR37, UR43, UR37, URZ ;  /* 0x000000252b257290 */ /* 0x000fe2000fffe03f */
[----:B------:R-:W-:Y:S01]  /*1f730*/  ULDC UR7, c[0x0][0x284] ;  /* 0x0000a10000077ab9 */ /* 0x000fe20000000800 */
[----:B------:R-:W-:Y:S01]  /*1f740*/  USHF.R.S32.HI UR13, URZ, 0x1f, UR42 ;  /* 0x0000001f3f0d7899 */ /* 0x000fe2000801142a */
[----:B------:R-:W-:Y:S01]  /*1f750*/  IMAD.U32 R6, RZ, RZ, UR7 ;  /* 0x00000007ff067e24 */ /* 0x000fe2000f8e00ff */
[----:B------:R-:W-:-:S02]  /*1f760*/  UISETP.GE.OR UP0, UPT, UR40, UR7, UP0 ;  /* 0x000000072800728c */ /* 0x000fc40008706670 */
[----:B------:R-:W-:Y:S02]  /*1f770*/  UISETP.GT.U32.AND UP1, UPT, UR37, 0x2, UPT ;  /* 0x000000022500788c */ /* 0x000fe4000bf24070 */
[----:B------:R-:W-:Y:S01]  /*1f780*/  UIMAD.WIDE.U32 UR4, UR37, -0x55555555, URZ ;  /* 0xaaaaaaab250478a5 */ /* 0x000fe2000f8e003f */
[----:B------:R-:W-:Y:S01]  /*1f790*/  ULDC.64 UR10, c[0x0][0x5d0] ;  /* 0x00017400000a7ab9 */ /* 0x000fe20000000a00 */
[----:B------:R-:W-:Y:S01]  /*1f7a0*/  UISETP.LT.U32.AND UP1, UPT, UR43, 0x3, UP1 ;  /* 0x000000032b00788c */ /* 0x000fe20008f21070 */
[----:B------:R-:W-:Y:S01]  /*1f7b0*/  PLOP3.LUT P0, PT, PT, PT, UP0, 0x80, 0x0 ;  /* 0x000000000000781c */ /* 0x000fe20003f0f008 */
[----:B------:R-:W-:Y:S02]  /*1f7c0*/  UISETP.GE.U32.AND UP2, UPT, UR43, 0x3, UPT ;  /* 0x000000032b00788c */ /* 0x000fe4000bf46070 */
[----:B------:R-:W-:Y:S02]  /*1f7d0*/  UIMAD UR6, UR13, UR10, URZ ;  /* 0x0000000a0d0672a4 */ /* 0x000fe4000f8e023f */
[----:B------:R-:W-:-:S02]  /*1f7e0*/  USHF.R.U32.HI UR4, URZ, 0x1, UR5 ;  /* 0x000000013f047899 */ /* 0x000fc40008011605 */
[----:B------:R-:W-:Y:S01]  /*1f7f0*/  USEL UR5, URZ, 0x1, !UP1 ;  /* 0x000000013f057887 */ /* 0x000fe2000c800000 */
[----:B-1----:R-:W-:Y:S01]  /*1f800*/  SHF.R.U32.HI R3, RZ, 0x7, R0 ;  /* 0x00000007ff037819 */ /* 0x002fe20000011600 */
[----:B------:R-:W-:Y:S02]  /*1f810*/  UIMAD UR6, UR42, UR11, UR6 ;  /* 0x0000000b2a0672a4 */ /* 0x000fe4000f8e0206 */
[----:B------:R-:W-:Y:S01]  /*1f820*/  ULOP3.LUT UR36, UR36, UR5, URZ, 0x3c, !UPT ;  /* 0x0000000524247292 */ /* 0x000fe2000f8e3c3f */
[----:B------:R-:W-:Y:S01]  /*1f830*/  LOP3.LUT R3, R3, 0x1, RZ, 0xc0, !PT ;  /* 0x0000000103037812 */ /* 0x000fe200078ec0ff */
[C---:B--2---:R-:W-:Y:S01]  /*1f840*/  IMAD.SHL.U32 R11, R5.reuse, 0x2, RZ ;  /* 0x00000002050b7824 */ /* 0x044fe200078e00ff */
[----:B------:R-:W-:Y:S01]  /*1f850*/  SHF.R.U32.HI R0, RZ, 0x2, R5 ;  /* 0x00000002ff007819 */ /* 0x000fe20000011605 */
[----:B------:R-:W-:Y:S01]  /*1f860*/  UIMAD UR37, UR4, -0x3, UR37 ;  /* 0xfffffffd042578a4 */ /* 0x000fe2000f8e0225 */
[----:B------:R-:W-:Y:S01]  /*1f870*/  LOP3.LUT R4, R5, 0x60, RZ, 0xc0, !PT ;  /* 0x0000006005047812 */ /* 0x000fe200078ec0ff */
[----:B------:R-:W-:Y:S01]  /*1f880*/  IMAD.SHL.U32 R8, R3, 0x40, RZ ;  /* 0x0000004003087824 */ /* 0x000fe200078e00ff */
[----:B------:R-:W-:Y:S01]  /*1f890*/  LOP3.LUT R0, R0, 0x7, RZ, 0xc0, !PT ;  /* 0x0000000700007812 */ /* 0x000fe200078ec0ff */
[----:B------:R-:W-:Y:S01]  /*1f8a0*/  @UP2 ULOP3.LUT UR36, UR36, 0x1, UR4, 0x78, !UPT ;  /* 0x0000000124242892 */ /* 0x000fe2000f8e7804 */
[----:B------:R-:W-:-:S02]  /*1f8b0*/  SHF.R.U32.HI R4, RZ, 0x1, R4 ;  /* 0x00000001ff047819 */ /* 0x000fc40000011604 */
[--C-:B------:R-:W-:Y:S02]  /*1f8c0*/  LOP3.LUT R8, R8, 0x40, R0.reuse, 0xe2, !PT ;  /* 0x0000004008087812 */ /* 0x100fe400078ee200 */
[----:B------:R-:W-:Y:S02]  /*1f8d0*/  IADD3 R0, RZ, -R4, -R0 ;  /* 0x80000004ff007210 */ /* 0x000fe40007ffe800 */
[----:B------:R-:W-:Y:S01]  /*1f8e0*/  LOP3.LUT R8, R8, UR8, R4, 0xfe, !PT ;  /* 0x0000000808087c12 */ /* 0x000fe2000f8efe04 */
[----:B------:R-:W-:Y:S01]  /*1f8f0*/  IMAD.MOV.U32 R4, RZ, RZ, -0x2 ;  /* 0xfffffffeff047424 */ /* 0x000fe200078e00ff */
[----:B------:R-:W-:Y:S01]  /*1f900*/  LOP3.LUT R10, R10, 0x6, R11, 0xf8, !PT ;  /* 0x000000060a0a7812 */ /* 0x000fe200078ef80b */
[----:B------:R-:W-:Y:S01]  /*1f910*/  IMAD R0, R3, -0x40, R0 ;  /* 0xffffffc003007824 */ /* 0x000fe200078e0200 */
[----:B------:R-:W-:Y:S02]  /*1f920*/  LOP3.LUT R3, R5, 0x3, RZ, 0xc0, !PT ;  /* 0x0000000305037812 */ /* 0x000fe400078ec0ff */
[----:B------:R-:W-:-:S02]  /*1f930*/  SHF.R.S32.HI R11, RZ, 0x1f, R10 ;  /* 0x0000001fff0b7819 */ /* 0x000fc4000001140a */
[----:B------:R-:W-:Y:S01]  /*1f940*/  IADD3 R0, R6, -UR40, R0 ;  /* 0x8000002806007c10 */ /* 0x000fe2000fffe000 */
[----:B------:R-:W-:Y:S01]  /*1f950*/  IMAD R3, R3, R4, UR12 ;  /* 0x0000000c03037e24 */ /* 0x000fe2000f8e0204 */
[----:B------:R-:W-:Y:S01]  /*1f960*/  UMOV UR40, 0xffffffff ;  /* 0xffffffff00287882 */ /* 0x000fe20000000000 */
[----:B------:R-:W-:Y:S02]  /*1f970*/  IMAD.U32 R4, RZ, RZ, UR10 ;  /* 0x0000000aff047e24 */ /* 0x000fe4000f8e00ff */
[----:B------:R-:W-:Y:S02]  /*1f980*/  VIADD R3, R3, -UR41 ;  /* 0x8000002903037c36 */ /* 0x000fe40008000000 */
[----:B------:R-:W-:-:S04]  /*1f990*/  IMAD.WIDE.U32 R4, R4, UR42, R10 ;  /* 0x0000002a04047c25 */ /* 0x000fc8000f8e000a */
[----:B------:R-:W-:Y:S01]  /*1f9a0*/  VIADD R5, R5, UR6 ;  /* 0x0000000605057c36 */ /* 0x000fe20008000000 */
[----:B------:R-:W-:Y:S06]  /*1f9b0*/  @P0 BRA `(.L_x_28) ;  /* 0x000004a400440947 */ /* 0x000fec0003800000 */
[----:B------:R-:W-:Y:S01]  /*1f9c0*/  FSETP.NEU.AND P0, PT, R16, RZ, PT ;  /* 0x000000ff1000720b */ /* 0x000fe20003f0d000 */
[----:B------:R-:W-:Y:S01]  /*1f9d0*/  ULDC.64 UR6, c[0x0][0x5c8] ;  /* 0x0001720000067ab9 */ /* 0x000fe20000000a00 */
[----:B------:R-:W-:Y:S01]  /*1f9e0*/  ISETP.GT.AND P5, PT, R3, RZ, PT ;  /* 0x000000ff0300720c */ /* 0x000fe20003fa4270 */
[----:B------:R-:W-:Y:S01]  /*1f9f0*/  UIMAD UR4, UR9, UR6, URZ ;  /* 0x00000006090472a4 */ /* 0x000fe2000f8e023f */
[----:B------:R-:W-:Y:S01]  /*1fa00*/  IMAD.U32 R20, RZ, RZ, UR7 ;  /* 0x00000007ff147e24 */ /* 0x000fe2000f8e00ff */
[----:B------:R-:W-:Y:S01]  /*1fa10*/  BSSY B0, `(.L_x_28) ;  /* 0x0004a4b000007945 */ /* 0x000fe20003800000 */
[----:B------:R-:W-:Y:S01]  /*1fa20*/  IMAD.WIDE.U32 R4, R8, UR6, R4 ;  /* 0x0000000608047c25 */ /* 0x000fe2000f8e0004 */
[----:B------:R-:W-:-:S03]  /*1fa30*/  ISETP.GT.AND P1, PT, R0, RZ, P5 ;  /* 0x000000ff0000720c */ /* 0x000fc60002f24270 */
[----:B------:R-:W-:-:S04]  /*1fa40*/  IMAD R20, R8, R20, UR4 ;  /* 0x0000000408147e24 */ /* 0x000fc8000f8e0214 */
[----:B------:R-:W-:Y:S01]  /*1fa50*/  IMAD.IADD R20, R5, 0x1, R20 ;  /* 0x0000000105147824 */ /* 0x000fe200078e0214 */
[----:B------:R-:W-:Y:S06]  /*1fa60*/  @!P0 BRA `(.L_x_29) ;  /* 0x0000031c00c08947 */ /* 0x000fec0003800000 */
[----:B0-----:R-:W0:Y:S01]  /*1fa70*/  LDC.64 R158, c[0x0][0x5b8] ;  /* 0x00016e00ff9e7b82 */ /* 0x001e220000000a00 */
[----:B------:R-:W2:Y:S01]  /*1fa80*/  LDL.LU R21, [R1+0xc00] ;  /* 0x000c000001157983 */ /* 0x000ea20000300800 */
[----:B------:R-:W-:-:S06]  /*1fa90*/  ULDC.64 UR4, c[0x0][0x5c0] ;  /* 0x0001700000047ab9 */ /* 0x000fcc0000000a00 */
[----:B------:R-:W1:Y:S08]  /*1faa0*/  LDC.64 R6, c[0x0][0x5b0] ;  /* 0x00016c00ff067b82 */ /* 0x000e700000000a00 */
[----:B------:R-:W3:Y:S01]  /*1fab0*/  LDC.64 R154, c[0x0][0x5a8] ;  /* 0x00016a00ff9a7b82 */ /* 0x000ee20000000a00 */
[C---:B0-----:R-:W-:Y:S02]  /*1fac0*/  IMAD R5, R158.reuse, UR13, RZ ;  /* 0x0000000d9e057c24 */ /* 0x041fe4000f8e02ff */
[----:B------:R-:W-:-:S04]  /*1fad0*/  IMAD.WIDE.U32 R160, R158, UR42, R10 ;  /* 0x0000002a9ea07c25 */ /* 0x000fc8000f8e000a */
[----:B------:R-:W-:Y:S02]  /*1fae0*/  IMAD R159, R159, UR42, R5 ;  /* 0x0000002a9f9f7c24 */ /* 0x000fe4000f8e0205 */
[----:B-1----:R-:W-:Y:S02]  /*1faf0*/  IMAD R19, R6, UR9, RZ ;  /* 0x0000000906137c24 */ /* 0x002fe4000f8e02ff */
[----:B------:R-:W-:Y:S02]  /*1fb00*/  IMAD.IADD R157, R161, 0x1, R159 ;  /* 0x00000001a19d7824 */ /* 0x000fe400078e029f */
[----:B------:R-:W-:Y:S02]  /*1fb10*/  IMAD.MOV.U32 R156, RZ, RZ, R160 ;  /* 0x000000ffff9c7224 */ /* 0x000fe400078e00a0 */
[C---:B------:R-:W-:Y:S02]  /*1fb20*/  IMAD R19, R8.reuse, R7, R19 ;  /* 0x0000000708137224 */ /* 0x040fe400078e0213 */
[----:B------:R-:W-:-:S04]  /*1fb30*/  IMAD.WIDE.U32 R12, R8, R6, R156 ;  /* 0x00000006080c7225 */ /* 0x000fc800078e009c */
[----:B------:R-:W-:Y:S01]  /*1fb40*/  IMAD.IADD R5, R13, 0x1, R19 ;  /* 0x000000010d057824 */ /* 0x000fe200078e0213 */
[----:B---3--:R-:W-:-:S04]  /*1fb50*/  LEA R14, P0, R12, R154, 0x1 ;  /* 0x0000009a0c0e7211 */ /* 0x008fc800078008ff */
[----:B------:R-:W-:-:S05]  /*1fb60*/  LEA.HI.X R15, R12, R155, R5, 0x1, P0 ;  /* 0x0000009b0c0f7211 */ /* 0x000fca00000f0c05 */
[----:B------:R-:W3:Y:S01]  /*1fb70*/  @P1 LDG.E.LTC128B.U16 R9, desc[UR46][R14.64] ;  /* 0x0000002e0e091981 */ /* 0x000ee2000c1e1520 */
[C---:B------:R-:W-:Y:S01]  /*1fb80*/  LEA R168, P0, R4.reuse, UR4, 0x1 ;  /* 0x0000000404a87c11 */ /* 0x040fe2000f8008ff */
[----:B------:R-:W-:Y:S01]  /*1fb90*/  BSSY B1, `(.L_x_30) ;  /* 0x0000013000017945 */ /* 0x000fe20003800000 */
[----:B------:R-:W-:Y:S02]  /*1fba0*/  ISETP.GT.AND P2, PT, R3, 0x1, PT ;  /* 0x000000010300780c */ /* 0x000fe40003f44270 */
[----:B------:R-:W-:Y:S02]  /*1fbb0*/  LEA.HI.X R169, R4, UR5, R20, 0x1, P0 ;  /* 0x0000000504a97c11 */ /* 0x000fe400080f0c14 */
[----:B------:R-:W-:-:S09]  /*1fbc0*/  LOP3.LUT R17, R17, 0xfffffffd, RZ, 0xc0, !PT ;  /* 0xfffffffd11117812 */ /* 0x000fd200078ec0ff */
[----:B------:R-:W-:Y:S01]  /*1fbd0*/  @P2 LOP3.LUT R17, R17, 0x2, RZ, 0xfc, !PT ;  /* 0x0000000211112812 */ /* 0x000fe200078efcff */
[----:B---3--:R-:W-:-:S05]  /*1fbe0*/  HADD2.F32 R5, -RZ, R9.H0_H0 ;  /* 0x20000009ff057230 */ /* 0x008fca0000004100 */
[----:B------:R-:W-:-:S04]  /*1fbf0*/  FMUL R5, R5, R16 ;  /* 0x0000001005057220 */ /* 0x000fc80000400000 */
[----:B--2---:R-:W-:-:S05]  /*1fc00*/  FFMA R5, R21, R2, R5 ;  /* 0x0000000215057223 */ /* 0x004fca0000000005 */
[----:B------:R-:W-:-:S05]  /*1fc10*/  F2FP.F16.F32.PACK_AB R4, RZ, R5 ;  /* 0x00000005ff04723e */ /* 0x000fca00000000ff */
[----:B------:R0:W-:Y:S02]  /*1fc20*/  @P1 STG.E.U16 desc[UR46][R168.64], R4 ;  /* 0x00000004a8001986 */ /* 0x0001e4000c10152e */
[----:B0-----:R-:W-:-:S04]  /*1fc30*/  IMAD.WIDE.U32 R4, R8, R6, R10 ;  /* 0x0000000608047225 */ /* 0x001fc800078e000a */
[----:B------:R-:W-:Y:S02]  /*1fc40*/  IMAD.IADD R5, R19, 0x1, R5 ;  /* 0x0000000113057824 */ /* 0x000fe400078e0205 */
[----:B------:R-:W-:-:S04]  /*1fc50*/  IMAD.WIDE.U32 R4, R158, UR42, R4 ;  /* 0x0000002a9e047c25 */ /* 0x000fc8000f8e0004 */
[----:B------:R-:W-:Y:S01]  /*1fc60*/  IMAD.IADD R5, R159, 0x1, R5 ;  /* 0x000000019f057824 */ /* 0x000fe200078e0205 */
[----:B------:R-:W-:-:S04]  /*1fc70*/  LEA R152, P0, R4, R154, 0x1 ;  /* 0x0000009a04987211 */ /* 0x000fc800078008ff */
[----:B------:R-:W-:Y:S02]  /*1fc80*/  LEA.HI.X R153, R4, R155, R5, 0x1, P0 ;  /* 0x0000009b04997211 */ /* 0x000fe400000f0c05 */
[----:B------:R-:W-:-:S13]  /*1fc90*/  ISETP.GT.AND P0, PT, R0, RZ, P2 ;  /* 0x000000ff0000720c */ /* 0x000fda0001704270 */
[----:B------:R-:W-:Y:S05]  /*1fca0*/  @!P0 BRA `(.L_x_31) ;  /* 0x0000000000048947 */ /* 0x000fea0003800000 */
[----:B------:R0:W5:Y:S02]  /*1fcb0*/  LDG.E.LTC128B.U16 R9, desc[UR46][R152.64+0x2] ;  /* 0x0000022e98097981 */ /* 0x000164000c1e1520 */
.L_x_31:
[----:B------:R-:W-:Y:S05]  /*1fcc0*/  BSYNC B1 ;  /* 0x0000000000017941 */ /* 0x000fea0003800000 */
.L_x_30:
[----:B------:R-:W2:Y:S01]  /*1fcd0*/  LDL.LU R5, [R1+0xc04] ;  /* 0x000c040001057983 */ /* 0x000ea20000300800 */
[----:B-----5:R-:W-:Y:S01]  /*1fce0*/  HADD2.F32 R4, -RZ, R9.H0_H0 ;  /* 0x20000009ff047230 */ /* 0x020fe20000004100 */
[C---:B------:R-:W-:Y:S01]  /*1fcf0*/  SHF.L.U64.HI R163, R6.reuse, 0x3, R7 ;  /* 0x0000000306a37819 */ /* 0x040fe20000010207 */
[----:B------:R-:W-:Y:S01]  /*1fd00*/  IMAD.SHL.U32 R162, R6, 0x8, RZ ;  /* 0x0000000806a27824 */ /* 0x000fe200078e00ff */
[----:B------:R-:W3:Y:S02]  /*1fd10*/  LDL.LU R14, [R1+0xc08] ;  /* 0x000c0800010e7983 */ /* 0x000ee40000300800 */
[----:B------:R-:W-:-:S04]  /*1fd20*/  FMUL R4, R4, R16 ;  /* 0x0000001004047220 */ /* 0x000fc80000400000 */
[----:B--2---:R-:W-:Y:S01]  /*1fd30*/  FFMA R4, R5, R2, R4 ;  /* 0x0000000205047223 */ /* 0x004fe20000000004 */
[----:B------:R-:W-:-:S04]  /*1fd40*/  @P0 IMAD.MOV.U32 R5, RZ, RZ, R169 ;  /* 0x000000ffff050224 */ /* 0x000fc800078e00a9 */
[----:B------:R-:W-:-:S04]  /*1fd50*/  F2FP.F16.F32.PACK_AB R4, RZ, R4 ;  /* 0x00000004ff04723e */ /* 0x000fc800000000ff */
[----:B------:R-:W-:Y:S01]  /*1fd60*/  PRMT R12, R4, 0x7610, R12 ;  /* 0x00007610040c7816 */ /* 0x000fe2000000000c */
[----:B------:R-:W-:-:S05]  /*1fd70*/  @P0 IMAD.MOV.U32 R4, RZ, RZ, R168 ;  /* 0x000000ffff040224 */ /* 0x000fca00078e00a8 */
[----:B------:R1:W-:Y:S01]  /*1fd80*/  @P0 STG.E.U16 desc[UR46][R4.64+0x2], R12 ;  /* 0x0000020c04000986 */ /* 0x0003e2000c10152e */
[----:B------:R-:W-:Y:S01]  /*1fd90*/  ISETP.GT.AND P0, PT, R0, 0x8, P5 ;  /* 0x000000080000780c */ /* 0x000fe20002f04270 */
[----:B-1----:R-:W-:-:S04]  /*1fda0*/  IMAD.WIDE.U32 R4, R8, R6, R162 ;  /* 0x0000000608047225 */ /* 0x002fc800078e00a2 */
[----:B------:R-:W-:Y:S01]  /*1fdb0*/  IMAD.IADD R19, R19, 0x1, R5 ;  /* 0x0000000113137824 */ /* 0x000fe200078e0205 */
[----:B------:R-:W-:-:S05]  /*1fdc0*/  IADD3 R5, P1, R160, R4, RZ ;  /* 0x00000004a0057210 */ /* 0x000fca0007f3e0ff */
[----:B------:R-:W-:Y:S01]  /*1fdd0*/  IMAD.X R13, R19, 0x1, R157, P1 ;  /* 0x00000001130d7824 */ /* 0x000fe200008e069d */
[----:B------:R-:W-:-:S04]  /*1fde0*/  LEA R12, P1, R5, R154, 0x1 ;  /* 0x0000009a050c7211 */ /* 0x000fc800078208ff */
[----:B------:R-:W-:-:S05]  /*1fdf0*/  LEA.HI.X R13, R5, R155, R13, 0x1, P1 ;  /* 0x0000009b050d7211 */ /* 0x000fca00008f0c0d */
[----:B------:R-:W2:Y:S01]  /*1fe00*/  @P0 LDG.E.LTC128B.U16 R9, desc[UR46][R12.64] ;  /* 0x0000002e0c090981 */ /* 0x000ea2000c1e1520 */
[----:B------:R-:W-:Y:S01]  /*1fe10*/  IADD3 R4, P1, R10, R4, RZ ;  /* 0x000000040a047210 */ /* 0x000fe20007f3e0ff */
[----:B------:R-:W-:Y:S01]  /*1fe20*/  IMAD.U32 R180, RZ, RZ, UR6 ;  /* 0x00000006ffb47e24 */ /* 0x000fe2000f8e00ff */
[----:B------:R-:W-:Y:S01]  /*1fe30*/  ISETP.GT.AND P2, PT, R0, 0x8, P2 ;  /* 0x000000080000780c */ /* 0x000fe20001744270 */
[----:B------:R-:W-:Y:S01]  /*1fe40*/  IMAD.U32 R181, RZ, RZ, UR7 ;  /* 0x00000007ffb57e24 */ /* 0x000fe2000f8e00ff */
[----:B------:R-:W-:Y:S01]  /*1fe50*/  BSSY B1, `(.L_x_32) ;  /* 0x0000013000017945 */ /* 0x000fe20003800000 */
[----:B------:R-:W-:Y:S02]  /*1fe60*/  IMAD.X R5, R11, 0x1, R19, P1 ;  /* 0x000000010b057824 */ /* 0x000fe400008e0613 */
[----:B------:R-:W-:Y:S02]  /*1fe70*/  IMAD.SHL.U32 R180, R180, 0x10, RZ ;  /* 0x00000010b4b47824 */ /* 0x000fe400078e00ff */
[----:B------:R-:W-:-:S04]  /*1fe80*/  IMAD.WIDE.U32 R4, R158, UR42, R4 ;  /* 0x0000002a9e047c25 */ /* 0x000fc8000f8e0004 */
[----:B------:R-:W-:Y:S01]  /*1fe90*/  IMAD.IADD R5, R159, 0x1, R5 ;  /* 0x000000019f057824 */ /* 0x000fe200078e0205 */
[----:B------:R-:W-:-:S04]  /*1fea0*/  LEA R22, P1, R4, R154, 0x1 ;  /* 0x0000009a04167211 */ /* 0x000fc800078208ff */
[----:B------:R-:W-:Y:S01]  /*1feb0*/  LEA.HI.X R23, R4, R155, R5, 0x1, P1 ;  /* 0x0000009b04177211 */ /* 0x000fe200008f0c05 */
[----:B------:R-:W-:-:S05]  /*1fec0*/  IMAD.U32 R4, RZ, RZ, UR6 ;  /* 0x00000006ff047e24 */ /* 0x000fca000f8e00ff */
[----:B------:R-:W-:Y:S02]  /*1fed0*/  SHF.L.U64.HI R181, R4, 0x4, R181 ;  /* 0x0000000404b57819 */ /* 0x000fe400000102b5 */
[----:B------:R-:W-:Y:S01]  /*1fee0*/  IADD3 R4, P1, R180, R168, RZ ;  /* 0x000000a8b4047210 */ /* 0x000fe20007f3e0ff */
[----:B--2---:R-:W-:-:S05]  /*1fef0*/  HADD2.F32 R5, -RZ, R9.H0_H0 ;  /* 0x20000009ff057230 */ /* 0x004fca0000004100 */
[----:B------:R-:W-:-:S04]  /*1ff00*/  FMUL R5, R5, R16 ;  /* 0x0000001005057220 */ /* 0x000fc80000400000 */
[----:B---3--:R-:W-:-:S05]  /*1ff10*/  FFMA R5, R14, R2, R5 ;  /* 0x000000020e057223 */ /* 0x008fca0000000005 */
[----:B------:R-:W-:-:S04]  /*1ff20*/  F2FP.F16.F32.PACK_AB R5, RZ, R5 ;  /* 0x00000005ff05723e */ /* 0x000fc800000000ff */
[----:B------:R-:W-:Y:S01]  /*1ff30*/  PRMT R12, R5, 0x7610, R12 ;  /* 0x00007610050c7816 */ /* 0x000fe2000000000c */
[----:B------:R-:W-:-:S05]  /*1ff40*/  IMAD.X R5, R181, 0x1, R169, P1 ;  /* 0x00000001b5057824 */ /* 0x000fca00008e06a9 */
[----:B------:R1:W-:Y:S01]  /*1ff50*/  @P0 STG.E.U16 desc[UR46][R4.64], R12 ;  /* 0x0000000c04000986 */ /* 0x0003e2000c10152e */
[----:B------:R-:W-:Y:S05]  /*1ff60*/  @!P2 BRA `(.L_x_33) ;  /* 0x000000000004a947 */ /* 0x000fea0003800000 */
[----:B------:R2:W5:Y:S02]  /*1ff70*/  LDG.E.LTC128B.U16 R9, desc[UR46][R22.64+0x2] ;  /* 0x0000022e16097981 */ /* 0x000564000c1e1520 */
.L_x_33:
[----:B------:R-:W-:Y:S05]  /*1ff80*/  BSYNC B1 ;  /* 0x0000000000017941 */ /* 0x000fea0003800000 */
.L_x_32:
[----:B------:R-:W3:Y:S01]  /*1ff90*/  LDL.LU R13, [R1+0xc0c] ;  /* 0x000c0c00010d7983 */ /* 0x000ee20000300800 */
[----:B-1---5:R-:W-:Y:S01]  /*1ffa0*/  HADD2.F32 R12, -RZ, R9.H0_H0 ;  /* 0x20000009ff0c7230 */ /* 0x022fe20000004100 */
[----:B------:R-:W-:Y:S01]  /*1ffb0*/  ISETP.GT.AND P4, PT, R3, 0x8, PT ;  /* 0x000000080300780c */ /* 0x000fe20003f84270 */
[----:B------:R-:W-:Y:S01]  /*1ffc0*/  BSSY B1, `(.L_x_34) ;  /* 0x000000a000017945 */ /* 0x000fe20003800000 */
[----:B------:R-:W-:Y:S02]  /*1ffd0*/  LOP3.LUT R17, R17, 0xfffffffb, RZ, 0xc0, !PT ;  /* 0xfffffffb11117812 */ /* 0x000fe400078ec0ff */
[----:B------:R-:W-:Y:S01]  /*1ffe0*/  FMUL R12, R12, R16 ;  /* 0x000000100c0c7220 */ /* 0x000fe20000400000 */
[----:B------:R-:W-:-:S08]  /*1fff0*/  ISETP.GT.AND P0, PT, R0, RZ, P4 ;  /* 0x000000ff0000720c */ /* 0x000fd00002704270 */
[----:B------:R-:W-:Y:S01]  /*20000*/  @P4 LOP3.LUT R17, R17, 0x4, RZ, 0xfc, !PT ;  /* 0x0000000411114812 */ /* 0x000fe200078efcff */
[----:B---3--:R-:W-:-:S05]  /*20010*/  FFMA R12, R13, R2, R12 ;  /* 0x000000020d0c7223 */ /* 0x008fca000000000c */
[----:B------:R-:W-:-:S05]  /*20020*/  F2FP.F16.F32.PACK_AB R12, RZ, R12 ;  /* 0x0000000cff0c723e */ /* 0x000fca00000000ff */
[----:B------:R1:W-:Y:S01]  /*20030*/  @P2 STG.E.U16 desc[UR46][R4.64+0x2], R12 ;  /* 0x0000020c04002986 */ /* 0x0003e2000c10152e */
[----:B------:R-:W-:Y:S05]  /*20040*/  @!P0 BRA `(.L_x_35) ;  /* 0x0000000000048947 */ /* 0x000fea0003800000 */
[----:B------:R3:W5:Y:S02]  /*20050*/  LDG.E.LTC128B.U16 R9, desc[UR46][R152.64+0x10] ;  /* 0x0000102e98097981 */ /* 0x000764000c1e1520 */
.L_x_35:
[----:B------:R-:W-:Y:S05]  /*20060*/  BSYNC B1 ;  /* 0x0000000000017941 */ /* 0x000fea0003800000 */
.L_x_34:
[----:B------:R-:W4:Y:S01]  /*20070*/  LDL.LU R13, [R1+0xc10] ;  /* 0x000c1000010d7983 */ /* 0x000f220000300800 */
[----:B-1---5:R-:W-:Y:S01]  /*20080*/  HADD2.F32 R12, -RZ, R9.H0_H0 ;  /* 0x20000009ff0c7230 */ /* 0x022fe20000004100 */
[----:B------:R-:W-:Y:S01]  /*20090*/  ISETP.GT.AND P3, PT, R3, 0x9, PT ;  /* 0x000000090300780c */ /* 0x000fe20003f64270 */
[----:B------:R-:W-:Y:S01]  /*200a0*/  BSSY B1, `(.L_x_36) ;  /* 0x000000d000017945 */ /* 0x000fe20003800000 */
[----:B------:R-:W-:Y:S02]  /*200b0*/  LOP3.LUT R17, R17, 0xfffffff7, RZ, 0xc0, !PT ;  /* 0xfffffff711117812 */ /* 0x000fe400078ec0ff */
[----:B------:R-:W-:Y:S01]  /*200c0*/  FMUL R12, R12, R16 ;  /* 0x000000100c0c7220 */ /* 0x000fe20000400000 */
[----:B------:R-:W-:-:S08]  /*200d0*/  ISETP.GT.AND P1, PT, R0, RZ, P3 ;  /* 0x000000ff0000720c */ /* 0x000fd00001f24270 */
[----:B------:R-:W-:Y:S01]  /*200e0*/  @P3 LOP3.LUT R17, R17, 0x8, RZ, 0xfc, !PT ;  /* 0x0000000811113812 */ /* 0x000fe200078efcff */
[----:B----4-:R-:W-:Y:S01]  /*200f0*/  FFMA R12, R13, R2, R12 ;  /* 0x000000020d0c7223 */ /* 0x010fe2000000000c */
[----:B------:R-:W-:-:S04]  /*20100*/  @P0 IMAD.MOV.U32 R13, RZ, RZ, R169 ;  /* 0x000000ffff0d0224 */ /* 0x000fc800078e00a9 */
[----:B------:R-:W-:-:S04]  /*20110*/  F2FP.F16.F32.PACK_AB R12, RZ, R12 ;  /* 0x0000000cff0c723e */ /* 0x000fc800000000ff */
[----:B------:R-:W-:Y:S01]  /*20120*/  PRMT R14, R12, 0x7610, R14 ;  /* 0x000076100c0e7816 */ /* 0x000fe2000000000e */
[----:B------:R-:W-:-:S05]  /*20130*/  @P0 IMAD.MOV.U32 R12, RZ, RZ, R168 ;  /* 0x000000ffff0c0224 */ /* 0x000fca00078e00a8 */
[----:B------:R1:W-:Y:S01]  /*20140*/  @P0 STG.E.U16 desc[UR46][R12.64+0x10], R14 ;  /* 0x0000100e0c000986 */ /* 0x0003e2000c10152e */
[----:B------:R-:W-:Y:S05]  /*20150*/  @!P1 BRA `(.L_x_37) ;  /* 0x0000000000049947 */ /* 0x000fea0003800000 */
[----:B------:R4:W5:Y:S02]  /*20160*/  LDG.E.LTC128B.U16 R9, desc[UR46][R152.64+0x12] ;  /* 0x0000122e98097981 */ /* 0x000964000c1e1520 */
.L_x_37:
[----:B------:R-:W-:Y:S05]  /*20170*/  BSYNC B1 ;  /* 0x0000000000017941 */ /* 0x000fea0003800000 */
.L_x_36:
[----:B-1----:R-:W2:Y:S01]  /*20180*/  LDL.LU R13, [R1+0xc14] ;  /* 0x000c1400010d7983 */ /* 0x002ea20000300800 */
[----:B-----5:R-:W-:Y:S01]  /*20190*/  HADD2.F32 R12, -RZ, R9.H0_H0 ;  /* 0x20000009ff0c7230 */ /* 0x020fe20000004100 */
[----:B------:R-:W-:Y:S01]  /*201a0*/  ISETP.GT.AND P2, PT, R0, 0x8, P4 ;  /* 0x000000080000780c */ /* 0x000fe20002744270 */
[----:B------:R-:W-:Y:S03]  /*201b0*/  BSSY B1, `(.L_x_38) ;  /* 0x000000a000017945 */ /* 0x000fe60003800000 */
[----:B------:R-:W-:-:S04]  /*201c0*/  FMUL R12, R12, R16 ;  /* 0x000000100c0c7220 */ /* 0x000fc80000400000 */
[----:B--2---:R-:W-:Y:S01]  /*201d0*/  FFMA R12, R13, R2, R12 ;  /* 0x000000020d0c7223 */ /* 0x004fe2000000000c */
[----:B------:R-:W-:-:S04]  /*201e0*/  @P1 IMAD.MOV.U32 R13, RZ, RZ, R169 ;  /* 0x000000ffff0d1224 */ /* 0x000fc800078e00a9 */
[----:B------:R-:W-:-:S04]  /*201f0*/  F2FP.F16.F32.PACK_AB R12, RZ, R12 ;  /* 0x0000000cff0c723e */ /* 0x000fc800000000ff */
[----:B------:R-:W-:Y:S01]  /*20200*/  PRMT R14, R12, 0x7610, R14 ;  /* 0x000076100c0e7816 */ /* 0x000fe2000000000e */
[----:B------:R-:W-:-:S05]  /*20210*/  @P1 IMAD.MOV.U32 R12, RZ, RZ, R168 ;  /* 0x000000ffff0c1224 */ /* 0x000fca00078e00a8 */
[----:B------:R1:W-:Y:S01]  /*20220*/  @P1 STG.E.U16 desc[UR46][R12.64+0x12], R14 ;  /* 0x0000120e0c001986 */ /* 0x0003e2000c10152e */
[----:B------:R-:W-:Y:S05]  /*20230*/  @!P2 BRA `(.L_x_39) ;  /* 0x000000000004a947 */ /* 0x000fea0003800000 */
[----:B------:R2:W5:Y:S02]  /*20240*/  LDG.E.LTC128B.U16 R9, desc[UR46][R22.64+0x10] ;  /* 0x0000102e16097981 */ /* 0x000564000c1e1520 */
.L_x_39:
[----:B------:R-:W-:Y:S05]  /*20250*/  BSYNC B1 ;  /* 0x0000000000017941 */ /* 0x000fea0003800000 */
.L_x_38:
[----:B-1----:R-:W3:Y:S01]  /*20260*/  LDL.LU R13, [R1+0xc18] ;  /* 0x000c1800010d7983 */ /* 0x002ee20000300800 */
[----:B-----5:R-:W-:Y:S01]  /*20270*/  HADD2.F32 R12, -RZ, R9.H0_H0 ;  /* 0x20000009ff0c7230 */ /* 0x020fe20000004100 */
[----:B------:R-:W-:Y:S01]  /*20280*/  ISETP.GT.AND P0, PT, R0, 0x8, P3 ;  /* 0x000000080000780c */ /* 0x000fe20001f04270 */
[----:B------:R-:W-:Y:S03]  /*20290*/  BSSY B1, `(.L_x_40) ;  /* 0x0000007000017945 */ /* 0x000fe60003800000 */
[----:B------:R-:W-:-:S04]  /*202a0*/  FMUL R12, R12, R16 ;  /* 0x000000100c0c7220 */ /* 0x000fc80000400000 */
[----:B---3--:R-:W-:-:S05]  /*202b0*/  FFMA R12, R13, R2, R12 ;  /* 0x000000020d0c7223 */ /* 0x008fca000000000c */
[----:B------:R-:W-:-:S05]  /*202c0*/  F2FP.F16.F32.PACK_AB R12, RZ, R12 ;  /* 0x0000000cff0c723e */ /* 0x000fca00000000ff */
[----:B------:R1:W-:Y:S01]  /*202d0*/  @P2 STG.E.U16 desc[UR46][R4.64+0x10], R12 ;  /* 0x0000100c04002986 */ /* 0x0003e2000c10152e */
[----:B------:R-:W-:Y:S05]  /*202e0*/  @!P0 BRA `(.L_x_41) ;  /* 0x0000000000048947 */ /* 0x000fea0003800000 */
[----:B------:R3:W5:Y:S02]  /*202f0*/  LDG.E.LTC128B.U16 R9, desc[UR46][R22.64+0x12] ;  /* 0x0000122e16097981 */ /* 0x000764000c1e1520 */
.L_x_41:
[----:B------:R-:W-:Y:S05]  /*20300*/  BSYNC B1 ;  /* 0x0000000000017941 */ /* 0x000fea0003800000 */
.L_x_40:
[----:B------:R-:W2:Y:S01]  /*20310*/  LDL.LU R13, [R1+0xc1c] ;  /* 0x000c1c00010d7983 */ /* 0x000ea20000300800 */
[----:B-1---5:R-:W-:Y:S01]  /*20320*/  HADD2.F32 R12, -RZ, R9.H0_H0 ;  /* 0x20000009ff0c7230 */ /* 0x022fe20000004100 */
[----:B------:R-:W-:Y:S01]  /*20330*/  ISETP.GT.AND P3, PT, R3, 0x10, PT ;  /* 0x000000100300780c */ /* 0x000fe20003f64270 */
[----:B------:R-:W-:Y:S01]  /*20340*/  BSSY B1, `(.L_x_42) ;  /* 0x000000a000017945 */ /* 0x000fe20003800000 */
[----:B------:R-:W-:Y:S02]  /*20350*/  LOP3.LUT R17, R17, 0xffffffef, RZ, 0xc0, !PT ;  /* 0xffffffef11117812 */ /* 0x000fe400078ec0ff */
[----:B------:R-:W-:Y:S01]  /*20360*/  FMUL R12, R12, R16 ;  /* 0x000000100c0c7220 */ /* 0x000fe20000400000 */
[----:B------:R-:W-:-:S08]  /*20370*/  ISETP.GT.AND P1, PT, R0, RZ, P3 ;  /* 0x000000ff0000720c */ /* 0x000fd00001f24270 */
[----:B------:R-:W-:Y:S01]  /*20380*/  @P3 LOP3.LUT R17, R17, 0x10, RZ, 0xfc, !PT ;  /* 0x0000001011113812 */ /* 0x000fe200078efcff */
[----:B--2---:R-:W-:-:S05]  /*20390*/  FFMA R12, R13, R2, R12 ;  /* 0x000000020d0c7223 */ /* 0x004fca000000000c */
[----:B------:R-:W-:-:S05]  /*203a0*/  F2FP.F16.F32.PACK_AB R12, RZ, R12 ;  /* 0x0000000cff0c723e */ /* 0x000fca00000000ff */
[----:B------:R1:W-:Y:S01]  /*203b0*/  @P0 STG.E.U16 desc[UR46][R4.64+0x12], R12 ;  /* 0x0000120c04000986 */ /* 0x0003e2000c10152e */
[----:B------:R-:W-:Y:S05]  /*203c0*/  @!P1 BRA `(.L_x_43) ;  /* 0x0000000000049947 */ /* 0x000fea0003800000 */
[----:B------:R2:W5:Y:S02]  /*203d0*/  LDG.E.LTC128B.U16 R9, desc[UR46][R152.64+0x20] ;  /* 0x0000202e98097981 */ /* 0x000564000c1e1520 */
.L_x_43:
[----:B------:R-:W-:Y:S05]  /*203e0*/  BSYNC B1 ;  /* 0x0000000000017941 */ /* 0x000fea0003800000 */
.L_x_42:
        /* <DEDUP_REMOVED lines=8> */
[----:B---3--:R-:W-:Y:S01]  /*20470*/  FFMA R12, R13, R2, R12 ;  /* 0x000000020d0c7223 */ /* 0x008fe2000000000c */
[----:B------:R-:W-:-:S04]  /*20480*/  @P1 IMAD.MOV.U32 R13, RZ, RZ, R169 ;  /* 0x000000ffff0d1224 */ /* 0x000fc800078e00a9 */
[----:B------:R-:W-:-:S04]  /*20490*/  F2FP.F16.F32.PACK_AB R12, RZ, R12 ;  /* 0x0000000cff0c723e */ /* 0x000fc800000000ff */
[----:B------:R-:W-:Y:S01]  /*204a0*/  PRMT R14, R12, 0x7610, R14 ;  /* 0x000076100c0e7816 */ /* 0x000fe2000000000e */
[----:B------:R-:W-:-:S05]  /*204b0*/  @P1 IMAD.MOV.U32 R12, RZ, RZ, R168 ;  /* 0x000000ffff0c1224 */ /* 0x000fca00078e00a8 */
[----:B------:R1:W-:Y:S01]  /*204c0*/  @P1 STG.E.U16 desc[UR46][R12.64+0x20], R14 ;  /* 0x0000200e0c001986 */ /* 0x0003e2000c10152e */
[----:B------:R-:W-:Y:S05]  /*204d0*/  @!P0 BRA `(.L_x_45) ;  /* 0x0000000000048947 */ /* 0x000fea0003800000 */
[----:B------:R3:W5:Y:S02]  /*204e0*/  LDG.E.LTC128B.U16 R9, desc[UR46][R152.64+0x22] ;  /* 0x0000222e98097981 */ /* 0x000764000c1e1520 */
.L_x_45:
[----:B------:R-:W-:Y:S05]  /*204f0*/  BSYNC B1 ;  /* 0x0000000000017941 */ /* 0x000fea0003800000 */
.L_x_44:
[----:B-1----:R-:W2:Y:S01]  /*20500*/  LDL.LU R13, [R1+0xc24] ;  /* 0x000c2400010d7983 */ /* 0x002ea20000300800 */
[----:B-----5:R-:W-:Y:S01]  /*20510*/  HADD2.F32 R12, -RZ, R9.H0_H0 ;  /* 0x20000009ff0c7230 */ /* 0x020fe20000004100 */
[----:B------:R-:W-:Y:S04]  /*20520*/  BSSY B1, `(.L_x_46) ;  /* 0x000000b000017945 */ /* 0x000fe80003800000 */
[----:B------:R-:W-:-:S04]  /*20530*/  FMUL R12, R12, R16 ;  /* 0x000000100c0c7220 */ /* 0x000fc80000400000 */
[----:B--2---:R-:W-:Y:S01]  /*20540*/  FFMA R12, R13, R2, R12 ;  /* 0x000000020d0c7223 */ /* 0x004fe2000000000c */
[----:B------:R-:W-:-:S04]  /*20550*/  @P0 IMAD.MOV.U32 R13, RZ, RZ, R169 ;  /* 0x000000ffff0d0224 */ /* 0x000fc800078e00a9 */
[----:B------:R-:W-:-:S04]  /*20560*/  F2FP.F16.F32.PACK_AB R12, RZ, R12 ;  /* 0x0000000cff0c723e */ /* 0x000fc800000000ff */
[----:B------:R-:W-:Y:S01]  /*20570*/  PRMT R14, R12, 0x7610, R14 ;  /* 0x000076100c0e7816 */ /* 0x000fe2000000000e */
[----:B------:R-:W-:-:S05]  /*20580*/  @P0 IMAD.MOV.U32 R12, RZ, RZ, R168 ;  /* 0x000000ffff0c0224 */ /* 0x000fca00078e00a8 */
[----:B------:R1:W-:Y:S01]  /*20590*/  @P0 STG.E.U16 desc[UR46][R12.64+0x22], R14 ;  /* 0x0000220e0c000986 */ /* 0x0003e2000c10152e */
[----:B------:R-:W-:-:S13]  /*205a0*/  ISETP.GT.AND P0, PT, R0, 0x8, P3 ;  /* 0x000000080000780c */ /* 0x000fda0001f04270 */
[----:B-1----:R-:W-:Y:S05]  /*205b0*/  @!P0 BRA `(.L_x_47) ;  /* 0x0000000000048947 */ /* 0x002fea0003800000 */
[----:B------:R1:W5:Y:S02]  /*205c0*/  LDG.E.LTC128B.U16 R9, desc[UR46][R22.64+0x20] ;  /* 0x0000202e16097981 */ /* 0x000364000c1e1520 */
.L_x_47:
[----:B------:R-:W-:Y:S05]  /*205d0*/  BSYNC B1 ;  /* 0x0000000000017941 */ /* 0x000fea0003800000 */
.L_x_46:
[----:B------:R-:W2:Y:S01]  /*205e0*/  LDL.LU R13, [R1+0xc28] ;  /* 0x000c2800010d7983 */ /* 0x000ea20000300800 */
[----:B-----5:R-:W-:Y:S01]  /*205f0*/  HADD2.F32 R12, -RZ, R9.H0_H0 ;  /* 0x20000009ff0c7230 */ /* 0x020fe20000004100 */
[----:B------:R-:W-:Y:S04]  /*20600*/  BSSY B1, `(.L_x_48) ;  /* 0x0000008000017945 */ /* 0x000fe80003800000 */
[----:B------:R-:W-:-:S04]  /*20610*/  FMUL R12, R12, R16 ;  /* 0x000000100c0c7220 */ /* 0x000fc80000400000 */
[----:B--2---:R-:W-:-:S05]  /*20620*/  FFMA R12, R13, R2, R12 ;  /* 0x000000020d0c7223 */ /* 0x004fca000000000c */
[----:B------:R-:W-:-:S05]  /*20630*/  F2FP.F16.F32.PACK_AB R12, RZ, R12 ;  /* 0x0000000cff0c723e */ /* 0x000fca00000000ff */
[----:B------:R2:W-:Y:S01]  /*20640*/  @P0 STG.E.U16 desc[UR46][R4.64+0x20], R12 ;  /* 0x0000200c04000986 */ /* 0x0005e2000c10152e */
[----:B------:R-:W-:-:S13]  /*20650*/  ISETP.GT.AND P0, PT, R0, 0x8, P2 ;  /* 0x000000080000780c */ /* 0x000fda0001704270 */
[----:B--2---:R-:W-:Y:S05]  /*20660*/  @!P0 BRA `(.L_x_49) ;  /* 0x0000000000048947 */ /* 0x004fea0003800000 */
[----:B------:R2:W5:Y:S02]  /*20670*/  LDG.E.LTC128B.U16 R9, desc[UR46][R22.64+0x22] ;  /* 0x0000222e16097981 */ /* 0x000564000c1e1520 */
.L_x_49:
[----:B------:R-:W-:Y:S05]  /*20680*/  BSYNC B1 ;  /* 0x0000000000017941 */ /* 0x000fea0003800000 */
.L_x_48:
[----:B------:R-:W3:Y:S01]  /*20690*/  LDL.LU R13, [R1+0xc2c] ;  /* 0x000c2c00010d7983 */ /* 0x000ee20000300800 */
[----:B-----5:R-:W-:Y:S01]  /*206a0*/  HADD2.F32 R12, -RZ, R9.H0_H0 ;  /* 0x20000009ff0c7230 */ /* 0x020fe20000004100 */
[----:B------:R-:W-:Y:S01]  /*206b0*/  ISETP.GT.AND P2, PT, R3, 0x18, PT ;  /* 0x000000180300780c */ /* 0x000fe20003f44270 */
[----:B------:R-:W-:Y:S01]  /*206c0*/  BSSY B1, `(.L_x_50) ;  /* 0x000000a000017945 */ /* 0x000fe20003800000 */
[----:B------:R-:W-:Y:S02]  /*206d0*/  LOP3.LUT R18, R18, 0xfbffffff, RZ, 0xc0, !PT ;  /* 0xfbffffff12127812 */ /* 0x000fe400078ec0ff */
[----:B------:R-:W-:-:S09]  /*206e0*/  FMUL R12, R12, R16 ;  /* 0x000000100c0c7220 */ /* 0x000fd20000400000 */
[----:B------:R-:W-:Y:S01]  /*206f0*/  @P2 LOP3.LUT R18, R18, 0x4000000, RZ, 0xfc, !PT ;  /* 0x0400000012122812 */ /* 0x000fe200078efcff */
[----:B---3--:R-:W-:-:S05]  /*20700*/  FFMA R12, R13, R2, R12 ;  /* 0x000000020d0c7223 */ /* 0x008fca000000000c */
[----:B------:R-:W-:-:S05]  /*20710*/  F2FP.F16.F32.PACK_AB R12, RZ, R12 ;  /* 0x0000000cff0c723e */ /* 0x000fca00000000ff */
[----:B------:R3:W-:Y:S01]  /*20720*/  @P0 STG.E.U16 desc[UR46][R4.64+0x22], R12 ;  /* 0x0000220c04000986 */ /* 0x0007e2000c10152e */
[----:B------:R-:W-:-:S13]  /*20730*/  ISETP.GT.AND P0, PT, R0, RZ, P2 ;  /* 0x000000ff0000720c */ /* 0x000fda0001704270 */
[----:B---3--:R-:W-:Y:S05]  /*20740*/  @!P0 BRA `(.L_x_51) ;  /* 0x0000000000048947 */ /* 0x008fea0003800000 */
[----:B------:R3:W5:Y:S02]  /*20750*/  LDG.E.LTC128B.U16 R9, desc[UR46][R152.64+0x30] ;  /* 0x0000302e98097981 */ /* 0x000764000c1e1520 */
.L_x_51:
[----:B------:R-:W-:Y:S05]  /*20760*/  BSYNC B1 ;  /* 0x0000000000017941 */ /* 0x000fea0003800000 */
.L_x_50:
[----:B------:R-:W2:Y:S01]  /*20770*/  LDL.LU R13, [R1+0xc30] ;  /* 0x000c3000010d7983 */ /* 0x000ea20000300800 */
[----:B-----5:R-:W-:Y:S01]  /*20780*/  HADD2.F32 R12, -RZ, R9.H0_H0 ;  /* 0x20000009ff0c7230 */ /* 0x020fe20000004100 */
[----:B------:R-:W-:Y:S01]  /*20790*/  ISETP.GT.AND P1, PT, R3, 0x19, PT ;  /* 0x000000190300780c */ /* 0x000fe20003f24270 */
[----:B------:R-:W-:Y:S01]  /*207a0*/  BSSY B1, `(.L_x_52) ;  /* 0x000000d000017945 */ /* 0x000fe20003800000 */
[----:B------:R-:W-:Y:S02]  /*207b0*/  LOP3.LUT R18, R18, 0xfdffffff, RZ, 0xc0, !PT ;  /* 0xfdffffff12127812 */ /* 0x000fe400078ec0ff */
[----:B------:R-:W-:-:S09]  /*207c0*/  FMUL R12, R12, R16 ;  /* 0x000000100c0c7220 */ /* 0x000fd20000400000 */
[----:B------:R-:W-:Y:S01]  /*207d0*/  @P1 LOP3.LUT R18, R18, 0x2000000, RZ, 0xfc, !PT ;  /* 0x0200000012121812 */ /* 0x000fe200078efcff */
[----:B--2---:R-:W-:Y:S01]  /*207e0*/  FFMA R12, R13, R2, R12 ;  /* 0x000000020d0c7223 */ /* 0x004fe2000000000c */
[----:B------:R-:W-:-:S04]  /*207f0*/  @P0 IMAD.MOV.U32 R13, RZ, RZ, R169 ;  /* 0x000000ffff0d0224 */ /* 0x000fc800078e00a9 */
[----:B------:R-:W-:-:S04]  /*20800*/  F2FP.F16.F32.PACK_AB R12, RZ, R12 ;  /* 0x0000000cff0c723e */ /* 0x000fc800000000ff */
[----:B------:R-:W-:Y:S01]  /*20810*/  PRMT R14, R12, 0x7610, R14 ;  /* 0x000076100c0e7816 */ /* 0x000fe2000000000e */
[----:B------:R-:W-:-:S05]  /*20820*/  @P0 IMAD.MOV.U32 R12, RZ, RZ, R168 ;  /* 0x000000ffff0c0224 */ /* 0x000fca00078e00a8 */
[----:B------:R2:W-:Y:S01]  /*20830*/  @P0 STG.E.U16 desc[UR46][R12.64+0x30], R14 ;  /* 0x0000300e0c000986 */ /* 0x0005e2000c10152e */
[----:B------:R-:W-:-:S13]  /*20840*/  ISETP.GT.AND P0, PT, R0, RZ, P1 ;  /* 0x000000ff0000720c */ /* 0x000fda0000f04270 */
[----:B--2---:R-:W-:Y:S05]  /*20850*/  @!P0 BRA `(.L_x_53) ;  /* 0x0000000000048947 */ /* 0x004fea0003800000 */
[----:B------:R2:W5:Y:S02]  /*20860*/  LDG.E.LTC128B.U16 R9, desc[UR46][R152.64+0x32] ;  /* 0x0000322e98097981 */ /* 0x000564000c1e1520 */
.L_x_53:
[----:B------:R-:W-:Y:S05]  /*20870*/  BSYNC B1 ;  /* 0x0000000000017941 */ /* 0x000fea0003800000 */
.L_x_52:
[----:B------:R-:W3:Y:S01]  /*20880*/  LDL.LU R13, [R1+0xc34] ;  /* 0x000c3400010d7983 */ /* 0x000ee20000300800 */
[----:B-----5:R-:W-:Y:S01]  /*20890*/  HADD2.F32 R12, -RZ, R9.H0_H0 ;  /* 0x20000009ff0c7230 */ /* 0x020fe20000004100 */
[----:B------:R-:W-:Y:S04]  /*208a0*/  BSSY B1, `(.L_x_54) ;  /* 0x000000b000017945 */ /* 0x000fe80003800000 */
[----:B------:R-:W-:-:S04]  /*208b0*/  FMUL R12, R12, R16 ;  /* 0x000000100c0c7220 */ /* 0x000fc80000400000 */
[----:B---3--:R-:W-:Y:S01]  /*208c0*/  FFMA R12, R13, R2, R12 ;  /* 0x000000020d0c7223 */ /* 0x008fe2000000000c */
[----:B------:R-:W-:-:S04]  /*208d0*/  @P0 IMAD.MOV.U32 R13, RZ, RZ, R169 ;  /* 0x000000ffff0d0224 */ /* 0x000fc800078e00a9 */
[----:B------:R-:W-:-:S04]  /*208e0*/  F2FP.F16.F32.PACK_AB R12, RZ, R12 ;  /* 0x0000000cff0c723e */ /* 0x000fc800000000ff */
[----:B------:R-:W-:Y:S01]  /*208f0*/  PRMT R14, R12, 0x7610, R14 ;  /* 0x000076100c0e7816 */ /* 0x000fe2000000000e */
[----:B------:R-:W-:-:S05]  /*20900*/  @P0 IMAD.MOV.U32 R12, RZ, RZ, R168 ;  /* 0x000000ffff0c0224 */ /* 0x000fca00078e00a8 */
[----:B------:R3:W-:Y:S01]  /*20910*/  @P0 STG.E.U16 desc[UR46][R12.64+0x32], R14 ;  /* 0x0000320e0c000986 */ /* 0x0007e2000c10152e */
[----:B------:R-:W-:-:S13]  /*20920*/  ISETP.GT.AND P0, PT, R0, 0x8, P2 ;  /* 0x000000080000780c */ /* 0x000fda0001704270 */
[----:B---3--:R-:W-:Y:S05]  /*20930*/  @!P0 BRA `(.L_x_55) ;  /* 0x0000000000048947 */ /* 0x008fea0003800000 */
[----:B------:R3:W5:Y:S02]  /*20940*/  LDG.E.LTC128B.U16 R9, desc[UR46][R22.64+0x30] ;  /* 0x0000302e16097981 */ /* 0x000764000c1e1520 */
.L_x_55:
[----:B------:R-:W-:Y:S05]  /*20950*/  BSYNC B1 ;  /* 0x0000000000017941 */ /* 0x000fea0003800000 */
.L_x_54:
        /* <DEDUP_REMOVED lines=10> */
.L_x_57:
[----:B------:R-:W-:Y:S05]  /*20a00*/  BSYNC B1 ;  /* 0x0000000000017941 */ /* 0x000fea0003800000 */
.L_x_56:
        /* <DEDUP_REMOVED lines=13> */
.L_x_59:
[----:B------:R-:W-:Y:S05]  /*20ae0*/  BSYNC B1 ;  /* 0x0000000000017941 */ /* 0x000fea0003800000 */
.L_x_58:
        /* <DEDUP_REMOVED lines=16> */
.L_x_61:
[----:B------:R-:W-:Y:S05]  /*20bf0*/  BSYNC B1 ;  /* 0x0000000000017941 */ /* 0x000fea0003800000 */
.L_x_60:
        /* <DEDUP_REMOVED lines=13> */
.L_x_63:
[----:B------:R-:W-:Y:S05]  /*20cd0*/  BSYNC B1 ;  /* 0x0000000000017941 */ /* 0x000fea0003800000 */
.L_x_62:
        /* <DEDUP_REMOVED lines=10> */
.L_x_65:
[----:B------:R-:W-:Y:S05]  /*20d80*/  BSYNC B1 ;  /* 0x0000000000017941 */ /* 0x000fea0003800000 */
.L_x_64:
        /* <DEDUP_REMOVED lines=13> */
.L_x_67:
[----:B------:R-:W-:Y:S05]  /*20e60*/  BSYNC B1 ;  /* 0x0000000000017941 */ /* 0x000fea0003800000 */
.L_x_66:
        /* <DEDUP_REMOVED lines=16> */
.L_x_69:
[----:B------:R-:W-:Y:S05]  /*20f70*/  BSYNC B1 ;  /* 0x0000000000017941 */ /* 0x000fea0003800000 */
.L_x_68:
        /* <DEDUP_REMOVED lines=13> */
.L_x_71:
[----:B------:R-:W-:Y:S05]  /*21050*/  BSYNC B1 ;  /* 0x0000000000017941 */ /* 0x000fea0003800000 */
.L_x_70:
        /* <DEDUP_REMOVED lines=10> */
.L_x_73:
[----:B------:R-:W-:Y:S05]  /*21100*/  BSYNC B1 ;  /* 0x0000000000017941 */ /* 0x000fea0003800000 */
.L_x_72:
        /* <DEDUP_REMOVED lines=13> */
.L_x_75:
[----:B------:R-:W-:Y:S05]  /*211e0*/  BSYNC B1 ;  /* 0x0000000000017941 */ /* 0x000fea0003800000 */
.L_x_74:
        /* <DEDUP_REMOVED lines=16> */
.L_x_77:
[----:B------:R-:W-:Y:S05]  /*212f0*/  BSYNC B1 ;  /* 0x0000000000017941 */ /* 0x000fea0003800000 */
.L_x_76:
        /* <DEDUP_REMOVED lines=13> */
.L_x_79:
[----:B------:R-:W-:Y:S05]  /*213d0*/  BSYNC B1 ;  /* 0x0000000000017941 */ /* 0x000fea0003800000 */
.L_x_78:
        /* <DEDUP_REMOVED lines=10> */
.L_x_81:
[----:B------:R-:W-:Y:S05]  /*21480*/  BSYNC B1 ;  /* 0x0000000000017941 */ /* 0x000fea0003800000 */
.L_x_80:
        /* <DEDUP_REMOVED lines=13> */
.L_x_83:
[----:B------:R-:W-:Y:S05]  /*21560*/  BSYNC B1 ;  /* 0x0000000000017941 */ /* 0x000fea0003800000 */
.L_x_82:
        /* <DEDUP_REMOVED lines=16> */
.L_x_85:
[----:B------:R-:W-:Y:S05]  /*21670*/  BSYNC B1 ;  /* 0x0000000000017941 */ /* 0x000fea0003800000 */
.L_x_84:
        /* <DEDUP_REMOVED lines=13> */
.L_x_87:
[----:B------:R-:W-:Y:S05]  /*21750*/  BSYNC B1 ;  /* 0x0000000000017941 */ /* 0x000fea0003800000 */
.L_x_86:
        /* <DEDUP_REMOVED lines=10> */
.L_x_89:
[----:B------:R-:W-:Y:S05]  /*21800*/  BSYNC B1 ;  /* 0x0000000000017941 */ /* 0x000fea0003800000 */
.L_x_88:
        /* <DEDUP_REMOVED lines=13> */
.L_x_91:
[----:B------:R-:W-:Y:S05]  /*218e0*/  BSYNC B1 ;  /* 0x0000000000017941 */ /* 0x000fea0003800000 */
.L_x_90:
        /* <DEDUP_REMOVED lines=16> */
.L_x_93:
[----:B------:R-:W-:Y:S05]  /*219f0*/  BSYNC B1 ;  /* 0x0000000000017941 */ /* 0x000fea0003800000 */
.L_x_92:
        /* <DEDUP_REMOVED lines=13> */
.L_x_95:
[----:B------:R-:W-:Y:S05]  /*21ad0*/  BSYNC B1 ;  /* 0x0000000000017941 */ /* 0x000fea0003800000 */
.L_x_94:
        /* <DEDUP_REMOVED lines=10> */
.L_x_97:
[----:B------:R-:W-:Y:S05]  /*21b80*/  BSYNC B1 ;  /* 0x0000000000017941 */ /* 0x000fea0003800000 */
.L_x_96:
        /* <DEDUP_REMOVED lines=13> */
.L_x_99:
[----:B------:R-:W-:Y:S05]  /*21c60*/  BSYNC B1 ;  /* 0x0000000000017941 */ /* 0x000fea0003800000 */
.L_x_98:
        /* <DEDUP_REMOVED lines=16> */
.L_x_101:
[----:B------:R-:W-:Y:S05]  /*21d70*/  BSYNC B1 ;  /* 0x0000000000017941 */ /* 0x000fea0003800000 */
.L_x_100:
        /* <DEDUP_REMOVED lines=13> */
.L_x_103:
[----:B------:R-:W-:Y:S05]  /*21e50*/  BSYNC B1 ;  /* 0x0000000000017941 */ /* 0x000fea0003800000 */
.L_x_102:
        /* <DEDUP_REMOVED lines=10> */
.L_x_105:
[----:B------:R-:W-:Y:S05]  /*21f00*/  BSYNC B1 ;  /* 0x0000000000017941 */ /* 0x000fea0003800000 */
.L_x_104:
        /* <DEDUP_REMOVED lines=13> */
.L_x_107:
[----:B------:R-:W-:Y:S05]  /*21fe0*/  BSYNC B1 ;  /* 0x0000000000017941 */ /* 0x000fea0003800000 */
.L_x_106:
        /* <DEDUP_REMOVED lines=16> */
.L_x_109:
[----:B------:R-:W-:Y:S05]  /*220f0*/  BSYNC B1 ;  /* 0x0000000000017941 */ /* 0x000fea0003800000 */
.L_x_108:
        /* <DEDUP_REMOVED lines=13> */
.L_x_111:
[----:B------:R-:W-:Y:S05]  /*221d0*/  BSYNC B1 ;  /* 0x0000000000017941 */ /* 0x000fea0003800000 */
.L_x_110:
        /* <DEDUP_REMOVED lines=10> */
.L_x_113:
[----:B------:R-:W-:Y:S05]  /*22280*/  BSYNC B1 ;  /* 0x0000000000017941 */ /* 0x000fea0003800000 */
.L_x_112:
        /* <DEDUP_REMOVED lines=13> */
.L_x_115:
[----:B------:R-:W-:Y:S05]  /*22360*/  BSYNC B1 ;  /* 0x0000000000017941 */ /* 0x000fea0003800000 */
.L_x_114:
        /* <DEDUP_REMOVED lines=16> */
.L_x_117:
[----:B------:R-:W-:Y:S05]  /*22470*/  BSYNC B1 ;  /* 0x0000000000017941 */ /* 0x000fea0003800000 */
.L_x_116:
        /* <DEDUP_REMOVED lines=13> */
.L_x_119:
[----:B------:R-:W-:Y:S05]  /*22550*/  BSYNC B1 ;  /* 0x0000000000017941 */ /* 0x000fea0003800000 */
.L_x_118:
        /* <DEDUP_REMOVED lines=10> */
.L_x_121:
[----:B------:R-:W-:Y:S05]  /*22600*/  BSYNC B1 ;  /* 0x0000000000017941 */ /* 0x000fea0003800000 */
.L_x_120:
        /* <DEDUP_REMOVED lines=13> */
.L_x_123:
[----:B------:R-:W-:Y:S05]  /*226e0*/  BSYNC B1 ;  /* 0x0000000000017941 */ /* 0x000fea0003800000 */
.L_x_122:
        /* <DEDUP_REMOVED lines=16> */
.L_x_125:
[----:B------:R-:W-:Y:S05]  /*227f0*/  BSYNC B1 ;  /* 0x0000000000017941 */ /* 0x000fea0003800000 */
.L_x_124:
        /* <DEDUP_REMOVED lines=13> */
.L_x_127:
[----:B------:R-:W-:Y:S05]  /*228d0*/  BSYNC B1 ;  /* 0x0000000000017941 */ /* 0x000fea0003800000 */
.L_x_126:
        /* <DEDUP_REMOVED lines=10> */
.L_x_129:
[----:B------:R-:W-:Y:S05]  /*22980*/  BSYNC B1 ;  /* 0x0000000000017941 */ /* 0x000fea0003800000 */
.L_x_128:
        /* <DEDUP_REMOVED lines=13> */
.L_x_131:
[----:B------:R-:W-:Y:S05]  /*22a60*/  BSYNC B1 ;  /* 0x0000000000017941 */ /* 0x000fea0003800000 */
.L_x_130:
        /* <DEDUP_REMOVED lines=16> */
.L_x_133:
[----:B------:R-:W-:Y:S05]  /*22b70*/  BSYNC B1 ;  /* 0x0000000000017941 */ /* 0x000fea0003800000 */
.L_x_132:
        /* <DEDUP_REMOVED lines=13> */
.L_x_135:
[----:B------:R-:W-:Y:S05]  /*22c50*/  BSYNC B1 ;  /* 0x0000000000017941 */ /* 0x000fea0003800000 */
.L_x_134:
        /* <DEDUP_REMOVED lines=10> */
.L_x_137:
[----:B------:R-:W-:Y:S05]  /*22d00*/  BSYNC B1 ;  /* 0x0000000000017941 */ /* 0x000fea0003800000 */
.L_x_136:
        /* <DEDUP_REMOVED lines=13> */
.L_x_139:
[----:B------:R-:W-:Y:S05]  /*22de0*/  BSYNC B1 ;  /* 0x0000000000017941 */ /* 0x000fea0003800000 */
.L_x_138:
        /* <DEDUP_REMOVED lines=16> */
.L_x_141:
[----:B------:R-:W-:Y:S05]  /*22ef0*/  BSYNC B1 ;  /* 0x0000000000017941 */ /* 0x000fea0003800000 */
.L_x_140:
        /* <DEDUP_REMOVED lines=13> */
.L_x_143:
[----:B------:R-:W-:Y:S05]  /*22fd0*/  BSYNC B1 ;  /* 0x0000000000017941 */ /* 0x000fea0003800000 */
.L_x_142:
        /* <DEDUP_REMOVED lines=10> */
.L_x_145:
[----:B------:R-:W-:Y:S05]  /*23080*/  BSYNC B1 ;  /* 0x0000000000017941 */ /* 0x000fea0003800000 */
.L_x_144:
        /* <DEDUP_REMOVED lines=13> */
.L_x_147:
[----:B------:R-:W-:Y:S05]  /*23160*/  BSYNC B1 ;  /* 0x0000000000017941 */ /* 0x000fea0003800000 */
.L_x_146:
        /* <DEDUP_REMOVED lines=16> */
.L_x_149:
[----:B------:R-:W-:Y:S05]  /*23270*/  BSYNC B1 ;  /* 0x0000000000017941 */ /* 0x000fea0003800000 */
.L_x_148:
        /* <DEDUP_REMOVED lines=13> */
.L_x_151:
[----:B------:R-:W-:Y:S05]  /*23350*/  BSYNC B1 ;  /* 0x0000000000017941 */ /* 0x000fea0003800000 */
.L_x_150:
        /* <DEDUP_REMOVED lines=10> */
.L_x_153:
[----:B------:R-:W-:Y:S05]  /*23400*/  BSYNC B1 ;  /* 0x0000000000017941 */ /* 0x000fea0003800000 */
.L_x_152:
        /* <DEDUP_REMOVED lines=10> */
[----:B------:R-:W-:-:S05]  /*234b0*/  IADD3 R170, P0, R8, 0x80, RZ ;  /* 0x0000008008aa7810 */ /* 0x000fca0007f1e0ff */
[----:B------:R-:W-:Y:S01]  /*234c0*/  IMAD.X R14, RZ, RZ, UR9, P0 ;  /* 0x00000009ff0e7e24 */ /* 0x000fe200080e06ff */
[----:B------:R-:W-:-:S13]  /*234d0*/  ISETP.GT.AND P0, PT, R0, RZ, P2 ;  /* 0x000000ff0000720c */ /* 0x000fda0001704270 */
[----:B---3--:R-:W-:Y:S05]  /*234e0*/  @!P0 BRA `(.L_x_155) ;  /* 0x0000000000048947 */ /* 0x008fea0003800000 */
[----:B------:R3:W5:Y:S02]  /*234f0*/  LDG.E.LTC128B.U16 R9, desc[UR46][R152.64+0x100] ;  /* 0x0001002e98097981 */ /* 0x000764000c1e1520 */
.L_x_155:
[----:B------:R-:W-:Y:S05]  /*23500*/  BSYNC B1 ;  /* 0x0000000000017941 */ /* 0x000fea0003800000 */
.L_x_154:
        /* <DEDUP_REMOVED lines=16> */
.L_x_157:
[----:B------:R-:W-:Y:S05]  /*23610*/  BSYNC B1 ;  /* 0x0000000000017941 */ /* 0x000fea0003800000 */
.L_x_156:
        /* <DEDUP_REMOVED lines=10> */
[----:B------:R-:W-:-:S05]  /*236c0*/  IADD3 R166, P0, R8, 0x100, RZ ;  /* 0x0000010008a67810 */ /* 0x000fca0007f1e0ff */
[----:B------:R-:W-:Y:S01]  /*236d0*/  IMAD.X R175, RZ, RZ, UR9, P0 ;  /* 0x00000009ffaf7e24 */ /* 0x000fe200080e06ff */
[----:B------:R-:W-:-:S13]  /*236e0*/  ISETP.GT.AND P0, PT, R0, 0x8, P2 ;  /* 0x000000080000780c */ /* 0x000fda0001704270 */
[----:B---3--:R-:W-:Y:S05]  /*236f0*/  @!P0 BRA `(.L_x_159) ;  /* 0x0000000000048947 */ /* 0x008fea0003800000 */
[----:B------:R3:W5:Y:S02]  /*23700*/  LDG.E.LTC128B.U16 R9, desc[UR46][R22.64+0x100] ;  /* 0x0001002e16097981 */ /* 0x000764000c1e1520 */
.L_x_159:
[----:B------:R-:W-:Y:S05]  /*23710*/  BSYNC B1 ;  /* 0x0000000000017941 */ /* 0x000fea0003800000 */
.L_x_158:
[----:B------:R-:W2:Y:S01]  /*23720*/  LDL.LU R13, [R1+0xd08] ;  /* 0x000d0800010d7983 */ /* 0x000ea20000300800 */
[----:B-----5:R-:W-:Y:S01]  /*23730*/  HADD2.F32 R12, -RZ, R9.H0_H0 ;  /* 0x20000009ff0c7230 */ /* 0x020fe20000004100 */
[----:B------:R-:W-:Y:S01]  /*23740*/  BSSY B1, `(.L_x_160) ;  /* 0x0000009000017945 */ /* 0x000fe20003800000 */
[----:B------:R-:W-:-:S03]  /*23750*/  PRMT R174, R9, 0x7610, R174 ;  /* 0x0000761009ae7816 */ /* 0x000fc600000000ae */
[----:B------:R-:W-:-:S04]  /*23760*/  FMUL R12, R12, R16 ;  /* 0x000000100c0c7220 */ /* 0x000fc80000400000 */
[----:B--2---:R-:W-:-:S05]  /*23770*/  FFMA R12, R13, R2, R12 ;  /* 0x000000020d0c7223 */ /* 0x004fca000000000c */
[----:B------:R-:W-:-:S05]  /*23780*/  F2FP.F16.F32.PACK_AB R12, RZ, R12 ;  /* 0x0000000cff0c723e */ /* 0x000fca00000000ff */
[----:B------:R2:W-:Y:S01]  /*23790*/  @P0 STG.E.U16 desc[UR46][R4.64+0x100], R12 ;  /* 0x0001000c04000986 */ /* 0x0005e2000c10152e */
[----:B------:R-:W-:-:S13]  /*237a0*/  ISETP.GT.AND P0, PT, R0, 0x8, P1 ;  /* 0x000000080000780c */ /* 0x000fda0000f04270 */
[----:B--2---:R-:W-:Y:S05]  /*237b0*/  @!P0 BRA `(.L_x_161) ;  /* 0x0000000000048947 */ /* 0x004fea0003800000 */
[----:B------:R2:W5:Y:S02]  /*237c0*/  LDG.E.LTC128B.U16 R174, desc[UR46][R22.64+0x102] ;  /* 0x0001022e16ae7981 */ /* 0x000564000c1e1520 */
.L_x_161:
[----:B------:R-:W-:Y:S05]  /*237d0*/  BSYNC B1 ;  /* 0x0000000000017941 */ /* 0x000fea0003800000 */
.L_x_160:
[----:B------:R-:W3:Y:S01]  /*237e0*/  LDL.LU R12, [R1+0xd0c] ;  /* 0x000d0c00010c7983 */ /* 0x000ee20000300800 */
[----:B-----5:R-:W-:Y:S01]  /*237f0*/  HADD2.F32 R9, -RZ, R174.H0_H0 ;  /* 0x200000aeff097230 */ /* 0x020fe20000004100 */
[----:B------:R-:W-:Y:S01]  /*23800*/  ISETP.GT.AND P2, PT, R3, 0x88, PT ;  /* 0x000000880300780c */ /* 0x000fe20003f44270 */
[-C--:B------:R-:W-:Y:S01]  /*23810*/  IMAD R161, R14, R6.reuse, RZ ;  /* 0x000000060ea17224 */ /* 0x080fe200078e02ff */
[----:B------:R-:W-:Y:S01]  /*23820*/  LOP3.LUT R17, R17, 0xbfffffff, RZ, 0xc0, !PT ;  /* 0xbfffffff11117812 */ /* 0x000fe200078ec0ff */
[----:B------:R-:W-:Y:S02]  /*23830*/  IMAD R175, R175, R6, RZ ;  /* 0x00000006afaf7224 */ /* 0x000fe400078e02ff */
[----:B------:R-:W-:Y:S01]  /*23840*/  FMUL R9, R9, R16 ;  /* 0x0000001009097220 */ /* 0x000fe20000400000 */
[-C--:B------:R-:W-:Y:S01]  /*23850*/  IMAD R161, R170, R7.reuse, R161 ;  /* 0x00000007aaa17224 */ /* 0x080fe200078e02a1 */
[----:B------:R-:W-:Y:S01]  /*23860*/  BSSY B1, `(.L_x_162) ;  /* 0x0000050000017945 */ /* 0x000fe20003800000 */
[----:B------:R-:W-:-:S05]  /*23870*/  IMAD R175, R166, R7, R175 ;  /* 0x00000007a6af7224 */ /* 0x000fca00078e02af */
[----:B------:R-:W-:Y:S01]  /*23880*/  @P2 LOP3.LUT R17, R17, 0x40000000, RZ, 0xfc, !PT ;  /* 0x4000000011112812 */ /* 0x000fe200078efcff */
[----:B---3--:R-:W-:Y:S01]  /*23890*/  FFMA R9, R12, R2, R9 ;  /* 0x000000020c097223 */ /* 0x008fe20000000009 */
[----:B------:R-:W-:-:S04]  /*238a0*/  IMAD.WIDE.U32 R12, R170, R6, R156 ;  /* 0x00000006aa0c7225 */ /* 0x000fc800078e009c */
[----:B------:R-:W-:-:S05]  /*238b0*/  F2FP.F16.F32.PACK_AB R9, RZ, R9 ;  /* 0x00000009ff09723e */ /* 0x000fca00000000ff */
[----:B------:R3:W-:Y:S01]  /*238c0*/  @P0 STG.E.U16 desc[UR46][R4.64+0x102], R9 ;  /* 0x0001020904000986 */ /* 0x0007e2000c10152e */
[----:B------:R-:W-:Y:S01]  /*238d0*/  LEA R172, P0, R12, R154, 0x1 ;  /* 0x0000009a0cac7211 */ /* 0x000fe200078008ff */
[----:B---3--:R-:W-:-:S05]  /*238e0*/  IMAD.IADD R9, R13, 0x1, R161 ;  /* 0x000000010d097824 */ /* 0x008fca00078e02a1 */
[----:B------:R-:W-:Y:S01]  /*238f0*/  LEA.HI.X R173, R12, R155, R9, 0x1, P0 ;  /* 0x0000009b0cad7211 */ /* 0x000fe200000f0c09 */
[----:B------:R-:W-:-:S04]  /*23900*/  IMAD.WIDE.U32 R12, R166, R6, R156 ;  /* 0x00000006a60c7225 */ /* 0x000fc800078e009c */
[----:B------:R-:W-:Y:S01]  /*23910*/  IMAD.IADD R9, R13, 0x1, R175 ;  /* 0x000000010d097824 */ /* 0x000fe200078e02af */
[----:B------:R-:W-:-:S04]  /*23920*/  LEA R178, P0, R12, R154, 0x1 ;  /* 0x0000009a0cb27211 */ /* 0x000fc800078008ff */
[----:B------:R-:W-:Y:S02]  /*23930*/  LEA.HI.X R179, R12, R155, R9, 0x1, P0 ;  /* 0x0000009b0cb37211 */ /* 0x000fe400000f0c09 */
[----:B------:R-:W-:-:S05]  /*23940*/  IADD3 R19, P0, R8, 0x180, RZ ;  /* 0x0000018008137810 */ /* 0x000fca0007f1e0ff */
[----:B------:R-:W-:Y:S02]  /*23950*/  IMAD.X R8, RZ, RZ, UR9, P0 ;  /* 0x00000009ff087e24 */ /* 0x000fe400080e06ff */
[----:B------:R-:W-:-:S04]  /*23960*/  IMAD.WIDE.U32 R176, R19, R6, R162 ;  /* 0x0000000613b07225 */ /* 0x000fc800078e00a2 */
[----:B------:R-:W-:-:S04]  /*23970*/  IMAD R8, R8, R6, RZ ;  /* 0x0000000608087224 */ /* 0x000fc800078e02ff */
[C---:B------:R-:W-:Y:S02]  /*23980*/  IMAD R7, R19.reuse, R7, R8 ;  /* 0x0000000713077224 */ /* 0x040fe400078e0208 */
[----:B------:R-:W-:-:S04]  /*23990*/  IMAD.WIDE.U32 R8, R19, R6, R156 ;  /* 0x0000000613087225 */ /* 0x000fc800078e009c */
[----:B------:R-:W-:Y:S01]  /*239a0*/  IMAD.IADD R9, R9, 0x1, R7 ;  /* 0x0000000109097824 */ /* 0x000fe200078e0207 */
[----:B------:R-:W-:-:S04]  /*239b0*/  LEA R182, P0, R8, R154, 0x1 ;  /* 0x0000009a08b67211 */ /* 0x000fc800078008ff */
[----:B------:R-:W-:Y:S01]  /*239c0*/  LEA.HI.X R183, R8, R155, R9, 0x1, P0 ;  /* 0x0000009b08b77211 */ /* 0x000fe200000f0c09 */
[----:B------:R-:W-:-:S04]  /*239d0*/  IMAD.WIDE.U32 R8, R170, R6, R10 ;  /* 0x00000006aa087225 */ /* 0x000fc800078e000a */
[----:B------:R-:W-:Y:S02]  /*239e0*/  IMAD.IADD R9, R161, 0x1, R9 ;  /* 0x00000001a1097824 */ /* 0x000fe400078e0209 */
[----:B------:R-:W-:-:S04]  /*239f0*/  IMAD.WIDE.U32 R170, R170, R6, R162 ;  /* 0x00000006aaaa7225 */ /* 0x000fc800078e00a2 */
[----:B------:R-:W-:-:S04]  /*23a00*/  IMAD.WIDE.U32 R8, R158, UR42, R8 ;  /* 0x0000002a9e087c25 */ /* 0x000fc8000f8e0008 */
[----:B------:R-:W-:Y:S01]  /*23a10*/  IMAD.IADD R9, R159, 0x1, R9 ;  /* 0x000000019f097824 */ /* 0x000fe200078e0209 */
[----:B------:R-:W-:Y:S01]  /*23a20*/  LEA R20, P0, R8, R154, 0x1 ;  /* 0x0000009a08147211 */ /* 0x000fe200078008ff */
[----:B------:R-:W-:-:S03]  /*23a30*/  IMAD.IADD R161, R161, 0x1, R171 ;  /* 0x00000001a1a17824 */ /* 0x000fc600078e02ab */
        /* <DEDUP_REMOVED lines=10> */
[C---:B------:R-:W-:Y:S02]  /*23ae0*/  IMAD.IADD R9, R7.reuse, 0x1, R9 ;  /* 0x0000000107097824 */ /* 0x040fe400078e0209 */
[----:B------:R-:W-:Y:S02]  /*23af0*/  IMAD.IADD R19, R7, 0x1, R177 ;  /* 0x0000000107137824 */ /* 0x000fe400078e02b1 */
[----:B------:R-:W-:-:S04]  /*23b00*/  IMAD.WIDE.U32 R14, R158, UR42, R8 ;  /* 0x0000002a9e0e7c25 */ /* 0x000fc8000f8e0008 */
[----:B------:R-:W-:Y:S01]  /*23b10*/  IMAD.IADD R9, R159, 0x1, R15 ;  /* 0x000000019f097824 */ /* 0x000fe200078e020f */
[----:B------:R-:W-:-:S04]  /*23b20*/  LEA R8, P0, R14, R154, 0x1 ;  /* 0x0000009a0e087211 */ /* 0x000fc800078008ff */
[----:B------:R-:W-:Y:S02]  /*23b30*/  LEA.HI.X R9, R14, R155, R9, 0x1, P0 ;  /* 0x0000009b0e097211 */ /* 0x000fe400000f0c09 */
[----:B------:R-:W-:-:S05]  /*23b40*/  IADD3 R164, P0, R10, R170, RZ ;  /* 0x000000aa0aa47210 */ /* 0x000fca0007f1e0ff */
[----:B------:R-:W-:Y:S02]  /*23b50*/  IMAD.X R165, R11, 0x1, R161, P0 ;  /* 0x000000010ba57824 */ /* 0x000fe400000e06a1 */
[----:B------:R-:W-:-:S04]  /*23b60*/  IMAD.WIDE.U32 R164, R158, UR42, R164 ;  /* 0x0000002a9ea47c25 */ /* 0x000fc8000f8e00a4 */
[----:B------:R-:W-:Y:S01]  /*23b70*/  IMAD.IADD R15, R159, 0x1, R165 ;  /* 0x000000019f0f7824 */ /* 0x000fe200078e02a5 */
[----:B------:R-:W-:-:S04]  /*23b80*/  LEA R14, P0, R164, R154, 0x1 ;  /* 0x0000009aa40e7211 */ /* 0x000fc800078008ff */
[----:B------:R-:W-:Y:S02]  /*23b90*/  LEA.HI.X R15, R164, R155, R15, 0x1, P0 ;  /* 0x0000009ba40f7211 */ /* 0x000fe400000f0c0f */
[----:B------:R-:W-:-:S05]  /*23ba0*/  IADD3 R164, P0, R10, R166, RZ ;  /* 0x000000a60aa47210 */ /* 0x000fca0007f1e0ff */
[----:B------:R-:W-:Y:S01]  /*23bb0*/  IMAD.X R165, R11, 0x1, R156, P0 ;  /* 0x000000010ba57824 */ /* 0x000fe200000e069c */
[----:B------:R-:W-:Y:S01]  /*23bc0*/  IADD3 R162, P0, R10, R176, RZ ;  /* 0x000000b00aa27210 */ /* 0x000fe20007f1e0ff */
[----:B------:R-:W-:-:S04]  /*23bd0*/  IMAD.WIDE.U32 R6, R158, UR42, R164 ;  /* 0x0000002a9e067c25 */ /* 0x000fc8000f8e00a4 */
[----:B------:R-:W-:Y:S01]  /*23be0*/  IMAD.X R163, R11, 0x1, R19, P0 ;  /* 0x000000010ba37824 */ /* 0x000fe200000e0613 */
[----:B------:R-:W-:Y:S01]  /*23bf0*/  LEA R10, P0, R6, R154, 0x1 ;  /* 0x0000009a060a7211 */ /* 0x000fe200078008ff */
[----:B------:R-:W-:Y:S02]  /*23c00*/  IMAD.IADD R7, R159, 0x1, R7 ;  /* 0x000000019f077824 */ /* 0x000fe400078e0207 */
[----:B------:R-:W-:-:S03]  /*23c10*/  IMAD.WIDE.U32 R162, R158, UR42, R162 ;  /* 0x0000002a9ea27c25 */ /* 0x000fc6000f8e00a2 */
[----:B------:R-:W-:Y:S01]  /*23c20*/  LEA.HI.X R11, R6, R155, R7, 0x1, P0 ;  /* 0x0000009b060b7211 */ /* 0x000fe200000f0c07 */
[----:B------:R-:W-:Y:S01]  /*23c30*/  IMAD.IADD R159, R159, 0x1, R163 ;  /* 0x000000019f9f7824 */ /* 0x000fe200078e02a3 */
[----:B------:R-:W-:-:S04]  /*23c40*/  LEA R6, P0, R162, R154, 0x1 ;  /* 0x0000009aa2067211 */ /* 0x000fc800078008ff */
[----:B------:R-:W-:Y:S02]  /*23c50*/  LEA.HI.X R7, R162, R155, R159, 0x1, P0 ;  /* 0x0000009ba2077211 */ /* 0x000fe400000f0c9f */
[----:B------:R-:W-:-:S05]  /*23c60*/  IADD3 R170, P0, R160, R170, RZ ;  /* 0x000000aaa0aa7210 */ /* 0x000fca0007f1e0ff */
[----:B------:R-:W-:Y:S01]  /*23c70*/  IMAD.X R161, R161, 0x1, R157, P0 ;  /* 0x00000001a1a17824 */ /* 0x000fe200000e069d */
[----:B------:R-:W-:-:S05]  /*23c80*/  IADD3 R166, P0, R160, R166, RZ ;  /* 0x000000a6a0a67210 */ /* 0x000fca0007f1e0ff */
[----:B------:R-:W-:Y:S01]  /*23c90*/  IMAD.X R156, R156, 0x1, R157, P0 ;  /* 0x000000019c9c7824 */ /* 0x000fe200000e069d */
[----:B------:R-:W-:-:S05]  /*23ca0*/  IADD3 R160, P0, R160, R176, RZ ;  /* 0x000000b0a0a07210 */ /* 0x000fca0007f1e0ff */
[----:B------:R-:W-:Y:S01]  /*23cb0*/  IMAD.X R19, R19, 0x1, R157, P0 ;  /* 0x0000000113137824 */ /* 0x000fe200000e069d */
[----:B------:R-:W-:-:S04]  /*23cc0*/  LEA R158, P0, R170, R154, 0x1 ;  /* 0x0000009aaa9e7211 */ /* 0x000fc800078008ff */
[----:B------:R-:W-:Y:S02]  /*23cd0*/  LEA.HI.X R159, R170, R155, R161, 0x1, P0 ;  /* 0x0000009baa9f7211 */ /* 0x000fe400000f0ca1 */
[----:B------:R-:W-:-:S04]  /*23ce0*/  LEA R162, P0, R166, R154, 0x1 ;  /* 0x0000009aa6a27211 */ /* 0x000fc800078008ff */
[----:B------:R-:W-:Y:S02]  /*23cf0*/  LEA.HI.X R163, R166, R155, R156, 0x1, P0 ;  /* 0x0000009ba6a37211 */ /* 0x000fe400000f0c9c */
[----:B------:R-:W-:-:S04]  /*23d00*/  LEA R170, P0, R160, R154, 0x1 ;  /* 0x0000009aa0aa7211 */ /* 0x000fc800078008ff */
[--C-:B------:R-:W-:Y:S02]  /*23d10*/  LEA.HI.X R171, R160, R155, R19.reuse, 0x1, P0 ;  /* 0x0000009ba0ab7211 */ /* 0x100fe400000f0c13 */
[----:B------:R-:W-:Y:S02]  /*23d20*/  ISETP.GT.AND P0, PT, R0, RZ, P2 ;  /* 0x000000ff0000720c */ /* 0x000fe40001704270 */
[----:B------:R-:W-:-:S11]  /*23d30*/  PRMT R19, R174, 0x7610, R19 ;  /* 0x00007610ae137816 */ /* 0x000fd60000000013 */
[----:B------:R-:W-:Y:S05]  /*23d40*/  @!P0 BRA `(.L_x_163) ;  /* 0x0000000000048947 */ /* 0x000fea0003800000 */
[----:B------:R3:W5:Y:S02]  /*23d50*/  LDG.E.LTC128B.U16 R19, desc[UR46][R152.64+0x110] ;  /* 0x0001102e98137981 */ /* 0x000764000c1e1520 */
.L_x_163:
[----:B------:R-:W-:Y:S05]  /*23d60*/  BSYNC B1 ;  /* 0x0000000000017941 */ /* 0x000fea0003800000 */
.L_x_162:
        /* <DEDUP_REMOVED lines=16> */
.L_x_165:
[----:B------:R-:W-:Y:S05]  /*23e70*/  BSYNC B1 ;  /* 0x0000000000017941 */ /* 0x000fea0003800000 */
.L_x_164:
        /* <DEDUP_REMOVED lines=13> */
.L_x_167:
[----:B------:R-:W-:Y:S05]  /*23f50*/  BSYNC B1 ;  /* 0x0000000000017941 */ /* 0x000fea0003800000 */
.L_x_166:
        /* <DEDUP_REMOVED lines=10> */
.L_x_169:
[----:B------:R-:W-:Y:S05]  /*24000*/  BSYNC B1 ;  /* 0x0000000000017941 */ /* 0x000fea0003800000 */
.L_x_168:
        /* <DEDUP_REMOVED lines=13> */
.L_x_171:
[----:B------:R-:W-:Y:S05]  /*240e0*/  BSYNC B1 ;  /* 0x0000000000017941 */ /* 0x000fea0003800000 */
.L_x_170:
        /* <DEDUP_REMOVED lines=16> */
.L_x_173:
[----:B------:R-:W-:Y:S05]  /*241f0*/  BSYNC B1 ;  /* 0x0000000000017941 */ /* 0x000fea0003800000 */
.L_x_172:
        /* <DEDUP_REMOVED lines=13> */
.L_x_175:
[----:B------:R-:W-:Y:S05]  /*242d0*/  BSYNC B1 ;  /* 0x0000000000017941 */ /* 0x000fea0003800000 */
.L_x_174:
        /* <DEDUP_REMOVED lines=10> */
.L_x_177:
[----:B------:R-:W-:Y:S05]  /*24380*/  BSYNC B1 ;  /* 0x0000000000017941 */ /* 0x000fea0003800000 */
.L_x_176:
        /* <DEDUP_REMOVED lines=13> */
.L_x_179:
[----:B------:R-:W-:Y:S05]  /*24460*/  BSYNC B1 ;  /* 0x0000000000017941 */ /* 0x000fea0003800000 */
.L_x_178:
        /* <DEDUP_REMOVED lines=16> */
.L_x_181:
[----:B------:R-:W-:Y:S05]  /*24570*/  BSYNC B1 ;  /* 0x0000000000017941 */ /* 0x000fea0003800000 */
.L_x_180:
        /* <DEDUP_REMOVED lines=13> */
.L_x_183:
[----:B------:R-:W-:Y:S05]  /*24650*/  BSYNC B1 ;  /* 0x0000000000017941 */ /* 0x000fea0003800000 */
.L_x_182:
        /* <DEDUP_REMOVED lines=10> */
.L_x_185:
[----:B------:R-:W-:Y:S05]  /*24700*/  BSYNC B1 ;  /* 0x0000000000017941 */ /* 0x000fea0003800000 */
.L_x_184:
        /* <DEDUP_REMOVED lines=13> */
.L_x_187:
[----:B------:R-:W-:Y:S05]  /*247e0*/  BSYNC B1 ;  /* 0x0000000000017941 */ /* 0x000fea0003800000 */
.L_x_186:
        /* <DEDUP_REMOVED lines=16> */
.L_x_189:
[----:B------:R-:W-:Y:S05]  /*248f0*/  BSYNC B1 ;  /* 0x0000000000017941 */ /* 0x000fea0003800000 */
.L_x_188:
        /* <DEDUP_REMOVED lines=13> */
.L_x_191:
[----:B------:R-:W-:Y:S05]  /*249d0*/  BSYNC B1 ;  /* 0x0000000000017941 */ /* 0x000fea0003800000 */
.L_x_190:
        /* <DEDUP_REMOVED lines=10> */
.L_x_193:
[----:B------:R-:W-:Y:S05]  /*24a80*/  BSYNC B1 ;  /* 0x0000000000017941 */ /* 0x000fea0003800000 */
.L_x_192:
        /* <DEDUP_REMOVED lines=13> */
.L_x_195:
[----:B------:R-:W-:Y:S05]  /*24b60*/  BSYNC B1 ;  /* 0x0000000000017941 */ /* 0x000fea0003800000 */
.L_x_194:
        /* <DEDUP_REMOVED lines=16> */
.L_x_197:
[----:B------:R-:W-:Y:S05]  /*24c70*/  BSYNC B1 ;  /* 0x0000000000017941 */ /* 0x000fea0003800000 */
.L_x_196:
        /* <DEDUP_REMOVED lines=13> */
.L_x_199:
[----:B------:R-:W-:Y:S05]  /*24d50*/  BSYNC B1 ;  /* 0x0000000000017941 */ /* 0x000fea0003800000 */
.L_x_198:
        /* <DEDUP_REMOVED lines=10> */
.L_x_201:
[----:B------:R-:W-:Y:S05]  /*24e00*/  BSYNC B1 ;  /* 0x0000000000017941 */ /* 0x000fea0003800000 */
.L_x_200:
        /* <DEDUP_REMOVED lines=13> */
.L_x_203:
[----:B------:R-:W-:Y:S05]  /*24ee0*/  BSYNC B1 ;  /* 0x0000000000017941 */ /* 0x000fea0003800000 */
.L_x_202:
        /* <DEDUP_REMOVED lines=16> */
.L_x_205:
[----:B------:R-:W-:Y:S05]  /*24ff0*/  BSYNC B1 ;  /* 0x0000000000017941 */ /* 0x000fea0003800000 */
.L_x_204:
        /* <DEDUP_REMOVED lines=13> */
.L_x_207:
[----:B------:R-:W-:Y:S05]  /*250d0*/  BSYNC B1 ;  /* 0x0000000000017941 */ /* 0x000fea0003800000 */
.L_x_206:
        /* <DEDUP_REMOVED lines=10> */
.L_x_209:
[----:B------:R-:W-:Y:S05]  /*25180*/  BSYNC B1 ;  /* 0x0000000000017941 */ /* 0x000fea0003800000 */
.L_x_208:
        /* <DEDUP_REMOVED lines=13> */
.L_x_211:
[----:B------:R-:W-:Y:S05]  /*25260*/  BSYNC B1 ;  /* 0x0000000000017941 */ /* 0x000fea0003800000 */
.L_x_210:
        /* <DEDUP_REMOVED lines=16> */
.L_x_213:
[----:B------:R-:W-:Y:S05]  /*25370*/  BSYNC B1 ;  /* 0x0000000000017941 */ /* 0x000fea0003800000 */
.L_x_212:
        /* <DEDUP_REMOVED lines=13> */
.L_x_215:
[----:B------:R-:W-:Y:S05]  /*25450*/  BSYNC B1 ;  /* 0x0000000000017941 */ /* 0x000fea0003800000 */
.L_x_214:
        /* <DEDUP_REMOVED lines=10> */
.L_x_217:
[----:B------:R-:W-:Y:S05]  /*25500*/  BSYNC B1 ;  /* 0x0000000000017941 */ /* 0x000fea0003800000 */
.L_x_216:
        /* <DEDUP_REMOVED lines=13> */
.L_x_219:
[----:B------:R-:W-:Y:S05]  /*255e0*/  BSYNC B1 ;  /* 0x0000000000017941 */ /* 0x000fea0003800000 */
.L_x_218:
        /* <DEDUP_REMOVED lines=16> */
.L_x_221:
[----:B------:R-:W-:Y:S05]  /*256f0*/  BSYNC B1 ;  /* 0x0000000000017941 */ /* 0x000fea0003800000 */
.L_x_220:
        /* <DEDUP_REMOVED lines=13> */
.L_x_223:
[----:B------:R-:W-:Y:S05]  /*257d0*/  BSYNC B1 ;  /* 0x0000000000017941 */ /* 0x000fea0003800000 */
.L_x_222:
        /* <DEDUP_REMOVED lines=10> */
.L_x_225:
[----:B------:R-:W-:Y:S05]  /*25880*/  BSYNC B1 ;  /* 0x0000000000017941 */ /* 0x000fea0003800000 */
.L_x_224:
        /* <DEDUP_REMOVED lines=13> */
.L_x_227:
[----:B------:R-:W-:Y:S05]  /*25960*/  BSYNC B1 ;  /* 0x0000000000017941 */ /* 0x000fea0003800000 */
.L_x_226:
        /* <DEDUP_REMOVED lines=16> */
.L_x_229:
[----:B------:R-:W-:Y:S05]  /*25a70*/  BSYNC B1 ;  /* 0x0000000000017941 */ /* 0x000fea0003800000 */
.L_x_228:
        /* <DEDUP_REMOVED lines=13> */
.L_x_231:
[----:B------:R-:W-:Y:S05]  /*25b50*/  BSYNC B1 ;  /* 0x0000000000017941 */ /* 0x000fea0003800000 */
.L_x_230:
        /* <DEDUP_REMOVED lines=10> */
.L_x_233:
[----:B------:R-:W-:Y:S05]  /*25c00*/  BSYNC B1 ;  /* 0x0000000000017941 */ /* 0x000fea0003800000 */
.L_x_232:
        /* <DEDUP_REMOVED lines=13> */
.L_x_235:
[----:B------:R-:W-:Y:S05]  /*25ce0*/  BSYNC B1 ;  /* 0x0000000000017941 */ /* 0x000fea0003800000 */
.L_x_234:
        /* <DEDUP_REMOVED lines=16> */
.L_x_237:
[----:B------:R-:W-:Y:S05]  /*25df0*/  BSYNC B1 ;  /* 0x0000000000017941 */ /* 0x000fea0003800000 */
.L_x_236:
        /* <DEDUP_REMOVED lines=13> */
.L_x_239:
[----:B------:R-:W-:Y:S05]  /*25ed0*/  BSYNC B1 ;  /* 0x0000000000017941 */ /* 0x000fea0003800000 */
.L_x_238:
        /* <DEDUP_REMOVED lines=10> */
.L_x_241:
[----:B------:R-:W-:Y:S05]  /*25f80*/  BSYNC B1 ;  /* 0x0000000000017941 */ /* 0x000fea0003800000 */
.L_x_240:
        /* <DEDUP_REMOVED lines=13> */
.L_x_243:
[----:B------:R-:W-:Y:S05]  /*26060*/  BSYNC B1 ;  /* 0x0000000000017941 */ /* 0x000fea0003800000 */
.L_x_242:
        /* <DEDUP_REMOVED lines=16> */
.L_x_245:
[----:B------:R-:W-:Y:S05]  /*26170*/  BSYNC B1 ;  /* 0x0000000000017941 */ /* 0x000fea0003800000 */
.L_x_244:
        /* <DEDUP_REMOVED lines=13> */
.L_x_247:
[----:B------:R-:W-:Y:S05]  /*26250*/  BSYNC B1 ;  /* 0x0000000000017941 */ /* 0x000fea0003800000 */
.L_x_246:
        /* <DEDUP_REMOVED lines=10> */
.L_x_249:
[----:B------:R-:W-:Y:S05]  /*26300*/  BSYNC B1 ;  /* 0x0000000000017941 */ /* 0x000fea0003800000 */
.L_x_248:
        /* <DEDUP_REMOVED lines=13> */
.L_x_251:
[----:B------:R-:W-:Y:S05]  /*263e0*/  BSYNC B1 ;  /* 0x0000000000017941 */ /* 0x000fea0003800000 */
.L_x_250:
        /* <DEDUP_REMOVED lines=16> */
.L_x_253:
[----:B------:R-:W-:Y:S05]  /*264f0*/  BSYNC B1 ;  /* 0x0000000000017941 */ /* 0x000fea0003800000 */
.L_x_252:
        /* <DEDUP_REMOVED lines=13> */
.L_x_255:
[----:B------:R-:W-:Y:S05]  /*265d0*/  BSYNC B1 ;  /* 0x0000000000017941 */ /* 0x000fea0003800000 */
.L_x_254:
        /* <DEDUP_REMOVED lines=10> */
.L_x_257:
[----:B------:R-:W-:Y:S05]  /*26680*/  BSYNC B1 ;  /* 0x0000000000017941 */ /* 0x000fea0003800000 */
.L_x_256:
        /* <DEDUP_REMOVED lines=13> */
.L_x_259:
[----:B------:R-:W-:Y:S05]  /*26760*/  BSYNC B1 ;  /* 0x0000000000017941 */ /* 0x000fea0003800000 */
.L_x_258:
        /* <DEDUP_REMOVED lines=16> */
.L_x_261:
[----:B------:R-:W-:Y:S05]  /*26870*/  BSYNC B1 ;  /* 0x0000000000017941 */ /* 0x000fea0003800000 */
.L_x_260:
        /* <DEDUP_REMOVED lines=13> */
.L_x_263:
[----:B------:R-:W-:Y:S05]  /*26950*/  BSYNC B1 ;  /* 0x0000000000017941 */ /* 0x000fea0003800000 */
.L_x_262:
        /* <DEDUP_REMOVED lines=10> */
.L_x_265:
[----:B------:R-:W-:Y:S05]  /*26a00*/  BSYNC B1 ;  /* 0x0000000000017941 */ /* 0x000fea0003800000 */
.L_x_264:
[----:B------:R-:W3:Y:S01]  /*26a10*/  LDL.LU R155, [R1+0xddc] ;  /* 0x000ddc00019b7983 */ /* 0x000ee20000300800 */
[----:B-----5:R-:W-:Y:S01]  /*26a20*/  HADD2.F32 R154, -RZ, R19.H0_H0 ;  /* 0x20000013ff9a7230 */ /* 0x020fe20000004100 */
[----:B------:R-:W-:Y:S01]  /*26a30*/  ISETP.GT.AND P3, PT, R3, 0xf0, PT ;  /* 0x000000f00300780c */ /* 0x000fe20003f64270 */
[----:B------:R-:W-:Y:S03]  /*26a40*/  BSSY B1, `(.L_x_266) ;  /* 0x0000008000017945 */ /* 0x000fe60003800000 */
[----:B------:R-:W-:-:S04]  /*26a50*/  FMUL R154, R154, R16 ;  /* 0x000000109a9a7220 */ /* 0x000fc80000400000 */
[----:B---3--:R-:W-:-:S05]  /*26a60*/  FFMA R154, R155, R2, R154 ;  /* 0x000000029b9a7223 */ /* 0x008fca000000009a */
[----:B------:R-:W-:-:S05]  /*26a70*/  F2FP.F16.F32.PACK_AB R154, RZ, R154 ;  /* 0x0000009aff9a723e */ /* 0x000fca00000000ff */
[----:B------:R3:W-:Y:S01]  /*26a80*/  @P0 STG.E.U16 desc[UR46][R4.64+0x1d2], R154 ;  /* 0x0001d29a04000986 */ /* 0x0007e2000c10152e */
[----:B------:R-:W-:-:S13]  /*26a90*/  ISETP.GT.AND P0, PT, R0, RZ, P3 ;  /* 0x000000ff0000720c */ /* 0x000fda0001f04270 */
[----:B---3--:R-:W-:Y:S05]  /*26aa0*/  @!P0 BRA `(.L_x_267) ;  /* 0x0000000000048947 */ /* 0x008fea0003800000 */
[----:B------:R3:W5:Y:S02]  /*26ab0*/  LDG.E.LTC128B.U16 R19, desc[UR46][R152.64+0x1e0] ;  /* 0x0001e02e98137981 */ /* 0x000764000c1e1520 */
.L_x_267:
[----:B------:R-:W-:Y:S05]  /*26ac0*/  BSYNC B1 ;  /* 0x0000000000017941 */ /* 0x000fea0003800000 */
.L_x_266:
[----:B------:R-:W2:Y:S01]  /*26ad0*/  LDL.LU R155, [R1+0xde0] ;  /* 0x000de000019b7983 */ /* 0x000ea20000300800 */
[----:B-----5:R-:W-:Y:S01]  /*26ae0*/  HADD2.F32 R154, -RZ, R19.H0_H0 ;  /* 0x20000013ff9a7230 */ /* 0x020fe20000004100 */
[----:B------:R-:W-:Y:S01]  /*26af0*/  ISETP.GT.AND P2, PT, R3, 0xf1, PT ;  /* 0x000000f10300780c */ /* 0x000fe20003f44270 */
        /* <DEDUP_REMOVED lines=11> */
.L_x_269:
[----:B------:R-:W-:Y:S05]  /*26bb0*/  BSYNC B1 ;  /* 0x0000000000017941 */ /* 0x000fea0003800000 */
.L_x_268:
        /* <DEDUP_REMOVED lines=13> */
.L_x_271:
[----:B------:R-:W-:Y:S05]  /*26c90*/  BSYNC B1 ;  /* 0x0000000000017941 */ /* 0x000fea0003800000 */
.L_x_270:
        /* <DEDUP_REMOVED lines=10> */
.L_x_273:
[----:B------:R-:W-:Y:S05]  /*26d40*/  BSYNC B1 ;  /* 0x0000000000017941 */ /* 0x000fea0003800000 */
.L_x_272:
        /* <DEDUP_REMOVED lines=11> */
.L_x_275:
[----:B------:R-:W-:Y:S05]  /*26e00*/  BSYNC B1 ;  /* 0x0000000000017941 */ /* 0x000fea0003800000 */
.L_x_274:
[----:B------:R-:W2:Y:S01]  /*26e10*/  LDL.LU R155, [R1+0xdf0] ;  /* 0x000df000019b7983 */ /* 0x000ea20000300800 */
        /* <DEDUP_REMOVED lines=9> */
[----:B------:R-:W-:-:S04]  /*26eb0*/  ISETP.GT.AND P0, PT, R3, 0xf9, PT ;  /* 0x000000f90300780c */ /* 0x000fc80003f04270 */
[----:B------:R-:W-:-:S13]  /*26ec0*/  ISETP.GT.AND P4, PT, R0, RZ, P0 ;  /* 0x000000ff0000720c */ /* 0x000fda0000784270 */
[----:B--2---:R-:W-:Y:S05]  /*26ed0*/  @!P4 BRA `(.L_x_277) ;  /* 0x000000000004c947 */ /* 0x004fea0003800000 */
[----:B------:R2:W5:Y:S02]  /*26ee0*/  LDG.E.LTC128B.U16 R19, desc[UR46][R152.64+0x1f2] ;  /* 0x0001f22e98137981 */ /* 0x000564000c1e1520 */
.L_x_277:
[----:B------:R-:W-:Y:S05]  /*26ef0*/  BSYNC B1 ;  /* 0x0000000000017941 */ /* 0x000fea0003800000 */
.L_x_276:
        /* <DEDUP_REMOVED lines=13> */
.L_x_279:
[----:B------:R-:W-:Y:S05]  /*26fd0*/  BSYNC B1 ;  /* 0x0000000000017941 */ /* 0x000fea0003800000 */
.L_x_278:
        /* <DEDUP_REMOVED lines=10> */
.L_x_281:
[----:B------:R-:W-:Y:S05]  /*27080*/  BSYNC B1 ;  /* 0x0000000000017941 */ /* 0x000fea0003800000 */
.L_x_280:
[----:B------:R-:W3:Y:S01]  /*27090*/  LDL.LU R155, [R1+0xdfc] ;  /* 0x000dfc00019b7983 */ /* 0x000ee20000300800 */
[----:B-----5:R-:W-:Y:S01]  /*270a0*/  HADD2.F32 R154, -RZ, R19.H0_H0 ;  /* 0x20000013ff9a7230 */ /* 0x020fe20000004100 */
[----:B------:R-:W-:Y:S02]  /*270b0*/  USHF.L.U64.HI UR4, UR6, 0x8, UR7 ;  /* 0x0000000806047899 */ /* 0x000fe40008010207 */
[----:B------:R-:W4:Y:S02]  /*270c0*/  LDL.LU R157, [R1+0xa00] ;  /* 0x000a0000019d7983 */ /* 0x000f240000300800 */
[----:B------:R-:W-:-:S04]  /*270d0*/  FMUL R154, R154, R16 ;  /* 0x000000109a9a7220 */ /* 0x000fc80000400000 */
[----:B---3--:R-:W-:-:S05]  /*270e0*/  FFMA R154, R155, R2, R154 ;  /* 0x000000029b9a7223 */ /* 0x008fca000000009a */
[----:B------:R-:W-:-:S05]  /*270f0*/  F2FP.F16.F32.PACK_AB R154, RZ, R154 ;  /* 0x0000009aff9a723e */ /* 0x000fca00000000ff */
[----:B------:R3:W-:Y:S02]  /*27100*/  @P4 STG.E.U16 desc[UR46][R4.64+0x1f2], R154 ;  /* 0x0001f29a04004986 */ /* 0x0007e4000c10152e */
[----:B---3--:R-:W-:-:S05]  /*27110*/  IMAD.U32 R154, RZ, RZ, UR6 ;  /* 0x00000006ff9a7e24 */ /* 0x008fca000f8e00ff */
[----:B------:R-:W-:-:S04]  /*27120*/  LEA R154, P4, R154, R168, 0x8 ;  /* 0x000000a89a9a7211 */ /* 0x000fc800078840ff */
[----:B------:R-:W-:Y:S02]  /*27130*/  IADD3.X R155, R169, UR4, RZ, P4, !PT ;  /* 0x00000004a99b7c10 */ /* 0x000fe4000a7fe4ff */
[----:B------:R-:W-:-:S13]  /*27140*/  ISETP.GT.AND P4, PT, R0, 0x80, P5 ;  /* 0x000000800000780c */ /* 0x000fda0002f84270 */
[----:B------:R-:W3:Y:S01]  /*27150*/  @P4 LDG.E.LTC128B.U16 R19, desc[UR46][R172.64] ;  /* 0x0000002eac134981 */ /* 0x000ee2000c1e1520 */
[----:B------:R-:W-:Y:S01]  /*27160*/  BSSY B1, `(.L_x_282) ;  /* 0x000000a000017945 */ /* 0x000fe20003800000 */
[----:B---3--:R-:W-:-:S05]  /*27170*/  HADD2.F32 R156, -RZ, R19.H0_H0 ;  /* 0x20000013ff9c7230 */ /* 0x008fca0000004100 */
[----:B------:R-:W-:-:S04]  /*27180*/  FMUL R156, R156, R16 ;  /* 0x000000109c9c7220 */ /* 0x000fc80000400000 */
[----:B----4-:R-:W-:-:S05]  /*27190*/  FFMA R156, R157, R2, R156 ;  /* 0x000000029d9c7223 */ /* 0x010fca000000009c */
[----:B------:R-:W-:-:S05]  /*271a0*/  F2FP.F16.F32.PACK_AB R156, RZ, R156 ;  /* 0x0000009cff9c723e */ /* 0x000fca00000000ff */
[----:B------:R3:W-:Y:S01]  /*271b0*/  @P4 STG.E.U16 desc[UR46][R154.64], R156 ;  /* 0x0000009c9a004986 */ /* 0x0007e2000c10152e */
[----:B------:R-:W-:-:S04]  /*271c0*/  LOP3.LUT P4, RZ, R17, 0x2, RZ, 0xc0, !PT ;  /* 0x0000000211ff7812 */ /* 0x000fc8000788c0ff */
[----:B------:R-:W-:-:S13]  /*271d0*/  ISETP.GT.AND P4, PT, R0, 0x80, P4 ;  /* 0x000000800000780c */ /* 0x000fda0002784270 */
[----:B---3--:R-:W-:Y:S05]  /*271e0*/  @!P4 BRA `(.L_x_283) ;  /* 0x000000000004c947 */ /* 0x008fea0003800000 */
[----:B------:R3:W5:Y:S02]  /*271f0*/  LDG.E.LTC128B.U16 R19, desc[UR46][R20.64+0x2] ;  /* 0x0000022e14137981 */ /* 0x000764000c1e1520 */
.L_x_283:
[----:B------:R-:W-:Y:S05]  /*27200*/  BSYNC B1 ;  /* 0x0000000000017941 */ /* 0x000fea0003800000 */
.L_x_282:
[----:B------:R-:W4:Y:S01]  /*27210*/  LDL.LU R157, [R1+0xa04] ;  /* 0x000a0400019d7983 */ /* 0x000f220000300800 */
[----:B-----5:R-:W-:Y:S01]  /*27220*/  HADD2.F32 R156, -RZ, R19.H0_H0 ;  /* 0x20000013ff9c7230 */ /* 0x020fe20000004100 */
[----:B------:R-:W-:Y:S01]  /*27230*/  BSSY B1, `(.L_x_284) ;  /* 0x000000c000017945 */ /* 0x000fe20003800000 */
[----:B------:R-:W-:Y:S02]  /*27240*/  IMAD.MOV.U32 R164, RZ, RZ, R154 ;  /* 0x000000ffffa47224 */ /* 0x000fe400078e009a */
[----:B------:R-:W-:Y:S02]  /*27250*/  IMAD.MOV.U32 R165, RZ, RZ, R155 ;  /* 0x000000ffffa57224 */ /* 0x000fe400078e009b */
[----:B------:R-:W-:-:S04]  /*27260*/  FMUL R156, R156, R16 ;  /* 0x000000109c9c7220 */ /* 0x000fc80000400000 */
[----:B----4-:R-:W-:-:S05]  /*27270*/  FFMA R156, R157, R2, R156 ;  /* 0x000000029d9c7223 */ /* 0x010fca000000009c */
[----:B------:R-:W-:-:S05]  /*27280*/  F2FP.F16.F32.PACK_AB R156, RZ, R156 ;  /* 0x0000009cff9c723e */ /* 0x000fca00000000ff */
[----:B------:R4:W-:Y:S02]  /*27290*/  @P4 STG.E.U16 desc[UR46][R164.64+0x2], R156 ;  /* 0x0000029ca4004986 */ /* 0x0009e4000c10152e */
[----:B----4-:R-:W-:-:S05]  /*272a0*/  IADD3 R156, P4, R154, R180, RZ ;  /* 0x000000b49a9c7210 */ /* 0x010fca0007f9e0ff */
[----:B------:R-:W-:Y:S01]  /*272b0*/  IMAD.X R157, R155, 0x1, R181, P4 ;  /* 0x000000019b9d7824 */ /* 0x000fe200020e06b5 */
[----:B------:R-:W-:-:S13]  /*272c0*/  ISETP.GT.AND P4, PT, R0, 0x88, P5 ;  /* 0x000000880000780c */ /* 0x000fda0002f84270 */
[----:B------:R-:W-:Y:S05]  /*272d0*/  @!P4 BRA `(.L_x_285) ;  /* 0x000000000004c947 */ /* 0x000fea0003800000 */
[----:B------:R4:W5:Y:S02]  /*272e0*/  LDG.E.LTC128B.U16 R19, desc[UR46][R158.64] ;  /* 0x0000002e9e137981 */ /* 0x000964000c1e1520 */
.L_x_285:
[----:B------:R-:W-:Y:S05]  /*272f0*/  BSYNC B1 ;  /* 0x0000000000017941 */ /* 0x000fea0003800000 */
.L_x_284:
[----:B----4-:R-:W4:Y:S01]  /*27300*/  LDL.LU R159, [R1+0xa08] ;  /* 0x000a0800019f7983 */ /* 0x010f220000300800 */
[----:B-----5:R-:W-:Y:S01]  /*27310*/  HADD2.F32 R158, -RZ, R19.H0_H0 ;  /* 0x20000013ff9e7230 */ /* 0x020fe20000004100 */
[----:B------:R-:W-:Y:S04]  /*27320*/  BSSY B1, `(.L_x_286) ;  /* 0x000000b000017945 */ /* 0x000fe80003800000 */
[----:B------:R-:W-:-:S04]  /*27330*/  FMUL R158, R158, R16 ;  /* 0x000000109e9e7220 */ /* 0x000fc80000400000 */
[----:B----4-:R-:W-:-:S05]  /*27340*/  FFMA R158, R159, R2, R158 ;  /* 0x000000029f9e7223 */ /* 0x010fca000000009e */
[----:B------:R-:W-:-:S05]  /*27350*/  F2FP.F16.F32.PACK_AB R158, RZ, R158 ;  /* 0x0000009eff9e723e */ /* 0x000fca00000000ff */
[----:B------:R4:W-:Y:S01]  /*27360*/  @P4 STG.E.U16 desc[UR46][R156.64], R158 ;  /* 0x0000009e9c004986 */ /* 0x0009e2000c10152e */
[----:B------:R-:W-:-:S05]  /*27370*/  IADD3 R166, P4, R180, R154, RZ ;  /* 0x0000009ab4a67210 */ /* 0x000fca0007f9e0ff */
[----:B------:R-:W-:Y:S01]  /*27380*/  IMAD.X R167, R181, 0x1, R155, P4 ;  /* 0x00000001b5a77824 */ /* 0x000fe200020e069b */
[----:B------:R-:W-:-:S04]  /*27390*/  LOP3.LUT P4, RZ, R17, 0x2, RZ, 0xc0, !PT ;  /* 0x0000000211ff7812 */ /* 0x000fc8000788c0ff */
[----:B------:R-:W-:-:S13]  /*273a0*/  ISETP.GT.AND P4, PT, R0, 0x88, P4 ;  /* 0x000000880000780c */ /* 0x000fda0002784270 */
[----:B----4-:R-:W-:Y:S05]  /*273b0*/  @!P4 BRA `(.L_x_287) ;  /* 0x000000000004c947 */ /* 0x010fea0003800000 */
[----:B------:R4:W5:Y:S02]  /*273c0*/  LDG.E.LTC128B.U16 R19, desc[UR46][R14.64+0x2] ;  /* 0x0000022e0e137981 */ /* 0x000964000c1e1520 */
.L_x_287:
[----:B------:R-:W-:Y:S05]  /*273d0*/  BSYNC B1 ;  /* 0x0000000000017941 */ /* 0x000fea0003800000 */
.L_x_286:
[----:B------:R-:W2:Y:S01]  /*273e0*/  LDL.LU R159, [R1+0xa0c] ;  /* 0x000a0c00019f7983 */ /* 0x000ea20000300800 */
[----:B-----5:R-:W-:Y:S01]  /*273f0*/  HADD2.F32 R158, -RZ, R19.H0_H0 ;  /* 0x20000013ff9e7230 */ /* 0x020fe20000004100 */
[----:B------:R-:W-:Y:S04]  /*27400*/  BSSY B1, `(.L_x_288) ;  /* 0x0000009000017945 */ /* 0x000fe80003800000 */
[----:B------:R-:W-:-:S04]  /*27410*/  FMUL R158, R158, R16 ;  /* 0x000000109e9e7220 */ /* 0x000fc80000400000 */
[----:B--2---:R-:W-:-:S05]  /*27420*/  FFMA R158, R159, R2, R158 ;  /* 0x000000029f9e7223 */ /* 0x004fca000000009e */
[----:B------:R-:W-:-:S05]  /*27430*/  F2FP.F16.F32.PACK_AB R158, RZ, R158 ;  /* 0x0000009eff9e723e */ /* 0x000fca00000000ff */
[----:B------:R2:W-:Y:S01]  /*27440*/  @P4 STG.E.U16 desc[UR46][R166.64+0x2], R158 ;  /* 0x0000029ea6004986 */ /* 0x0005e2000c10152e */
[----:B------:R-:W-:-:S04]  /*27450*/  LOP3.LUT P4, RZ, R17, 0x4, RZ, 0xc0, !PT ;  /* 0x0000000411ff7812 */ /* 0x000fc8000788c0ff */
[----:B------:R-:W-:-:S13]  /*27460*/  ISETP.GT.AND P4, PT, R0, 0x80, P4 ;  /* 0x000000800000780c */ /* 0x000fda0002784270 */
[----:B--2---:R-:W-:Y:S05]  /*27470*/  @!P4 BRA `(.L_x_289) ;  /* 0x000000000004c947 */ /* 0x004fea0003800000 */
[----:B------:R2:W5:Y:S02]  /*27480*/  LDG.E.LTC128B.U16 R19, desc[UR46][R20.64+0x10] ;  /* 0x0000102e14137981 */ /* 0x000564000c1e1520 */
.L_x_289:
[----:B------:R-:W-:Y:S05]  /*27490*/  BSYNC B1 ;  /* 0x0000000000017941 */ /* 0x000fea0003800000 */
.L_x_288:
[----:B------:R-:W3:Y:S01]  /*274a0*/  LDL.LU R159, [R1+0xa10] ;  /* 0x000a1000019f7983 */ /* 0x000ee20000300800 */
[----:B-----5:R-:W-:Y:S01]  /*274b0*/  HADD2.F32 R158, -RZ, R19.H0_H0 ;  /* 0x20000013ff9e7230 */ /* 0x020fe20000004100 */
[----:B------:R-:W-:Y:S04]  /*274c0*/  BSSY B1, `(.L_x_290) ;  /* 0x0000009000017945 */ /* 0x000fe80003800000 */
[----:B------:R-:W-:-:S04]  /*274d0*/  FMUL R158, R158, R16 ;  /* 0x000000109e9e7220 */ /* 0x000fc80000400000 */
[----:B---3--:R-:W-:-:S05]  /*274e0*/  FFMA R158, R159, R2, R158 ;  /* 0x000000029f9e7223 */ /* 0x008fca000000009e */
[----:B------:R-:W-:-:S05]  /*274f0*/  F2FP.F16.F32.PACK_AB R158, RZ, R158 ;  /* 0x0000009eff9e723e */ /* 0x000fca00000000ff */
[----:B------:R3:W-:Y:S01]  /*27500*/  @P4 STG.E.U16 desc[UR46][R154.64+0x10], R158 ;  /* 0x0000109e9a004986 */ /* 0x0007e2000c10152e */
[----:B------:R-:W-:-:S04]  /*27510*/  LOP3.LUT P4, RZ, R17, 0x8, RZ, 0xc0, !PT ;  /* 0x0000000811ff7812 */ /* 0x000fc8000788c0ff */
[----:B------:R-:W-:-:S13]  /*27520*/  ISETP.GT.AND P4, PT, R0, 0x80, P4 ;  /* 0x000000800000780c */ /* 0x000fda0002784270 */
[----:B---3--:R-:W-:Y:S05]  /*27530*/  @!P4 BRA `(.L_x_291) ;  /* 0x000000000004c947 */ /* 0x008fea0003800000 */
[----:B------:R3:W5:Y:S02]  /*27540*/  LDG.E.LTC128B.U16 R19, desc[UR46][R20.64+0x12] ;  /* 0x0000122e14137981 */ /* 0x000764000c1e1520 */
.L_x_291:
[----:B------:R-:W-:Y:S05]  /*27550*/  BSYNC B1 ;  /* 0x0000000000017941 */ /* 0x000fea0003800000 */
.L_x_290:
        /* <DEDUP_REMOVED lines=11> */
.L_x_293:
[----:B------:R-:W-:Y:S05]  /*27610*/  BSYNC B1 ;  /* 0x0000000000017941 */ /* 0x000fea0003800000 */
.L_x_292:
        /* <DEDUP_REMOVED lines=11> */
.L_x_295:
[----:B------:R-:W-:Y:S05]  /*276d0*/  BSYNC B1 ;  /* 0x0000000000017941 */ /* 0x000fea0003800000 */
.L_x_294:
        /* <DEDUP_REMOVED lines=11> */
.L_x_297:
[----:B------:R-:W-:Y:S05]  /*27790*/  BSYNC B1 ;  /* 0x0000000000017941 */ /* 0x000fea0003800000 */
.L_x_296:
        /* <DEDUP_REMOVED lines=11> */
.L_x_299:
[----:B------:R-:W-:Y:S05]  /*27850*/  BSYNC B1 ;  /* 0x0000000000017941 */ /* 0x000fea0003800000 */
.L_x_298:
        /* <DEDUP_REMOVED lines=11> */
.L_x_301:
[----:B------:R-:W-:Y:S05]  /*27910*/  BSYNC B1 ;  /* 0x0000000000017941 */ /* 0x000fea0003800000 */
.L_x_300:
        /* <DEDUP_REMOVED lines=11> */
.L_x_303:
[----:B------:R-:W-:Y:S05]  /*279d0*/  BSYNC B1 ;  /* 0x0000000000017941 */ /* 0x000fea0003800000 */
.L_x_302:
        /* <DEDUP_REMOVED lines=11> */
.L_x_305:
[----:B------:R-:W-:Y:S05]  /*27a90*/  BSYNC B1 ;  /* 0x0000000000017941 */ /* 0x000fea0003800000 */
.L_x_304:
        /* <DEDUP_REMOVED lines=11> */
.L_x_307:
[----:B------:R-:W-:Y:S05]  /*27b50*/  BSYNC B1 ;  /* 0x0000000000017941 */ /* 0x000fea0003800000 */
.L_x_306:
        /* <DEDUP_REMOVED lines=11> */
.L_x_309:
[----:B------:R-:W-:Y:S05]  /*27c10*/  BSYNC B1 ;  /* 0x0000000000017941 */ /* 0x000fea0003800000 */
.L_x_308:
        /* <DEDUP_REMOVED lines=11> */
.L_x_311:
[----:B------:R-:W-:Y:S05]  /*27cd0*/  BSYNC B1 ;  /* 0x0000000000017941 */ /* 0x000fea0003800000 */
.L_x_310:
        /* <DEDUP_REMOVED lines=11> */
.L_x_313:
[----:B------:R-:W-:Y:S05]  /*27d90*/  BSYNC B1 ;  /* 0x0000000000017941 */ /* 0x000fea0003800000 */
.L_x_312:
        /* <DEDUP_REMOVED lines=11> */
.L_x_315:
[----:B------:R-:W-:Y:S05]  /*27e50*/  BSYNC B1 ;  /* 0x0000000000017941 */ /* 0x000fea0003800000 */
.L_x_314:
        /* <DEDUP_REMOVED lines=11> */
.L_x_317:
[----:B------:R-:W-:Y:S05]  /*27f10*/  BSYNC B1 ;  /* 0x0000000000017941 */ /* 0x000fea0003800000 */
.L_x_316:
        /* <DEDUP_REMOVED lines=11> */
.L_x_319:
[----:B------:R-:W-:Y:S05]  /*27fd0*/  BSYNC B1 ;  /* 0x0000000000017941 */ /* 0x000fea0003800000 */
.L_x_318:
        /* <DEDUP_REMOVED lines=11> */
.L_x_321:
[----:B------:R-:W-:Y:S05]  /*28090*/  BSYNC B1 ;  /* 0x0000000000017941 */ /* 0x000fea0003800000 */
.L_x_320:
        /* <DEDUP_REMOVED lines=11> */
.L_x_323:
[----:B------:R-:W-:Y:S05]  /*28150*/  BSYNC B1 ;  /* 0x0000000000017941 */ /* 0x000fea0003800000 */
.L_x_322:
        /* <DEDUP_REMOVED lines=11> */
.L_x_325:
[----:B------:R-:W-:Y:S05]  /*28210*/  BSYNC B1 ;  /* 0x0000000000017941 */ /* 0x000fea0003800000 */
.L_x_324:
        /* <DEDUP_REMOVED lines=11> */
.L_x_327:
[----:B------:R-:W-:Y:S05]  /*282d0*/  BSYNC B1 ;  /* 0x0000000000017941 */ /* 0x000fea0003800000 */
.L_x_326:
        /* <DEDUP_REMOVED lines=11> */
.L_x_329:
[----:B------:R-:W-:Y:S05]  /*28390*/  BSYNC B1 ;  /* 0x0000000000017941 */ /* 0x000fea0003800000 */
.L_x_328:
        /* <DEDUP_REMOVED lines=11> */
.L_x_331:
[----:B------:R-:W-:Y:S05]  /*28450*/  BSYNC B1 ;  /* 0x0000000000017941 */ /* 0x000fea0003800000 */
.L_x_330:
        /* <DEDUP_REMOVED lines=11> */
.L_x_333:
[----:B------:R-:W-:Y:S05]  /*28510*/  BSYNC B1 ;  /* 0x0000000000017941 */ /* 0x000fea0003800000 */
.L_x_332:
        /* <DEDUP_REMOVED lines=11> */
.L_x_335:
[----:B------:R-:W-:Y:S05]  /*285d0*/  BSYNC B1 ;  /* 0x0000000000017941 */ /* 0x000fea0003800000 */
.L_x_334:
        /* <DEDUP_REMOVED lines=11> */
.L_x_337:
[----:B------:R-:W-:Y:S05]  /*28690*/  BSYNC B1 ;  /* 0x0000000000017941 */ /* 0x000fea0003800000 */
.L_x_336:
        /* <DEDUP_REMOVED lines=11> */
.L_x_339:
[----:B------:R-:W-:Y:S05]  /*28750*/  BSYNC B1 ;  /* 0x0000000000017941 */ /* 0x000fea0003800000 */
.L_x_338:
        /* <DEDUP_REMOVED lines=11> */
.L_x_341:
[----:B------:R-:W-:Y:S05]  /*28810*/  BSYNC B1 ;  /* 0x0000000000017941 */ /* 0x000fea0003800000 */
.L_x_340:
        /* <DEDUP_REMOVED lines=11> */
.L_x_343:
[----:B------:R-:W-:Y:S05]  /*288d0*/  BSYNC B1 ;  /* 0x0000000000017941 */ /* 0x000fea0003800000 */
.L_x_342:
        /* <DEDUP_REMOVED lines=11> */
.L_x_345:
[----:B------:R-:W-:Y:S05]  /*28990*/  BSYNC B1 ;  /* 0x0000000000017941 */ /* 0x000fea0003800000 */
.L_x_344:
        /* <DEDUP_REMOVED lines=11> */
.L_x_347:
[----:B------:R-:W-:Y:S05]  /*28a50*/  BSYNC B1 ;  /* 0x0000000000017941 */ /* 0x000fea0003800000 */
.L_x_346:
        /* <DEDUP_REMOVED lines=11> */
.L_x_349:
[----:B------:R-:W-:Y:S05]  /*28b10*/  BSYNC B1 ;  /* 0x0000000000017941 */ /* 0x000fea0003800000 */
.L_x_348:
        /* <DEDUP_REMOVED lines=11> */
.L_x_351:
[----:B------:R-:W-:Y:S05]  /*28bd0*/  BSYNC B1 ;  /* 0x0000000000017941 */ /* 0x000fea0003800000 */
.L_x_350:
        /* <DEDUP_REMOVED lines=11> */
.L_x_353:
[----:B------:R-:W-:Y:S05]  /*28c90*/  BSYNC B1 ;  /* 0x0000000000017941 */ /* 0x000fea0003800000 */
.L_x_352:
        /* <DEDUP_REMOVED lines=11> */
.L_x_355:
[----:B------:R-:W-:Y:S05]  /*28d50*/  BSYNC B1 ;  /* 0x0000000000017941 */ /* 0x000fea0003800000 */
.L_x_354:
        /* <DEDUP_REMOVED lines=11> */
.L_x_357:
[----:B------:R-:W-:Y:S05]  /*28e10*/  BSYNC B1 ;  /* 0x0000000000017941 */ /* 0x000fea0003800000 */
.L_x_356:
        /* <DEDUP_REMOVED lines=11> */
.L_x_359:
[----:B------:R-:W-:Y:S05]  /*28ed0*/  BSYNC B1 ;  /* 0x0000000000017941 */ /* 0x000fea0003800000 */
.L_x_358:
        /* <DEDUP_REMOVED lines=11> */
.L_x_361:
[----:B------:R-:W-:Y:S05]  /*28f90*/  BSYNC B1 ;  /* 0x0000000000017941 */ /* 0x000fea0003800000 */
.L_x_360:
        /* <DEDUP_REMOVED lines=11> */
.L_x_363:
[----:B------:R-:W-:Y:S05]  /*29050*/  BSYNC B1 ;  /* 0x0000000000017941 */ /* 0x000fea0003800000 */
.L_x_362:
        /* <DEDUP_REMOVED lines=11> */
.L_x_365:
[----:B------:R-:W-:Y:S05]  /*29110*/  BSYNC B1 ;  /* 0x0000000000017941 */ /* 0x000fea0003800000 */
.L_x_364:
        /* <DEDUP_REMOVED lines=11> */
.L_x_367:
[----:B------:R-:W-:Y:S05]  /*291d0*/  BSYNC B1 ;  /* 0x0000000000017941 */ /* 0x000fea0003800000 */
.L_x_366:
        /* <DEDUP_REMOVED lines=11> */
.L_x_369:
[----:B------:R-:W-:Y:S05]  /*29290*/  BSYNC B1 ;  /* 0x0000000000017941 */ /* 0x000fea0003800000 */
.L_x_368:
        /* <DEDUP_REMOVED lines=11> */
.L_x_371:
[----:B------:R-:W-:Y:S05]  /*29350*/  BSYNC B1 ;  /* 0x0000000000017941 */ /* 0x000fea0003800000 */
.L_x_370:
        /* <DEDUP_REMOVED lines=11> */
.L_x_373:
[----:B------:R-:W-:Y:S05]  /*29410*/  BSYNC B1 ;  /* 0x0000000000017941 */ /* 0x000fea0003800000 */
.L_x_372:
        /* <DEDUP_REMOVED lines=11> */
.L_x_375:
[----:B------:R-:W-:Y:S05]  /*294d0*/  BSYNC B1 ;  /* 0x0000000000017941 */ /* 0x000fea0003800000 */
.L_x_374:
        /* <DEDUP_REMOVED lines=11> */
.L_x_377:
[----:B------:R-:W-:Y:S05]  /*29590*/  BSYNC B1 ;  /* 0x0000000000017941 */ /* 0x000fea0003800000 */
.L_x_376:
        /* <DEDUP_REMOVED lines=11> */
.L_x_379:
[----:B------:R-:W-:Y:S05]  /*29650*/  BSYNC B1 ;  /* 0x0000000000017941 */ /* 0x000fea0003800000 */
.L_x_378:
        /* <DEDUP_REMOVED lines=11> */
.L_x_381:
[----:B------:R-:W-:Y:S05]  /*29710*/  BSYNC B1 ;  /* 0x0000000000017941 */ /* 0x000fea0003800000 */
.L_x_380:
        /* <DEDUP_REMOVED lines=11> */
.L_x_383:
[----:B------:R-:W-:Y:S05]  /*297d0*/  BSYNC B1 ;  /* 0x0000000000017941 */ /* 0x000fea0003800000 */
.L_x_382:
        /* <DEDUP_REMOVED lines=11> */
.L_x_385:
[----:B------:R-:W-:Y:S05]  /*29890*/  BSYNC B1 ;  /* 0x0000000000017941 */ /* 0x000fea0003800000 */
.L_x_384:
        /* <DEDUP_REMOVED lines=11> */
.L_x_387:
[----:B------:R-:W-:Y:S05]  /*29950*/  BSYNC B1 ;  /* 0x0000000000017941 */ /* 0x000fea0003800000 */
.L_x_386:
        /* <DEDUP_REMOVED lines=11> */
.L_x_389:
[----:B------:R-:W-:Y:S05]  /*29a10*/  BSYNC B1 ;  /* 0x0000000000017941 */ /* 0x000fea0003800000 */
.L_x_388:
        /* <DEDUP_REMOVED lines=11> */
.L_x_391:
[----:B------:R-:W-:Y:S05]  /*29ad0*/  BSYNC B1 ;  /* 0x0000000000017941 */ /* 0x000fea0003800000 */
.L_x_390:
        /* <DEDUP_REMOVED lines=11> */
.L_x_393:
[----:B------:R-:W-:Y:S05]  /*29b90*/  BSYNC B1 ;  /* 0x0000000000017941 */ /* 0x000fea0003800000 */
.L_x_392:
        /* <DEDUP_REMOVED lines=11> */
.L_x_395:
[----:B------:R-:W-:Y:S05]  /*29c50*/  BSYNC B1 ;  /* 0x0000000000017941 */ /* 0x000fea0003800000 */
.L_x_394:
        /* <DEDUP_REMOVED lines=11> */
.L_x_397:
[----:B------:R-:W-:Y:S05]  /*29d10*/  BSYNC B1 ;  /* 0x0000000000017941 */ /* 0x000fea0003800000 */
.L_x_396:
        /* <DEDUP_REMOVED lines=11> */
.L_x_399:
[----:B------:R-:W-:Y:S05]  /*29dd0*/  BSYNC B1 ;  /* 0x0000000000017941 */ /* 0x000fea0003800000 */
.L_x_398:
        /* <DEDUP_REMOVED lines=11> */
.L_x_401:
[----:B------:R-:W-:Y:S05]  /*29e90*/  BSYNC B1 ;  /* 0x0000000000017941 */ /* 0x000fea0003800000 */
.L_x_400:
        /* <DEDUP_REMOVED lines=11> */
.L_x_403:
[----:B------:R-:W-:Y:S05]  /*29f50*/  BSYNC B1 ;  /* 0x0000000000017941 */ /* 0x000fea0003800000 */
.L_x_402:
        /* <DEDUP_REMOVED lines=11> */
.L_x_405:
[----:B------:R-:W-:Y:S05]  /*2a010*/  BSYNC B1 ;  /* 0x0000000000017941 */ /* 0x000fea0003800000 */
.L_x_404:
        /* <DEDUP_REMOVED lines=11> */
.L_x_407:
[----:B------:R-:W-:Y:S05]  /*2a0d0*/  BSYNC B1 ;  /* 0x0000000000017941 */ /* 0x000fea0003800000 */
.L_x_406:
        /* <DEDUP_REMOVED lines=11> */
.L_x_409:
[----:B------:R-:W-:Y:S05]  /*2a190*/  BSYNC B1 ;  /* 0x0000000000017941 */ /* 0x000fea0003800000 */
.L_x_408:
        /* <DEDUP_REMOVED lines=11> */
.L_x_411:
[----:B------:R-:W-:Y:S05]  /*2a250*/  BSYNC B1 ;  /* 0x0000000000017941 */ /* 0x000fea0003800000 */
.L_x_410:
        /* <DEDUP_REMOVED lines=11> */
.L_x_413:
[----:B------:R-:W-:Y:S05]  /*2a310*/  BSYNC B1 ;  /* 0x0000000000017941 */ /* 0x000fea0003800000 */
.L_x_412:
        /* <DEDUP_REMOVED lines=11> */
.L_x_415:
[----:B------:R-:W-:Y:S05]  /*2a3d0*/  BSYNC B1 ;  /* 0x0000000000017941 */ /* 0x000fea0003800000 */
.L_x_414:
        /* <DEDUP_REMOVED lines=11> */
.L_x_417:
[----:B------:R-:W-:Y:S05]  /*2a490*/  BSYNC B1 ;  /* 0x0000000000017941 */ /* 0x000fea0003800000 */
.L_x_416:
        /* <DEDUP_REMOVED lines=11> */
.L_x_419:
[----:B------:R-:W-:Y:S05]  /*2a550*/  BSYNC B1 ;  /* 0x0000000000017941 */ /* 0x000fea0003800000 */
.L_x_418:
        /* <DEDUP_REMOVED lines=11> */
.L_x_421:
[----:B------:R-:W-:Y:S05]  /*2a610*/  BSYNC B1 ;  /* 0x0000000000017941 */ /* 0x000fea0003800000 */
.L_x_420:
        /* <DEDUP_REMOVED lines=11> */
.L_x_423:
[----:B------:R-:W-:Y:S05]  /*2a6d0*/  BSYNC B1 ;  /* 0x0000000000017941 */ /* 0x000fea0003800000 */
.L_x_422:
        /* <DEDUP_REMOVED lines=11> */
.L_x_425:
[----:B------:R-:W-:Y:S05]  /*2a790*/  BSYNC B1 ;  /* 0x0000000000017941 */ /* 0x000fea0003800000 */
.L_x_424:
        /* <DEDUP_REMOVED lines=11> */
.L_x_427:
[----:B------:R-:W-:Y:S05]  /*2a850*/  BSYNC B1 ;  /* 0x0000000000017941 */ /* 0x000fea0003800000 */
.L_x_426:
        /* <DEDUP_REMOVED lines=11> */
.L_x_429:
[----:B------:R-:W-:Y:S05]  /*2a910*/  BSYNC B1 ;  /* 0x0000000000017941 */ /* 0x000fea0003800000 */
.L_x_428:
        /* <DEDUP_REMOVED lines=11> */
.L_x_431:
[----:B------:R-:W-:Y:S05]  /*2a9d0*/  BSYNC B1 ;  /* 0x0000000000017941 */ /* 0x000fea0003800000 */
.L_x_430:
        /* <DEDUP_REMOVED lines=11> */
.L_x_433:
[----:B------:R-:W-:Y:S05]  /*2aa90*/  BSYNC B1 ;  /* 0x0000000000017941 */ /* 0x000fea0003800000 */
.L_x_432:
        /* <DEDUP_REMOVED lines=11> */
.L_x_435:
[----:B------:R-:W-:Y:S05]  /*2ab50*/  BSYNC B1 ;  /* 0x0000000000017941 */ /* 0x000fea0003800000 */
.L_x_434:
        /* <DEDUP_REMOVED lines=11> */
.L_x_437:
[----:B------:R-:W-:Y:S05]  /*2ac10*/  BSYNC B1 ;  /* 0x0000000000017941 */ /* 0x000fea0003800000 */
.L_x_436:
        /* <DEDUP_REMOVED lines=11> */
.L_x_439:
[----:B------:R-:W-:Y:S05]  /*2acd0*/  BSYNC B1 ;  /* 0x0000000000017941 */ /* 0x000fea0003800000 */
.L_x_438:
        /* <DEDUP_REMOVED lines=11> */
.L_x_441:
[----:B------:R-:W-:Y:S05]  /*2ad90*/  BSYNC B1 ;  /* 0x0000000000017941 */ /* 0x000fea0003800000 */
.L_x_440:
        /* <DEDUP_REMOVED lines=11> */
.L_x_443:
[----:B------:R-:W-:Y:S05]  /*2ae50*/  BSYNC B1 ;  /* 0x0000000000017941 */ /* 0x000fea0003800000 */
.L_x_442:
        /* <DEDUP_REMOVED lines=11> */
.L_x_445:
[----:B------:R-:W-:Y:S05]  /*2af10*/  BSYNC B1 ;  /* 0x0000000000017941 */ /* 0x000fea0003800000 */
.L_x_444:
        /* <DEDUP_REMOVED lines=11> */
.L_x_447:
[----:B------:R-:W-:Y:S05]  /*2afd0*/  BSYNC B1 ;  /* 0x0000000000017941 */ /* 0x000fea0003800000 */
.L_x_446:
        /* <DEDUP_REMOVED lines=11> */
.L_x_449:
[----:B------:R-:W-:Y:S05]  /*2b090*/  BSYNC B1 ;  /* 0x0000000000017941 */ /* 0x000fea0003800000 */
.L_x_448:
        /* <DEDUP_REMOVED lines=11> */
.L_x_451:
[----:B------:R-:W-:Y:S05]  /*2b150*/  BSYNC B1 ;  /* 0x0000000000017941 */ /* 0x000fea0003800000 */
.L_x_450:
        /* <DEDUP_REMOVED lines=11> */
.L_x_453:
[----:B------:R-:W-:Y:S05]  /*2b210*/  BSYNC B1 ;  /* 0x0000000000017941 */ /* 0x000fea0003800000 */
.L_x_452:
        /* <DEDUP_REMOVED lines=11> */
.L_x_455:
[----:B------:R-:W-:Y:S05]  /*2b2d0*/  BSYNC B1 ;  /* 0x0000000000017941 */ /* 0x000fea0003800000 */
.L_x_454:
        /* <DEDUP_REMOVED lines=11> */
.L_x_457:
[----:B------:R-:W-:Y:S05]  /*2b390*/  BSYNC B1 ;  /* 0x0000000000017941 */ /* 0x000fea0003800000 */
.L_x_456:
        /* <DEDUP_REMOVED lines=11> */
.L_x_459:
[----:B------:R-:W-:Y:S05]  /*2b450*/  BSYNC B1 ;  /* 0x0000000000017941 */ /* 0x000fea0003800000 */
.L_x_458:
        /* <DEDUP_REMOVED lines=11> */
.L_x_461:
[----:B------:R-:W-:Y:S05]  /*2b510*/  BSYNC B1 ;  /* 0x0000000000017941 */ /* 0x000fea0003800000 */
.L_x_460:
        /* <DEDUP_REMOVED lines=11> */
.L_x_463:
[----:B------:R-:W-:Y:S05]  /*2b5d0*/  BSYNC B1 ;  /* 0x0000000000017941 */ /* 0x000fea0003800000 */
.L_x_462:
        /* <DEDUP_REMOVED lines=11> */
.L_x_465:
[----:B------:R-:W-:Y:S05]  /*2b690*/  BSYNC B1 ;  /* 0x0000000000017941 */ /* 0x000fea0003800000 */
.L_x_464:
        /* <DEDUP_REMOVED lines=11> */
.L_x_467:
[----:B------:R-:W-:Y:S05]  /*2b750*/  BSYNC B1 ;  /* 0x0000000000017941 */ /* 0x000fea0003800000 */
.L_x_466:
        /* <DEDUP_REMOVED lines=11> */
.L_x_469:
[----:B------:R-:W-:Y:S05]  /*2b810*/  BSYNC B1 ;  /* 0x0000000000017941 */ /* 0x000fea0003800000 */
.L_x_468:
        /* <DEDUP_REMOVED lines=11> */
.L_x_471:
[----:B------:R-:W-:Y:S05]  /*2b8d0*/  BSYNC B1 ;  /* 0x0000000000017941 */ /* 0x000fea0003800000 */
.L_x_470:
        /* <DEDUP_REMOVED lines=11> */
.L_x_473:
[----:B------:R-:W-:Y:S05]  /*2b990*/  BSYNC B1 ;  /* 0x0000000000017941 */ /* 0x000fea0003800000 */
.L_x_472:
        /* <DEDUP_REMOVED lines=11> */
.L_x_475:
[----:B------:R-:W-:Y:S05]  /*2ba50*/  BSYNC B1 ;  /* 0x0000000000017941 */ /* 0x000fea0003800000 */
.L_x_474:
        /* <DEDUP_REMOVED lines=11> */
.L_x_477:
[----:B------:R-:W-:Y:S05]  /*2bb10*/  BSYNC B1 ;  /* 0x0000000000017941 */ /* 0x000fea0003800000 */
.L_x_476:
        /* <DEDUP_REMOVED lines=11> */
.L_x_479:
[----:B------:R-:W-:Y:S05]  /*2bbd0*/  BSYNC B1 ;  /* 0x0000000000017941 */ /* 0x000fea0003800000 */
.L_x_478:
        /* <DEDUP_REMOVED lines=11> */
.L_x_481:
[----:B------:R-:W-:Y:S05]  /*2bc90*/  BSYNC B1 ;  /* 0x0000000000017941 */ /* 0x000fea0003800000 */
.L_x_480:
        /* <DEDUP_REMOVED lines=11> */
.L_x_483:
[----:B------:R-:W-:Y:S05]  /*2bd50*/  BSYNC B1 ;  /* 0x0000000000017941 */ /* 0x000fea0003800000 */
.L_x_482:
        /* <DEDUP_REMOVED lines=11> */
.L_x_485:
[----:B------:R-:W-:Y:S05]  /*2be10*/  BSYNC B1 ;  /* 0x0000000000017941 */ /* 0x000fea0003800000 */
.L_x_484:
        /* <DEDUP_REMOVED lines=11> */
.L_x_487:
[----:B------:R-:W-:Y:S05]  /*2bed0*/  BSYNC B1 ;  /* 0x0000000000017941 */ /* 0x000fea0003800000 */
.L_x_486:
        /* <DEDUP_REMOVED lines=11> */
.L_x_489:
[----:B------:R-:W-:Y:S05]  /*2bf90*/  BSYNC B1 ;  /* 0x0000000000017941 */ /* 0x000fea0003800000 */
.L_x_488:
        /* <DEDUP_REMOVED lines=11> */
.L_x_491:
[----:B------:R-:W-:Y:S05]  /*2c050*/  BSYNC B1 ;  /* 0x0000000000017941 */ /* 0x000fea0003800000 */
.L_x_490:
        /* <DEDUP_REMOVED lines=11> */
.L_x_493:
[----:B------:R-:W-:Y:S05]  /*2c110*/  BSYNC B1 ;  /* 0x0000000000017941 */ /* 0x000fea0003800000 */
.L_x_492:
        /* <DEDUP_REMOVED lines=11> */
.L_x_495:
[----:B------:R-:W-:Y:S05]  /*2c1d0*/  BSYNC B1 ;  /* 0x0000000000017941 */ /* 0x000fea0003800000 */
.L_x_494:
        /* <DEDUP_REMOVED lines=11> */
.L_x_497:
[----:B------:R-:W-:Y:S05]  /*2c290*/  BSYNC B1 ;  /* 0x0000000000017941 */ /* 0x000fea0003800000 */
.L_x_496:
        /* <DEDUP_REMOVED lines=11> */
.L_x_499:
[----:B------:R-:W-:Y:S05]  /*2c350*/  BSYNC B1 ;  /* 0x0000000000017941 */ /* 0x000fea0003800000 */
.L_x_498:
        /* <DEDUP_REMOVED lines=11> */
.L_x_501:
[----:B------:R-:W-:Y:S05]  /*2c410*/  BSYNC B1 ;  /* 0x0000000000017941 */ /* 0x000fea0003800000 */
.L_x_500:
        /* <DEDUP_REMOVED lines=11> */
.L_x_503:
[----:B------:R-:W-:Y:S05]  /*2c4d0*/  BSYNC B1 ;  /* 0x0000000000017941 */ /* 0x000fea0003800000 */
.L_x_502:
        /* <DEDUP_REMOVED lines=11> */
.L_x_505:
[----:B------:R-:W-:Y:S05]  /*2c590*/  BSYNC B1 ;  /* 0x0000000000017941 */ /* 0x000fea0003800000 */
.L_x_504:
        /* <DEDUP_REMOVED lines=11> */
.L_x_507:
[----:B------:R-:W-:Y:S05]  /*2c650*/  BSYNC B1 ;  /* 0x0000000000017941 */ /* 0x000fea0003800000 */
.L_x_506:
        /* <DEDUP_REMOVED lines=11> */
.L_x_509:
[----:B------:R-:W-:Y:S05]  /*2c710*/  BSYNC B1 ;  /* 0x0000000000017941 */ /* 0x000fea0003800000 */
.L_x_508:
        /* <DEDUP_REMOVED lines=11> */
.L_x_511:
[----:B------:R-:W-:Y:S05]  /*2c7d0*/  BSYNC B1 ;  /* 0x0000000000017941 */ /* 0x000fea0003800000 */
.L_x_510:
        /* <DEDUP_REMOVED lines=11> */
.L_x_513:
[----:B------:R-:W-:Y:S05]  /*2c890*/  BSYNC B1 ;  /* 0x0000000000017941 */ /* 0x000fea0003800000 */
.L_x_512:
[----:B------:R-:W3:Y:S01]  /*2c8a0*/  LDL.LU R159, [R1+0xbd0] ;  /* 0x000bd000019f7983 */ /* 0x000ee20000300800 */
[----:B-----5:R-:W-:Y:S01]  /*2c8b0*/  HADD2.F32 R158, -RZ, R19.H0_H0 ;  /* 0x20000013ff9e7230 */ /* 0x020fe20000004100 */
[----:B------:R-:W-:Y:S04]  /*2c8c0*/  BSSY B1, `(.L_x_514) ;  /* 0x0000008000017945 */ /* 0x000fe80003800000 */
[----:B------:R-:W-:-:S04]  /*2c8d0*/  FMUL R158, R158, R16 ;  /* 0x000000109e9e7220 */ /* 0x000fc80000400000 */
[----:B---3--:R-:W-:-:S05]  /*2c8e0*/  FFMA R158, R159, R2, R158 ;  /* 0x000000029f9e7223 */ /* 0x008fca000000009e */
[----:B------:R-:W-:-:S05]  /*2c8f0*/  F2FP.F16.F32.PACK_AB R158, RZ, R158 ;  /* 0x0000009eff9e723e */ /* 0x000fca00000000ff */
[----:B------:R3:W-:Y:S01]  /*2c900*/  @P4 STG.E.U16 desc[UR46][R154.64+0x1d0], R158 ;  /* 0x0001d09e9a004986 */ /* 0x0007e2000c10152e */
[----:B------:R-:W-:-:S13]  /*2c910*/  ISETP.GT.AND P4, PT, R0, 0x80, P6 ;  /* 0x000000800000780c */ /* 0x000fda0003784270 */
[----:B---3--:R-:W-:Y:S05]  /*2c920*/  @!P4 BRA `(.L_x_515) ;  /* 0x000000000004c947 */ /* 0x008fea0003800000 */
[----:B------:R3:W5:Y:S02]  /*2c930*/  LDG.E.LTC128B.U16 R19, desc[UR46][R20.64+0x1d2] ;  /* 0x0001d22e14137981 */ /* 0x000764000c1e1520 */
.L_x_515:
[----:B------:R-:W-:Y:S05]  /*2c940*/  BSYNC B1 ;  /* 0x0000000000017941 */ /* 0x000fea0003800000 */
.L_x_514:
        /* <DEDUP_REMOVED lines=11> */
.L_x_517:
[----:B------:R-:W-:Y:S05]  /*2ca00*/  BSYNC B1 ;  /* 0x0000000000017941 */ /* 0x000fea0003800000 */
.L_x_516:
        /* <DEDUP_REMOVED lines=10> */
.L_x_519:
[----:B------:R-:W-:Y:S05]  /*2cab0*/  BSYNC B1 ;  /* 0x0000000000017941 */ /* 0x000fea0003800000 */
.L_x_518:
        /* <DEDUP_REMOVED lines=10> */
.L_x_521:
[----:B------:R-:W-:Y:S05]  /*2cb60*/  BSYNC B1 ;  /* 0x0000000000017941 */ /* 0x000fea0003800000 */
.L_x_520:
        /* <DEDUP_REMOVED lines=10> */
.L_x_523:
[----:B------:R-:W-:Y:S05]  /*2cc10*/  BSYNC B1 ;  /* 0x0000000000017941 */ /* 0x000fea0003800000 */
.L_x_522:
        /* <DEDUP_REMOVED lines=10> */
.L_x_525:
[----:B------:R-:W-:Y:S05]  /*2ccc0*/  BSYNC B1 ;  /* 0x0000000000017941 */ /* 0x000fea0003800000 */
.L_x_524:
        /* <DEDUP_REMOVED lines=10> */
.L_x_527:
[----:B------:R-:W-:Y:S05]  /*2cd70*/  BSYNC B1 ;  /* 0x0000000000017941 */ /* 0x000fea0003800000 */
.L_x_526:
        /* <DEDUP_REMOVED lines=10> */
.L_x_529:
[----:B------:R-:W-:Y:S05]  /*2ce20*/  BSYNC B1 ;  /* 0x0000000000017941 */ /* 0x000fea0003800000 */
.L_x_528:
        /* <DEDUP_REMOVED lines=10> */
.L_x_531:
[----:B------:R-:W-:Y:S05]  /*2ced0*/  BSYNC B1 ;  /* 0x0000000000017941 */ /* 0x000fea0003800000 */
.L_x_530:
        /* <DEDUP_REMOVED lines=10> */
.L_x_533:
[----:B------:R-:W-:Y:S05]  /*2cf80*/  BSYNC B1 ;  /* 0x0000000000017941 */ /* 0x000fea0003800000 */
.L_x_532:
        /* <DEDUP_REMOVED lines=10> */
.L_x_535:
[----:B------:R-:W-:Y:S05]  /*2d030*/  BSYNC B1 ;  /* 0x0000000000017941 */ /* 0x000fea0003800000 */
.L_x_534:
[----:B------:R-:W2:Y:S01]  /*2d040*/  LDL.LU R155, [R1+0xbfc] ;  /* 0x000bfc00019b7983 */ /* 0x000ea20000300800 */
[----:B-----5:R-:W-:Y:S01]  /*2d050*/  HADD2.F32 R154, -RZ, R19.H0_H0 ;  /* 0x20000013ff9a7230 */ /* 0x020fe20000004100 */
[----:B------:R-:W-:Y:S02]  /*2d060*/  USHF.L.U64.HI UR4, UR6, 0x9, UR7 ;  /* 0x0000000906047899 */ /* 0x000fe40008010207 */
[----:B------:R-:W4:Y:S02]  /*2d070*/  LDL.LU R157, [R1+0x800] ;  /* 0x00080000019d7983 */ /* 0x000f240000300800 */
[----:B------:R-:W-:-:S04]  /*2d080*/  FMUL R154, R154, R16 ;  /* 0x000000109a9a7220 */ /* 0x000fc80000400000 */
[----:B--2---:R-:W-:-:S05]  /*2d090*/  FFMA R154, R155, R2, R154 ;  /* 0x000000029b9a7223 */ /* 0x004fca000000009a */
[----:B------:R-:W-:-:S05]  /*2d0a0*/  F2FP.F16.F32.PACK_AB R154, RZ, R154 ;  /* 0x0000009aff9a723e */ /* 0x000fca00000000ff */
[----:B------:R2:W-:Y:S02]  /*2d0b0*/  @P4 STG.E.U16 desc[UR46][R166.64+0x1f2], R154 ;  /* 0x0001f29aa6004986 */ /* 0x0005e4000c10152e */
[----:B--2---:R-:W-:-:S05]  /*2d0c0*/  IMAD.U32 R154, RZ, RZ, UR6 ;  /* 0x00000006ff9a7e24 */ /* 0x004fca000f8e00ff */
[----:B------:R-:W-:-:S04]  /*2d0d0*/  LEA R154, P4, R154, R168, 0x9 ;  /* 0x000000a89a9a7211 */ /* 0x000fc800078848ff */
[----:B------:R-:W-:Y:S02]  /*2d0e0*/  IADD3.X R155, R169, UR4, RZ, P4, !PT ;  /* 0x00000004a99b7c10 */ /* 0x000fe4000a7fe4ff */
[----:B------:R-:W-:-:S13]  /*2d0f0*/  ISETP.GT.AND P4, PT, R0, 0x100, P5 ;  /* 0x000001000000780c */ /* 0x000fda0002f84270 */
[----:B------:R-:W2:Y:S01]  /*2d100*/  @P4 LDG.E.LTC128B.U16 R19, desc[UR46][R178.64] ;  /* 0x0000002eb2134981 */ /* 0x000ea2000c1e1520 */
[----:B------:R-:W-:Y:S01]  /*2d110*/  BSSY B1, `(.L_x_536) ;  /* 0x000000a000017945 */ /* 0x000fe20003800000 */
[----:B--2---:R-:W-:-:S05]  /*2d120*/  HADD2.F32 R156, -RZ, R19.H0_H0 ;  /* 0x20000013ff9c7230 */ /* 0x004fca0000004100 */
[----:B------:R-:W-:-:S04]  /*2d130*/  FMUL R156, R156, R16 ;  /* 0x000000109c9c7220 */ /* 0x000fc80000400000 */
[----:B----4-:R-:W-:-:S05]  /*2d140*/  FFMA R156, R157, R2, R156 ;  /* 0x000000029d9c7223 */ /* 0x010fca000000009c */
[----:B------:R-:W-:-:S05]  /*2d150*/  F2FP.F16.F32.PACK_AB R156, RZ, R156 ;  /* 0x0000009cff9c723e */ /* 0x000fca00000000ff */
[----:B------:R2:W-:Y:S01]  /*2d160*/  @P4 STG.E.U16 desc[UR46][R154.64], R156 ;  /* 0x0000009c9a004986 */ /* 0x0005e2000c10152e */
[----:B------:R-:W-:-:S04]  /*2d170*/  LOP3.LUT P4, RZ, R17, 0x2, RZ, 0xc0, !PT ;  /* 0x0000000211ff7812 */ /* 0x000fc8000788c0ff */
[----:B------:R-:W-:-:S13]  /*2d180*/  ISETP.GT.AND P4, PT, R0, 0x100, P4 ;  /* 0x000001000000780c */ /* 0x000fda0002784270 */
[----:B--2---:R-:W-:Y:S05]  /*2d190*/  @!P4 BRA `(.L_x_537) ;  /* 0x000000000004c947 */ /* 0x004fea0003800000 */
[----:B------:R2:W5:Y:S02]  /*2d1a0*/  LDG.E.LTC128B.U16 R19, desc[UR46][R12.64+0x2] ;  /* 0x0000022e0c137981 */ /* 0x000564000c1e1520 */
.L_x_537:
[----:B------:R-:W-:Y:S05]  /*2d1b0*/  BSYNC B1 ;  /* 0x0000000000017941 */ /* 0x000fea0003800000 */
.L_x_536:
[----:B------:R-:W4:Y:S01]  /*2d1c0*/  LDL.LU R157, [R1+0x804] ;  /* 0x00080400019d7983 */ /* 0x000f220000300800 */
        /* <DEDUP_REMOVED lines=8> */
[----:B------:R-:W-:-:S13]  /*2d250*/  ISETP.GT.AND P4, PT, R0, 0x108, P5 ;  /* 0x000001080000780c */ /* 0x000fda0002f84270 */
[----:B----4-:R-:W-:Y:S05]  /*2d260*/  @!P4 BRA `(.L_x_539) ;  /* 0x000000000004c947 */ /* 0x010fea0003800000 */
[----:B------:R4:W5:Y:S02]  /*2d270*/  LDG.E.LTC128B.U16 R19, desc[UR46][R162.64] ;  /* 0x0000002ea2137981 */ /* 0x000964000c1e1520 */
.L_x_539:
[----:B------:R-:W-:Y:S05]  /*2d280*/  BSYNC B1 ;  /* 0x0000000000017941 */ /* 0x000fea0003800000 */
.L_x_538:
[----:B------:R-:W2:Y:S01]  /*2d290*/  LDL.LU R157, [R1+0x808] ;  /* 0x00080800019d7983 */ /* 0x000ea20000300800 */
[----:B-----5:R-:W-:Y:S01]  /*2d2a0*/  HADD2.F32 R156, -RZ, R19.H0_H0 ;  /* 0x20000013ff9c7230 */ /* 0x020fe20000004100 */
[----:B------:R-:W-:Y:S04]  /*2d2b0*/  BSSY B1, `(.L_x_540) ;  /* 0x000000b000017945 */ /* 0x000fe80003800000 */
[----:B------:R-:W-:-:S04]  /*2d2c0*/  FMUL R156, R156, R16 ;  /* 0x000000109c9c7220 */ /* 0x000fc80000400000 */
[----:B--2---:R-:W-:-:S05]  /*2d2d0*/  FFMA R156, R157, R2, R156 ;  /* 0x000000029d9c7223 */ /* 0x004fca000000009c */
[----:B------:R-:W-:-:S05]  /*2d2e0*/  F2FP.F16.F32.PACK_AB R156, RZ, R156 ;  /* 0x0000009cff9c723e */ /* 0x000fca00000000ff */
[----:B------:R2:W-:Y:S02]  /*2d2f0*/  @P4 STG.E.U16 desc[UR46][R158.64], R156 ;  /* 0x0000009c9e004986 */ /* 0x0005e4000c10152e */
[----:B--2---:R-:W-:-:S05]  /*2d300*/  IADD3 R156, P4, R180, R154, RZ ;  /* 0x0000009ab49c7210 */ /* 0x004fca0007f9e0ff */
[----:B------:R-:W-:Y:S01]  /*2d310*/  IMAD.X R157, R181, 0x1, R155, P4 ;  /* 0x00000001b59d7824 */ /* 0x000fe200020e069b */
[----:B------:R-:W-:-:S04]  /*2d320*/  LOP3.LUT P4, RZ, R17, 0x2, RZ, 0xc0, !PT ;  /* 0x0000000211ff7812 */ /* 0x000fc8000788c0ff */
[----:B------:R-:W-:-:S13]  /*2d330*/  ISETP.GT.AND P4, PT, R0, 0x108, P4 ;  /* 0x000001080000780c */ /* 0x000fda0002784270 */
[----:B------:R-:W-:Y:S05]  /*2d340*/  @!P4 BRA `(.L_x_541) ;  /* 0x000000000004c947 */ /* 0x000fea0003800000 */
[----:B------:R2:W5:Y:S02]  /*2d350*/  LDG.E.LTC128B.U16 R19, desc[UR46][R10.64+0x2] ;  /* 0x0000022e0a137981 */ /* 0x000564000c1e1520 */
.L_x_541:
[----:B------:R-:W-:Y:S05]  /*2d360*/  BSYNC B1 ;  /* 0x0000000000017941 */ /* 0x000fea0003800000 */
.L_x_540:
        /* <DEDUP_REMOVED lines=11> */
.L_x_543:
[----:B------:R-:W-:Y:S05]  /*2d420*/  BSYNC B1 ;  /* 0x0000000000017941 */ /* 0x000fea0003800000 */
.L_x_542:
[----:B------:R-:W2:Y:S01]  /*2d430*/  LDL.LU R161, [R1+0x810] ;  /* 0x0008100001a17983 */ /* 0x000ea20000300800 */
[----:B-----5:R-:W-:Y:S01]  /*2d440*/  HADD2.F32 R160, -RZ, R19.H0_H0 ;  /* 0x20000013ffa07230 */ /* 0x020fe20000004100 */
[----:B------:R-:W-:Y:S04]  /*2d450*/  BSSY B1, `(.L_x_544) ;  /* 0x000000c000017945 */ /* 0x000fe80003800000 */
[----:B------:R-:W-:-:S04]  /*2d460*/  FMUL R160, R160, R16 ;  /* 0x00000010a0a07220 */ /* 0x000fc80000400000 */
[----:B--2---:R-:W-:Y:S01]  /*2d470*/  FFMA R160, R161, R2, R160 ;  /* 0x00000002a1a07223 */ /* 0x004fe200000000a0 */
[----:B------:R-:W-:-:S04]  /*2d480*/  @P4 IMAD.MOV.U32 R161, RZ, RZ, R155 ;  /* 0x000000ffffa14224 */ /* 0x000fc800078e009b */
[----:B------:R-:W-:-:S04]  /*2d490*/  F2FP.F16.F32.PACK_AB R160, RZ, R160 ;  /* 0x000000a0ffa0723e */ /* 0x000fc800000000ff */
[----:B----4-:R-:W-:Y:S01]  /*2d4a0*/  PRMT R162, R160, 0x7610, R162 ;  /* 0x00007610a0a27816 */ /* 0x010fe200000000a2 */
[----:B------:R-:W-:-:S05]  /*2d4b0*/  @P4 IMAD.MOV.U32 R160, RZ, RZ, R154 ;  /* 0x000000ffffa04224 */ /* 0x000fca00078e009a */
[----:B------:R2:W-:Y:S01]  /*2d4c0*/  @P4 STG.E.U16 desc[UR46][R160.64+0x10], R162 ;  /* 0x000010a2a0004986 */ /* 0x0005e2000c10152e */
[----:B------:R-:W-:-:S04]  /*2d4d0*/  LOP3.LUT P4, RZ, R17, 0x8, RZ, 0xc0, !PT ;  /* 0x0000000811ff7812 */ /* 0x000fc8000788c0ff */
[----:B------:R-:W-:-:S13]  /*2d4e0*/  ISETP.GT.AND P4, PT, R0, 0x100, P4 ;  /* 0x000001000000780c */ /* 0x000fda0002784270 */
[----:B--2---:R-:W-:Y:S05]  /*2d4f0*/  @!P4 BRA `(.L_x_545) ;  /* 0x000000000004c947 */ /* 0x004fea0003800000 */
[----:B------:R2:W5:Y:S02]  /*2d500*/  LDG.E.LTC128B.U16 R19, desc[UR46][R12.64+0x12] ;  /* 0x0000122e0c137981 */ /* 0x000564000c1e1520 */
.L_x_545:
[----:B------:R-:W-:Y:S05]  /*2d510*/  BSYNC B1 ;  /* 0x0000000000017941 */ /* 0x000fea0003800000 */
.L_x_544:
[----:B------:R-:W4:Y:S01]  /*2d520*/  LDL.LU R161, [R1+0x814] ;  /* 0x0008140001a17983 */ /* 0x000f220000300800 */
[----:B-----5:R-:W-:Y:S01]  /*2d530*/  HADD2.F32 R160, -RZ, R19.H0_H0 ;  /* 0x20000013ffa07230 */ /* 0x020fe20000004100 */
[----:B------:R-:W-:Y:S04]  /*2d540*/  BSSY B1, `(.L_x_546) ;  /* 0x0000009000017945 */ /* 0x000fe80003800000 */
[----:B------:R-:W-:-:S04]  /*2d550*/  FMUL R160, R160, R16 ;  /* 0x00000010a0a07220 */ /* 0x000fc80000400000 */
[----:B----4-:R-:W-:-:S05]  /*2d560*/  FFMA R160, R161, R2, R160 ;  /* 0x00000002a1a07223 */ /* 0x010fca00000000a0 */
[----:B------:R-:W-:-:S05]  /*2d570*/  F2FP.F16.F32.PACK_AB R160, RZ, R160 ;  /* 0x000000a0ffa0723e */ /* 0x000fca00000000ff */
[----:B------:R4:W-:Y:S01]  /*2d580*/  @P4 STG.E.U16 desc[UR46][R154.64+0x12], R160 ;  /* 0x000012a09a004986 */ /* 0x0009e2000c10152e */
[----:B------:R-:W-:-:S04]  /*2d590*/  LOP3.LUT P4, RZ, R17, 0x4, RZ, 0xc0, !PT ;  /* 0x0000000411ff7812 */ /* 0x000fc8000788c0ff */
[----:B------:R-:W-:-:S13]  /*2d5a0*/  ISETP.GT.AND P4, PT, R0, 0x108, P4 ;  /* 0x000001080000780c */ /* 0x000fda0002784270 */
[----:B----4-:R-:W-:Y:S05]  /*2d5b0*/  @!P4 BRA `(.L_x_547) ;  /* 0x000000000004c947 */ /* 0x010fea0003800000 */
[----:B------:R4:W5:Y:S02]  /*2d5c0*/  LDG.E.LTC128B.U16 R19, desc[UR46][R10.64+0x10] ;  /* 0x0000102e0a137981 */ /* 0x000964000c1e1520 */
.L_x_547:
[----:B------:R-:W-:Y:S05]  /*2d5d0*/  BSYNC B1 ;  /* 0x0000000000017941 */ /* 0x000fea0003800000 */
.L_x_546:
        /* <DEDUP_REMOVED lines=11> */
.L_x_549:
[----:B------:R-:W-:Y:S05]  /*2d690*/  BSYNC B1 ;  /* 0x0000000000017941 */ /* 0x000fea0003800000 */
.L_x_548:
        /* <DEDUP_REMOVED lines=11> */
.L_x_551:
[----:B------:R-:W-:Y:S05]  /*2d750*/  BSYNC B1 ;  /* 0x0000000000017941 */ /* 0x000fea0003800000 */
.L_x_550:
        /* <DEDUP_REMOVED lines=10> */
[----:B------:R-:W-:-:S04]  /*2d800*/  LOP3.LUT P4, RZ, R17, 0x40, RZ, 0xc0, !PT ;  /* 0x0000004011ff7812 */ /* 0x000fc8000788c0ff */
[----:B------:R-:W-:-:S13]  /*2d810*/  ISETP.GT.AND P4, PT, R0, 0x100, P4 ;  /* 0x000001000000780c */ /* 0x000fda0002784270 */
[----:B--2---:R-:W-:Y:S05]  /*2d820*/  @!P4 BRA `(.L_x_553) ;  /* 0x000000000004c947 */ /* 0x004fea0003800000 */
[----:B------:R2:W5:Y:S02]  /*2d830*/  LDG.E.LTC128B.U16 R19, desc[UR46][R12.64+0x22] ;  /* 0x0000222e0c137981 */ /* 0x000564000c1e1520 */
.L_x_553:
[----:B------:R-:W-:Y:S05]  /*2d840*/  BSYNC B1 ;  /* 0x0000000000017941 */ /* 0x000fea0003800000 */
.L_x_552:
        /* <DEDUP_REMOVED lines=11> */
.L_x_555:
[----:B------:R-:W-:Y:S05]  /*2d900*/  BSYNC B1 ;  /* 0x0000000000017941 */ /* 0x000fea0003800000 */
.L_x_554:
        /* <DEDUP_REMOVED lines=11> */
.L_x_557:
[----:B------:R-:W-:Y:S05]  /*2d9c0*/  BSYNC B1 ;  /* 0x0000000000017941 */ /* 0x000fea0003800000 */
.L_x_556:
        /* <DEDUP_REMOVED lines=11> */
.L_x_559:
[----:B------:R-:W-:Y:S05]  /*2da80*/  BSYNC B1 ;  /* 0x0000000000017941 */ /* 0x000fea0003800000 */
.L_x_558:
        /* <DEDUP_REMOVED lines=14> */
.L_x_561:
[----:B------:R-:W-:Y:S05]  /*2db70*/  BSYNC B1 ;  /* 0x0000000000017941 */ /* 0x000fea0003800000 */
.L_x_560:
        /* <DEDUP_REMOVED lines=11> */
.L_x_563:
[----:B------:R-:W-:Y:S05]  /*2dc30*/  BSYNC B1 ;  /* 0x0000000000017941 */ /* 0x000fea0003800000 */
.L_x_562:
        /* <DEDUP_REMOVED lines=11> */
.L_x_565:
[----:B------:R-:W-:Y:S05]  /*2dcf0*/  BSYNC B1 ;  /* 0x0000000000017941 */ /* 0x000fea0003800000 */
.L_x_564:
        /* <DEDUP_REMOVED lines=11> */
.L_x_567:
[----:B------:R-:W-:Y:S05]  /*2ddb0*/  BSYNC B1 ;  /* 0x0000000000017941 */ /* 0x000fea0003800000 */
.L_x_566:
        /* <DEDUP_REMOVED lines=14> */
.L_x_569:
[----:B------:R-:W-:Y:S05]  /*2dea0*/  BSYNC B1 ;  /* 0x0000000000017941 */ /* 0x000fea0003800000 */
.L_x_568:
        /* <DEDUP_REMOVED lines=11> */
.L_x_571:
[----:B------:R-:W-:Y:S05]  /*2df60*/  BSYNC B1 ;  /* 0x0000000000017941 */ /* 0x000fea0003800000 */
.L_x_570:
        /* <DEDUP_REMOVED lines=11> */
.L_x_573:
[----:B------:R-:W-:Y:S05]  /*2e020*/  BSYNC B1 ;  /* 0x0000000000017941 */ /* 0x000fea0003800000 */
.L_x_572:
        /* <DEDUP_REMOVED lines=11> */
.L_x_575:
[----:B------:R-:W-:Y:S05]  /*2e0e0*/  BSYNC B1 ;  /* 0x0000000000017941 */ /* 0x000fea0003800000 */
.L_x_574:
        /* <DEDUP_REMOVED lines=14> */
.L_x_577:
[----:B------:R-:W-:Y:S05]  /*2e1d0*/  BSYNC B1 ;  /* 0x0000000000017941 */ /* 0x000fea0003800000 */
.L_x_576:
        /* <DEDUP_REMOVED lines=11> */
.L_x_579:
[----:B------:R-:W-:Y:S05]  /*2e290*/  BSYNC B1 ;  /* 0x0000000000017941 */ /* 0x000fea0003800000 */
.L_x_578:
        /* <DEDUP_REMOVED lines=11> */
.L_x_581:
[----:B------:R-:W-:Y:S05]  /*2e350*/  BSYNC B1 ;  /* 0x0000000000017941 */ /* 0x000fea0003800000 */
.L_x_580:
        /* <DEDUP_REMOVED lines=11> */
.L_x_583:
[----:B------:R-:W-:Y:S05]  /*2e410*/  BSYNC B1 ;  /* 0x0000000000017941 */ /* 0x000fea0003800000 */
.L_x_582:
        /* <DEDUP_REMOVED lines=14> */
.L_x_585:
[----:B------:R-:W-:Y:S05]  /*2e500*/  BSYNC B1 ;  /* 0x0000000000017941 */ /* 0x000fea0003800000 */
.L_x_584:
        /* <DEDUP_REMOVED lines=11> */
.L_x_587:
[----:B------:R-:W-:Y:S05]  /*2e5c0*/  BSYNC B1 ;  /* 0x0000000000017941 */ /* 0x000fea0003800000 */
.L_x_586:
        /* <DEDUP_REMOVED lines=11> */
.L_x_589:
[----:B------:R-:W-:Y:S05]  /*2e680*/  BSYNC B1 ;  /* 0x0000000000017941 */ /* 0x000fea0003800000 */
.L_x_588:
        /* <DEDUP_REMOVED lines=11> */
.L_x_591:
[----:B------:R-:W-:Y:S05]  /*2e740*/  BSYNC B1 ;  /* 0x0000000000017941 */ /* 0x000fea0003800000 */
.L_x_590:
        /* <DEDUP_REMOVED lines=14> */
.L_x_593:
[----:B------:R-:W-:Y:S05]  /*2e830*/  BSYNC B1 ;  /* 0x0000000000017941 */ /* 0x000fea0003800000 */
.L_x_592:
        /* <DEDUP_REMOVED lines=11> */
.L_x_595:
[----:B------:R-:W-:Y:S05]  /*2e8f0*/  BSYNC B1 ;  /* 0x0000000000017941 */ /* 0x000fea0003800000 */
.L_x_594:
        /* <DEDUP_REMOVED lines=11> */
.L_x_597:
[----:B------:R-:W-:Y:S05]  /*2e9b0*/  BSYNC B1 ;  /* 0x0000000000017941 */ /* 0x000fea0003800000 */
.L_x_596:
        /* <DEDUP_REMOVED lines=11> */
.L_x_599:
[----:B------:R-:W-:Y:S05]  /*2ea70*/  BSYNC B1 ;  /* 0x0000000000017941 */ /* 0x000fea0003800000 */
.L_x_598:
        /* <DEDUP_REMOVED lines=14> */
.L_x_601:
[----:B------:R-:W-:Y:S05]  /*2eb60*/  BSYNC B1 ;  /* 0x0000000000017941 */ /* 0x000fea0003800000 */
.L_x_600:
        /* <DEDUP_REMOVED lines=11> */
.L_x_603:
[----:B------:R-:W-:Y:S05]  /*2ec20*/  BSYNC B1 ;  /* 0x0000000000017941 */ /* 0x000fea0003800000 */
.L_x_602:
        /* <DEDUP_REMOVED lines=11> */
.L_x_605:
[----:B------:R-:W-:Y:S05]  /*2ece0*/  BSYNC B1 ;  /* 0x0000000000017941 */ /* 0x000fea0003800000 */
.L_x_604:
        /* <DEDUP_REMOVED lines=11> */
.L_x_607:
[----:B------:R-:W-:Y:S05]  /*2eda0*/  BSYNC B1 ;  /* 0x0000000000017941 */ /* 0x000fea0003800000 */
.L_x_606:
        /* <DEDUP_REMOVED lines=14> */
.L_x_609:
[----:B------:R-:W-:Y:S05]  /*2ee90*/  BSYNC B1 ;  /* 0x0000000000017941 */ /* 0x000fea0003800000 */
.L_x_608:
        /* <DEDUP_REMOVED lines=11> */
.L_x_611:
[----:B------:R-:W-:Y:S05]  /*2ef50*/  BSYNC B1 ;  /* 0x0000000000017941 */ /* 0x000fea0003800000 */
.L_x_610:
        /* <DEDUP_REMOVED lines=11> */
.L_x_613:
[----:B------:R-:W-:Y:S05]  /*2f010*/  BSYNC B1 ;  /* 0x0000000000017941 */ /* 0x000fea0003800000 */
.L_x_612:
        /* <DEDUP_REMOVED lines=11> */
.L_x_615:
[----:B------:R-:W-:Y:S05]  /*2f0d0*/  BSYNC B1 ;  /* 0x0000000000017941 */ /* 0x000fea0003800000 */
.L_x_614:
        /* <DEDUP_REMOVED lines=14> */
.L_x_617:
[----:B------:R-:W-:Y:S05]  /*2f1c0*/  BSYNC B1 ;  /* 0x0000000000017941 */ /* 0x000fea0003800000 */
.L_x_616:
        /* <DEDUP_REMOVED lines=11> */
.L_x_619:
[----:B------:R-:W-:Y:S05]  /*2f280*/  BSYNC B1 ;  /* 0x0000000000017941 */ /* 0x000fea0003800000 */
.L_x_618:
        /* <DEDUP_REMOVED lines=11> */
.L_x_621:
[----:B------:R-:W-:Y:S05]  /*2f340*/  BSYNC B1 ;  /* 0x0000000000017941 */ /* 0x000fea0003800000 */
.L_x_620:
        /* <DEDUP_REMOVED lines=11> */
.L_x_623:
[----:B------:R-:W-:Y:S05]  /*2f400*/  BSYNC B1 ;  /* 0x0000000000017941 */ /* 0x000fea0003800000 */
.L_x_622:
        /* <DEDUP_REMOVED lines=14> */
.L_x_625:
[----:B------:R-:W-:Y:S05]  /*2f4f0*/  BSYNC B1 ;  /* 0x0000000000017941 */ /* 0x000fea0003800000 */
.L_x_624:
        /* <DEDUP_REMOVED lines=11> */
.L_x_627:
[----:B------:R-:W-:Y:S05]  /*2f5b0*/  BSYNC B1 ;  /* 0x0000000000017941 */ /* 0x000fea0003800000 */
.L_x_626:
        /* <DEDUP_REMOVED lines=11> */
.L_x_629:
[----:B------:R-:W-:Y:S05]  /*2f670*/  BSYNC B1 ;  /* 0x0000000000017941 */ /* 0x000fea0003800000 */
.L_x_628:
        /* <DEDUP_REMOVED lines=11> */
.L_x_631:
[----:B------:R-:W-:Y:S05]  /*2f730*/  BSYNC B1 ;  /* 0x0000000000017941 */ /* 0x000fea0003800000 */
.L_x_630:
        /* <DEDUP_REMOVED lines=14> */
.L_x_633:
[----:B------:R-:W-:Y:S05]  /*2f820*/  BSYNC B1 ;  /* 0x0000000000017941 */ /* 0x000fea0003800000 */
.L_x_632:
        /* <DEDUP_REMOVED lines=11> */
.L_x_635:
[----:B------:R-:W-:Y:S05]  /*2f8e0*/  BSYNC B1 ;  /* 0x0000000000017941 */ /* 0x000fea0003800000 */
.L_x_634:
        /* <DEDUP_REMOVED lines=11> */
.L_x_637:
[----:B------:R-:W-:Y:S05]  /*2f9a0*/  BSYNC B1 ;  /* 0x0000000000017941 */ /* 0x000fea0003800000 */
.L_x_636:
        /* <DEDUP_REMOVED lines=11> */
.L_x_639:
[----:B------:R-:W-:Y:S05]  /*2fa60*/  BSYNC B1 ;  /* 0x0000000000017941 */ /* 0x000fea0003800000 */
.L_x_638:
        /* <DEDUP_REMOVED lines=14> */
.L_x_641:
[----:B------:R-:W-:Y:S05]  /*2fb50*/  BSYNC B1 ;  /* 0x0000000000017941 */ /* 0x000fea0003800000 */
.L_x_640:
        /* <DEDUP_REMOVED lines=11> */
.L_x_643:
[----:B------:R-:W-:Y:S05]  /*2fc10*/  BSYNC B1 ;  /* 0x0000000000017941 */ /* 0x000fea0003800000 */
.L_x_642:
        /* <DEDUP_REMOVED lines=11> */
.L_x_645:
[----:B------:R-:W-:Y:S05]  /*2fcd0*/  BSYNC B1 ;  /* 0x0000000000017941 */ /* 0x000fea0003800000 */
.L_x_644:
        /* <DEDUP_REMOVED lines=11> */
.L_x_647:
[----:B------:R-:W-:Y:S05]  /*2fd90*/  BSYNC B1 ;  /* 0x0000000000017941 */ /* 0x000fea0003800000 */
.L_x_646:
        /* <DEDUP_REMOVED lines=14> */
.L_x_649:
[----:B------:R-:W-:Y:S05]  /*2fe80*/  BSYNC B1 ;  /* 0x0000000000017941 */ /* 0x000fea0003800000 */
.L_x_648:
        /* <DEDUP_REMOVED lines=11> */
.L_x_651:
[----:B------:R-:W-:Y:S05]  /*2ff40*/  BSYNC B1 ;  /* 0x0000000000017941 */ /* 0x000fea0003800000 */
.L_x_650:
        /* <DEDUP_REMOVED lines=11> */
.L_x_653:
[----:B------:R-:W-:Y:S05]  /*30000*/  BSYNC B1 ;  /* 0x0000000000017941 */ /* 0x000fea0003800000 */
.L_x_652:
        /* <DEDUP_REMOVED lines=11> */
.L_x_655:
[----:B------:R-:W-:Y:S05]  /*300c0*/  BSYNC B1 ;  /* 0x0000000000017941 */ /* 0x000fea0003800000 */
.L_x_654:
        /* <DEDUP_REMOVED lines=14> */
.L_x_657:
[----:B------:R-:W-:Y:S05]  /*301b0*/  BSYNC B1 ;  /* 0x0000000000017941 */ /* 0x000fea0003800000 */
.L_x_656:
        /* <DEDUP_REMOVED lines=11> */
.L_x_659:
[----:B------:R-:W-:Y:S05]  /*30270*/  BSYNC B1 ;  /* 0x0000000000017941 */ /* 0x000fea0003800000 */
.L_x_658:
        /* <DEDUP_REMOVED lines=11> */
.L_x_661:
[----:B------:R-:W-:Y:S05]  /*30330*/  BSYNC B1 ;  /* 0x0000000000017941 */ /* 0x000fea0003800000 */
.L_x_660:
        /* <DEDUP_REMOVED lines=11> */
.L_x_663:
[----:B------:R-:W-:Y:S05]  /*303f0*/  BSYNC B1 ;  /* 0x0000000000017941 */ /* 0x000fea0003800000 */
.L_x_662:
        /* <DEDUP_REMOVED lines=14> */
.L_x_665:
[----:B------:R-:W-:Y:S05]  /*304e0*/  BSYNC B1 ;  /* 0x0000000000017941 */ /* 0x000fea0003800000 */
.L_x_664:
        /* <DEDUP_REMOVED lines=11> */
.L_x_667:
[----:B------:R-:W-:Y:S05]  /*305a0*/  BSYNC B1 ;  /* 0x0000000000017941 */ /* 0x000fea0003800000 */
.L_x_666:
        /* <DEDUP_REMOVED lines=11> */
.L_x_669:
[----:B------:R-:W-:Y:S05]  /*30660*/  BSYNC B1 ;  /* 0x0000000000017941 */ /* 0x000fea0003800000 */
.L_x_668:
        /* <DEDUP_REMOVED lines=11> */
.L_x_671:
[----:B------:R-:W-:Y:S05]  /*30720*/  BSYNC B1 ;  /* 0x0000000000017941 */ /* 0x000fea0003800000 */
.L_x_670:
        /* <DEDUP_REMOVED lines=14> */
.L_x_673:
[----:B------:R-:W-:Y:S05]  /*30810*/  BSYNC B1 ;  /* 0x0000000000017941 */ /* 0x000fea0003800000 */
.L_x_672:
        /* <DEDUP_REMOVED lines=11> */
.L_x_675:
[----:B------:R-:W-:Y:S05]  /*308d0*/  BSYNC B1 ;  /* 0x0000000000017941 */ /* 0x000fea0003800000 */
.L_x_674:
        /* <DEDUP_REMOVED lines=11> */
.L_x_677:
[----:B------:R-:W-:Y:S05]  /*30990*/  BSYNC B1 ;  /* 0x0000000000017941 */ /* 0x000fea0003800000 */
.L_x_676:
        /* <DEDUP_REMOVED lines=11> */
.L_x_679:
[----:B------:R-:W-:Y:S05]  /*30a50*/  BSYNC B1 ;  /* 0x0000000000017941 */ /* 0x000fea0003800000 */
.L_x_678:
        /* <DEDUP_REMOVED lines=14> */
.L_x_681:
[----:B------:R-:W-:Y:S05]  /*30b40*/  BSYNC B1 ;  /* 0x0000000000017941 */ /* 0x000fea0003800000 */
.L_x_680:
        /* <DEDUP_REMOVED lines=11> */
.L_x_683:
[----:B------:R-:W-:Y:S05]  /*30c00*/  BSYNC B1 ;  /* 0x0000000000017941 */ /* 0x000fea0003800000 */
.L_x_682:
        /* <DEDUP_REMOVED lines=11> */
.L_x_685:
[----:B------:R-:W-:Y:S05]  /*30cc0*/  BSYNC B1 ;  /* 0x0000000000017941 */ /* 0x000fea0003800000 */
.L_x_684:
        /* <DEDUP_REMOVED lines=11> */
.L_x_687:
[----:B------:R-:W-:Y:S05]  /*30d80*/  BSYNC B1 ;  /* 0x0000000000017941 */ /* 0x000fea0003800000 */
.L_x_686:
        /* <DEDUP_REMOVED lines=14> */
.L_x_689:
[----:B------:R-:W-:Y:S05]  /*30e70*/  BSYNC B1 ;  /* 0x0000000000017941 */ /* 0x000fea0003800000 */
.L_x_688:
        /* <DEDUP_REMOVED lines=11> */
.L_x_691:
[----:B------:R-:W-:Y:S05]  /*30f30*/  BSYNC B1 ;  /* 0x0000000000017941 */ /* 0x000fea0003800000 */
.L_x_690:
        /* <DEDUP_REMOVED lines=11> */
.L_x_693:
[----:B------:R-:W-:Y:S05]  /*30ff0*/  BSYNC B1 ;  /* 0x0000000000017941 */ /* 0x000fea0003800000 */
.L_x_692:
        /* <DEDUP_REMOVED lines=11> */
.L_x_695:
[----:B------:R-:W-:Y:S05]  /*310b0*/  BSYNC B1 ;  /* 0x0000000000017941 */ /* 0x000fea0003800000 */
.L_x_694:
        /* <DEDUP_REMOVED lines=14> */
.L_x_697:
[----:B------:R-:W-:Y:S05]  /*311a0*/  BSYNC B1 ;  /* 0x0000000000017941 */ /* 0x000fea0003800000 */
.L_x_696:
        /* <DEDUP_REMOVED lines=11> */
.L_x_699:
[----:B------:R-:W-:Y:S05]  /*31260*/  BSYNC B1 ;  /* 0x0000000000017941 */ /* 0x000fea0003800000 */
.L_x_698:
        /* <DEDUP_REMOVED lines=11> */
.L_x_701:
[----:B------:R-:W-:Y:S05]  /*31320*/  BSYNC B1 ;  /* 0x0000000000017941 */ /* 0x000fea0003800000 */
.L_x_700:
        /* <DEDUP_REMOVED lines=11> */
.L_x_703:
[----:B------:R-:W-:Y:S05]  /*313e0*/  BSYNC B1 ;  /* 0x0000000000017941 */ /* 0x000fea0003800000 */
.L_x_702:
        /* <DEDUP_REMOVED lines=14> */
.L_x_705:
[----:B------:R-:W-:Y:S05]  /*314d0*/  BSYNC B1 ;  /* 0x0000000000017941 */ /* 0x000fea0003800000 */
.L_x_704:
        /* <DEDUP_REMOVED lines=11> */
.L_x_707:
[----:B------:R-:W-:Y:S05]  /*31590*/  BSYNC B1 ;  /* 0x0000000000017941 */ /* 0x000fea0003800000 */
.L_x_706:
        /* <DEDUP_REMOVED lines=11> */
.L_x_709:
[----:B------:R-:W-:Y:S05]  /*31650*/  BSYNC B1 ;  /* 0x0000000000017941 */ /* 0x000fea0003800000 */
.L_x_708:
        /* <DEDUP_REMOVED lines=11> */
.L_x_711:
[----:B------:R-:W-:Y:S05]  /*31710*/  BSYNC B1 ;  /* 0x0000000000017941 */ /* 0x000fea0003800000 */
.L_x_710:
        /* <DEDUP_REMOVED lines=14> */
.L_x_713:
[----:B------:R-:W-:Y:S05]  /*31800*/  BSYNC B1 ;  /* 0x0000000000017941 */ /* 0x000fea0003800000 */
.L_x_712:
        /* <DEDUP_REMOVED lines=11> */
.L_x_715:
[----:B------:R-:W-:Y:S05]  /*318c0*/  BSYNC B1 ;  /* 0x0000000000017941 */ /* 0x000fea0003800000 */
.L_x_714:
        /* <DEDUP_REMOVED lines=11> */
.L_x_717:
[----:B------:R-:W-:Y:S05]  /*31980*/  BSYNC B1 ;  /* 0x0000000000017941 */ /* 0x000fea0003800000 */
.L_x_716:
        /* <DEDUP_REMOVED lines=11> */
.L_x_719:
[----:B------:R-:W-:Y:S05]  /*31a40*/  BSYNC B1 ;  /* 0x0000000000017941 */ /* 0x000fea0003800000 */
.L_x_718:
        /* <DEDUP_REMOVED lines=14> */
.L_x_721:
[----:B------:R-:W-:Y:S05]  /*31b30*/  BSYNC B1 ;  /* 0x0000000000017941 */ /* 0x000fea0003800000 */
.L_x_720:
        /* <DEDUP_REMOVED lines=11> */
.L_x_723:
[----:B------:R-:W-:Y:S05]  /*31bf0*/  BSYNC B1 ;  /* 0x0000000000017941 */ /* 0x000fea0003800000 */
.L_x_722:
        /* <DEDUP_REMOVED lines=11> */
.L_x_725:
[----:B------:R-:W-:Y:S05]  /*31cb0*/  BSYNC B1 ;  /* 0x0000000000017941 */ /* 0x000fea0003800000 */
.L_x_724:
        /* <DEDUP_REMOVED lines=11> */
.L_x_727:
[----:B------:R-:W-:Y:S05]  /*31d70*/  BSYNC B1 ;  /* 0x0000000000017941 */ /* 0x000fea0003800000 */
.L_x_726:
        /* <DEDUP_REMOVED lines=14> */
.L_x_729:
[----:B------:R-:W-:Y:S05]  /*31e60*/  BSYNC B1 ;  /* 0x0000000000017941 */ /* 0x000fea0003800000 */
.L_x_728:
        /* <DEDUP_REMOVED lines=11> */
.L_x_731:
[----:B------:R-:W-:Y:S05]  /*31f20*/  BSYNC B1 ;  /* 0x0000000000017941 */ /* 0x000fea0003800000 */
.L_x_730:
        /* <DEDUP_REMOVED lines=11> */
.L_x_733:
[----:B------:R-:W-:Y:S05]  /*31fe0*/  BSYNC B1 ;  /* 0x0000000000017941 */ /* 0x000fea0003800000 */
.L_x_732:
        /* <DEDUP_REMOVED lines=11> */
.L_x_735:
[----:B------:R-:W-:Y:S05]  /*320a0*/  BSYNC B1 ;  /* 0x0000000000017941 */ /* 0x000fea0003800000 */
.L_x_734:
        /* <DEDUP_REMOVED lines=14> */
.L_x_737:
[----:B------:R-:W-:Y:S05]  /*32190*/  BSYNC B1 ;  /* 0x0000000000017941 */ /* 0x000fea0003800000 */
.L_x_736:
        /* <DEDUP_REMOVED lines=11> */
.L_x_739:
[----:B------:R-:W-:Y:S05]  /*32250*/  BSYNC B1 ;  /* 0x0000000000017941 */ /* 0x000fea0003800000 */
.L_x_738:
        /* <DEDUP_REMOVED lines=11> */
.L_x_741:
[----:B------:R-:W-:Y:S05]  /*32310*/  BSYNC B1 ;  /* 0x0000000000017941 */ /* 0x000fea0003800000 */
.L_x_740:
        /* <DEDUP_REMOVED lines=11> */
.L_x_743:
[----:B------:R-:W-:Y:S05]  /*323d0*/  BSYNC B1 ;  /* 0x0000000000017941 */ /* 0x000fea0003800000 */
.L_x_742:
        /* <DEDUP_REMOVED lines=14> */
.L_x_745:
[----:B------:R-:W-:Y:S05]  /*324c0*/  BSYNC B1 ;  /* 0x0000000000017941 */ /* 0x000fea0003800000 */
.L_x_744:
        /* <DEDUP_REMOVED lines=11> */
.L_x_747:
[----:B------:R-:W-:Y:S05]  /*32580*/  BSYNC B1 ;  /* 0x0000000000017941 */ /* 0x000fea0003800000 */
.L_x_746:
        /* <DEDUP_REMOVED lines=11> */
.L_x_749:
[----:B------:R-:W-:Y:S05]  /*32640*/  BSYNC B1 ;  /* 0x0000000000017941 */ /* 0x000fea0003800000 */
.L_x_748:
        /* <DEDUP_REMOVED lines=11> */
.L_x_751:
[----:B------:R-:W-:Y:S05]  /*32700*/  BSYNC B1 ;  /* 0x0000000000017941 */ /* 0x000fea0003800000 */
.L_x_750:
        /* <DEDUP_REMOVED lines=14> */
.L_x_753:
[----:B------:R-:W-:Y:S05]  /*327f0*/  BSYNC B1 ;  /* 0x0000000000017941 */ /* 0x000fea0003800000 */
.L_x_752:
        /* <DEDUP_REMOVED lines=11> */
.L_x_755:
[----:B------:R-:W-:Y:S05]  /*328b0*/  BSYNC B1 ;  /* 0x0000000000017941 */ /* 0x000fea0003800000 */
.L_x_754:
        /* <DEDUP_REMOVED lines=11> */
.L_x_757:
[----:B------:R-:W-:Y:S05]  /*32970*/  BSYNC B1 ;  /* 0x0000000000017941 */ /* 0x000fea0003800000 */
.L_x_756:
        /* <DEDUP_REMOVED lines=11> */
.L_x_759:
[----:B------:R-:W-:Y:S05]  /*32a30*/  BSYNC B1 ;  /* 0x0000000000017941 */ /* 0x000fea0003800000 */
.L_x_758:
        /* <DEDUP_REMOVED lines=14> */
.L_x_761:
[----:B------:R-:W-:Y:S05]  /*32b20*/  BSYNC B1 ;  /* 0x0000000000017941 */ /* 0x000fea0003800000 */
.L_x_760:
        /* <DEDUP_REMOVED lines=11> */
.L_x_763:
[----:B------:R-:W-:Y:S05]  /*32be0*/  BSYNC B1 ;  /* 0x0000000000017941 */ /* 0x000fea0003800000 */
.L_x_762:
        /* <DEDUP_REMOVED lines=11> */
.L_x_765:
[----:B------:R-:W-:Y:S05]  /*32ca0*/  BSYNC B1 ;  /* 0x0000000000017941 */ /* 0x000fea0003800000 */
.L_x_764:
        /* <DEDUP_REMOVED lines=11> */
.L_x_767:
[----:B------:R-:W-:Y:S05]  /*32d60*/  BSYNC B1 ;  /* 0x0000000000017941 */ /* 0x000fea0003800000 */
.L_x_766:
        /* <DEDUP_REMOVED lines=11> */
[----:B--2---:R-:W-:Y:S05]  /*32e20*/  @!P4 BRA `(.L_x_769) ;  /* 0x000000000004c947 */ /* 0x004fea0003800000 */
[----:B------:R2:W5:Y:S02]  /*32e30*/  LDG.E.LTC128B.U16 R19, desc[UR46][R12.64+0x1d2] ;  /* 0x0001d22e0c137981 */ /* 0x000564000c1e1520 */
.L_x_769:
[----:B------:R-:W-:Y:S05]  /*32e40*/  BSYNC B1 ;  /* 0x0000000000017941 */ /* 0x000fea0003800000 */
.L_x_768:
        /* <DEDUP_REMOVED lines=11> */
.L_x_771:
[----:B------:R-:W-:Y:S05]  /*32f00*/  BSYNC B1 ;  /* 0x0000000000017941 */ /* 0x000fea0003800000 */
.L_x_770:
        /* <DEDUP_REMOVED lines=10> */
.L_x_773:
[----:B------:R-:W-:Y:S05]  /*32fb0*/  BSYNC B1 ;  /* 0x0000000000017941 */ /* 0x000fea0003800000 */
.L_x_772:
        /* <DEDUP_REMOVED lines=10> */
.L_x_775:
[----:B------:R-:W-:Y:S05]  /*33060*/  BSYNC B1 ;  /* 0x0000000000017941 */ /* 0x000fea0003800000 */
.L_x_774:
        /* <DEDUP_REMOVED lines=13> */
.L_x_777:
[----:B------:R-:W-:Y:S05]  /*33140*/  BSYNC B1 ;  /* 0x0000000000017941 */ /* 0x000fea0003800000 */
.L_x_776:
        /* <DEDUP_REMOVED lines=10> */
.L_x_779:
[----:B------:R-:W-:Y:S05]  /*331f0*/  BSYNC B1 ;  /* 0x0000000000017941 */ /* 0x000fea0003800000 */
.L_x_778:
        /* <DEDUP_REMOVED lines=10> */
.L_x_781:
[----:B------:R-:W-:Y:S05]  /*332a0*/  BSYNC B1 ;  /* 0x0000000000017941 */ /* 0x000fea0003800000 */
.L_x_780:
        /* <DEDUP_REMOVED lines=10> */
.L_x_783:
[----:B------:R-:W-:Y:S05]  /*33350*/  BSYNC B1 ;  /* 0x0000000000017941 */ /* 0x000fea0003800000 */
.L_x_782:
        /* <DEDUP_REMOVED lines=13> */
.L_x_785:
[----:B------:R-:W-:Y:S05]  /*33430*/  BSYNC B1 ;  /* 0x0000000000017941 */ /* 0x000fea0003800000 */
.L_x_784:
        /* <DEDUP_REMOVED lines=10> */
.L_x_787:
[----:B------:R-:W-:Y:S05]  /*334e0*/  BSYNC B1 ;  /* 0x0000000000017941 */ /* 0x000fea0003800000 */
.L_x_786:
        /* <DEDUP_REMOVED lines=10> */
.L_x_789:
[----:B------:R-:W-:Y:S05]  /*33590*/  BSYNC B1 ;  /* 0x0000000000017941 */ /* 0x000fea0003800000 */
.L_x_788:
[----:B------:R-:W3:Y:S01]  /*335a0*/  LDL.LU R160, [R1+0x9fc] ;  /* 0x0009fc0001a07983 */ /* 0x000ee20000300800 */
[----:B-----5:R-:W-:-:S03]  /*335b0*/  HADD2.F32 R158, -RZ, R19.H0_H0 ;  /* 0x20000013ff9e7230 */ /* 0x020fc60000004100 */
[----:B------:R-:W4:Y:S02]  /*335c0*/  LDL.LU R159, [R1+0x600] ;  /* 0x00060000019f7983 */ /* 0x000f240000300800 */
[----:B------:R-:W-:-:S04]  /*335d0*/  FMUL R158, R158, R16 ;  /* 0x000000109e9e7220 */ /* 0x000fc80000400000 */
[----:B---3--:R-:W-:-:S05]  /*335e0*/  FFMA R158, R160, R2, R158 ;  /* 0x00000002a09e7223 */ /* 0x008fca000000009e */
[----:B------:R-:W-:-:S05]  /*335f0*/  F2FP.F16.F32.PACK_AB R158, RZ, R158 ;  /* 0x0000009eff9e723e */ /* 0x000fca00000000ff */
[----:B------:R3:W-:Y:S01]  /*33600*/  @P4 STG.E.U16 desc[UR46][R156.64+0x1f2], R158 ;  /* 0x0001f29e9c004986 */ /* 0x0007e2000c10152e */
[----:B------:R-:W-:-:S13]  /*33610*/  ISETP.GT.AND P4, PT, R0, 0x180, P5 ;  /* 0x000001800000780c */ /* 0x000fda0002f84270 */
[----:B------:R-:W3:Y:S01]  /*33620*/  @P4 LDG.E.LTC128B.U16 R19, desc[UR46][R182.64] ;  /* 0x0000002eb6134981 */ /* 0x000ee2000c1e1520 */
[----:B------:R-:W-:Y:S01]  /*33630*/  IMAD.U32 R172, RZ, RZ, UR7 ;  /* 0x00000007ffac7e24 */ /* 0x000fe2000f8e00ff */
[----:B------:R-:W-:Y:S01]  /*33640*/  BSSY B1, `(.L_x_790) ;  /* 0x000000f000017945 */ /* 0x000fe20003800000 */
[----:B------:R-:W-:Y:S02]  /*33650*/  IMAD.U32 R160, RZ, RZ, UR6 ;  /* 0x00000006ffa07e24 */ /* 0x000fe4000f8e00ff */
[----:B------:R-:W-:Y:S02]  /*33660*/  IMAD R172, R172, 0x300, RZ ;  /* 0x00000300acac7824 */ /* 0x000fe400078e02ff */
[----:B------:R-:W-:-:S04]  /*33670*/  IMAD.WIDE.U32 R160, R160, 0x300, R168 ;  /* 0x00000300a0a07825 */ /* 0x000fc800078e00a8 */
[----:B------:R-:W-:Y:S02]  /*33680*/  IMAD.IADD R163, R161, 0x1, R172 ;  /* 0x00000001a1a37824 */ /* 0x000fe400078e02ac */
[----:B------:R-:W-:Y:S02]  /*33690*/  @P4 IMAD.MOV.U32 R162, RZ, RZ, R160 ;  /* 0x000000ffffa24224 */ /* 0x000fe400078e00a0 */
        /* <DEDUP_REMOVED lines=9> */
.L_x_791:
[----:B------:R-:W-:Y:S05]  /*33730*/  BSYNC B1 ;  /* 0x0000000000017941 */ /* 0x000fea0003800000 */
.L_x_790:
[----:B------:R-:W4:Y:S01]  /*33740*/  LDL.LU R159, [R1+0x604] ;  /* 0x00060400019f7983 */ /* 0x000f220000300800 */
[----:B-----5:R-:W-:Y:S01]  /*33750*/  HADD2.F32 R158, -RZ, R19.H0_H0 ;  /* 0x20000013ff9e7230 */ /* 0x020fe20000004100 */
[----:B------:R-:W-:Y:S01]  /*33760*/  ISETP.GT.AND P5, PT, R0, 0x188, P5 ;  /* 0x000001880000780c */ /* 0x000fe20002fa4270 */
[----:B------:R-:W-:Y:S03]  /*33770*/  BSSY B1, `(.L_x_792) ;  /* 0x000000c000017945 */ /* 0x000fe60003800000 */
[----:B------:R-:W-:-:S04]  /*33780*/  FMUL R158, R158, R16 ;  /* 0x000000109e9e7220 */ /* 0x000fc80000400000 */
[----:B----4-:R-:W-:Y:S01]  /*33790*/  FFMA R158, R159, R2, R158 ;  /* 0x000000029f9e7223 */ /* 0x010fe2000000009e */
[----:B------:R-:W-:-:S04]  /*337a0*/  @P4 IMAD.MOV.U32 R159, RZ, RZ, R163 ;  /* 0x000000ffff9f4224 */ /* 0x000fc800078e00a3 */
[----:B------:R-:W-:-:S04]  /*337b0*/  F2FP.F16.F32.PACK_AB R158, RZ, R158 ;  /* 0x0000009eff9e723e */ /* 0x000fc800000000ff */
[----:B------:R-:W-:Y:S01]  /*337c0*/  PRMT R173, R158, 0x7610, R173 ;  /* 0x000076109ead7816 */ /* 0x000fe200000000ad */
[----:B------:R-:W-:-:S05]  /*337d0*/  @P4 IMAD.MOV.U32 R158, RZ, RZ, R160 ;  /* 0x000000ffff9e4224 */ /* 0x000fca00078e00a0 */
[----:B------:R4:W-:Y:S02]  /*337e0*/  @P4 STG.E.U16 desc[UR46][R158.64+0x2], R173 ;  /* 0x000002ad9e004986 */ /* 0x0009e4000c10152e */
[----:B----4-:R-:W-:-:S05]  /*337f0*/  IADD3 R158, P4, R180, R160, RZ ;  /* 0x000000a0b49e7210 */ /* 0x010fca0007f9e0ff */
[----:B------:R-:W-:Y:S01]  /*33800*/  IMAD.X R159, R163, 0x1, R181, P4 ;  /* 0x00000001a39f7824 */ /* 0x000fe200020e06b5 */
[----:B------:R-:W-:Y:S07]  /*33810*/  @!P5 BRA `(.L_x_793) ;  /* 0x000000000004d947 */ /* 0x000fee0003800000 */
[----:B------:R4:W5:Y:S02]  /*33820*/  LDG.E.LTC128B.U16 R19, desc[UR46][R170.64] ;  /* 0x0000002eaa137981 */ /* 0x000964000c1e1520 */
.L_x_793:
[----:B------:R-:W-:Y:S05]  /*33830*/  BSYNC B1 ;  /* 0x0000000000017941 */ /* 0x000fea0003800000 */
.L_x_792:
[----:B----4-:R-:W4:Y:S01]  /*33840*/  LDL.LU R171, [R1+0x608] ;  /* 0x0006080001ab7983 */ /* 0x010f220000300800 */
[----:B-----5:R-:W-:Y:S01]  /*33850*/  HADD2.F32 R170, -RZ, R19.H0_H0 ;  /* 0x20000013ffaa7230 */ /* 0x020fe20000004100 */
[----:B------:R-:W-:Y:S01]  /*33860*/  LOP3.LUT P4, RZ, R17, 0x2, RZ, 0xc0, !PT ;  /* 0x0000000211ff7812 */ /* 0x000fe2000788c0ff */
[----:B------:R-:W-:Y:S03]  /*33870*/  BSSY B1, `(.L_x_794) ;  /* 0x0000008000017945 */ /* 0x000fe60003800000 */
[----:B------:R-:W-:Y:S01]  /*33880*/  FMUL R170, R170, R16 ;  /* 0x00000010aaaa7220 */ /* 0x000fe20000400000 */
[----:B------:R-:W-:-:S03]  /*33890*/  ISETP.GT.AND P4, PT, R0, 0x188, P4 ;  /* 0x000001880000780c */ /* 0x000fc60002784270 */
[----:B----4-:R-:W-:-:S05]  /*338a0*/  FFMA R170, R171, R2, R170 ;  /* 0x00000002abaa7223 */ /* 0x010fca00000000aa */
[----:B------:R-:W-:-:S05]  /*338b0*/  F2FP.F16.F32.PACK_AB R170, RZ, R170 ;  /* 0x000000aaffaa723e */ /* 0x000fca00000000ff */
[----:B------:R4:W-:Y:S01]  /*338c0*/  @P5 STG.E.U16 desc[UR46][R158.64], R170 ;  /* 0x000000aa9e005986 */ /* 0x0009e2000c10152e */
[----:B------:R-:W-:Y:S05]  /*338d0*/  @!P4 BRA `(.L_x_795) ;  /* 0x000000000004c947 */ /* 0x000fea0003800000 */
[----:B------:R0:W5:Y:S02]  /*338e0*/  LDG.E.LTC128B.U16 R19, desc[UR46][R6.64+0x2] ;  /* 0x0000022e06137981 */ /* 0x000164000c1e1520 */
.L_x_795:
[----:B------:R-:W-:Y:S05]  /*338f0*/  BSYNC B1 ;  /* 0x0000000000017941 */ /* 0x000fea0003800000 */
.L_x_794:
[----:B------:R-:W2:Y:S01]  /*33900*/  LDL.LU R171, [R1+0x60c] ;  /* 0x00060c0001ab7983 */ /* 0x000ea20000300800 */
[----:B----45:R-:W-:Y:S01]  /*33910*/  HADD2.F32 R170, -RZ, R19.H0_H0 ;  /* 0x20000013ffaa7230 */ /* 0x030fe20000004100 */
[----:B------:R-:W-:Y:S01]  /*33920*/  LOP3.LUT P5, RZ, R17, 0x4, RZ, 0xc0, !PT ;  /* 0x0000000411ff7812 */ /* 0x000fe200078ac0ff */
[----:B------:R-:W-:Y:S03]  /*33930*/  BSSY B1, `(.L_x_796) ;  /* 0x0000008000017945 */ /* 0x000fe60003800000 */
[----:B------:R-:W-:-:S04]  /*33940*/  FMUL R170, R170, R16 ;  /* 0x00000010aaaa7220 */ /* 0x000fc80000400000 */
[----:B--2---:R-:W-:-:S05]  /*33950*/  FFMA R170, R171, R2, R170 ;  /* 0x00000002abaa7223 */ /* 0x004fca00000000aa */
[----:B------:R-:W-:-:S05]  /*33960*/  F2FP.F16.F32.PACK_AB R170, RZ, R170 ;  /* 0x000000aaffaa723e */ /* 0x000fca00000000ff */
[----:B------:R2:W-:Y:S01]  /*33970*/  @P4 STG.E.U16 desc[UR46][R158.64+0x2], R170 ;  /* 0x000002aa9e004986 */ /* 0x0005e2000c10152e */
[----:B------:R-:W-:-:S13]  /*33980*/  ISETP.GT.AND P4, PT, R0, 0x180, P5 ;  /* 0x000001800000780c */ /* 0x000fda0002f84270 */
[----:B--2---:R-:W-:Y:S05]  /*33990*/  @!P4 BRA `(.L_x_797) ;  /* 0x000000000004c947 */ /* 0x004fea0003800000 */
[----:B------:R2:W5:Y:S02]  /*339a0*/  LDG.E.LTC128B.U16 R19, desc[UR46][R8.64+0x10] ;  /* 0x0000102e08137981 */ /* 0x000564000c1e1520 */
.L_x_797:
[----:B------:R-:W-:Y:S05]  /*339b0*/  BSYNC B1 ;  /* 0x0000000000017941 */ /* 0x000fea0003800000 */
.L_x_796:
[----:B------:R-:W4:Y:S01]  /*339c0*/  LDL.LU R171, [R1+0x610] ;  /* 0x0006100001ab7983 */ /* 0x000f220000300800 */
[----:B-----5:R-:W-:Y:S01]  /*339d0*/  HADD2.F32 R170, -RZ, R19.H0_H0 ;  /* 0x20000013ffaa7230 */ /* 0x020fe20000004100 */
[----:B------:R-:W-:Y:S01]  /*339e0*/  LOP3.LUT P5, RZ, R17, 0x8, RZ, 0xc0, !PT ;  /* 0x0000000811ff7812 */ /* 0x000fe200078ac0ff */
[----:B------:R-:W-:Y:S03]  /*339f0*/  BSSY B1, `(.L_x_798) ;  /* 0x000000b000017945 */ /* 0x000fe60003800000 */
[----:B------:R-:W-:-:S04]  /*33a00*/  FMUL R170, R170, R16 ;  /* 0x00000010aaaa7220 */ /* 0x000fc80000400000 */
[----:B----4-:R-:W-:Y:S01]  /*33a10*/  FFMA R170, R171, R2, R170 ;  /* 0x00000002abaa7223 */ /* 0x010fe200000000aa */
[----:B------:R-:W-:-:S04]  /*33a20*/  @P4 IMAD.MOV.U32 R171, RZ, RZ, R163 ;  /* 0x000000ffffab4224 */ /* 0x000fc800078e00a3 */
[----:B------:R-:W-:-:S04]  /*33a30*/  F2FP.F16.F32.PACK_AB R170, RZ, R170 ;  /* 0x000000aaffaa723e */ /* 0x000fc800000000ff */
[----:B------:R-:W-:Y:S01]  /*33a40*/  PRMT R173, R170, 0x7610, R173 ;  /* 0x00007610aaad7816 */ /* 0x000fe200000000ad */
[----:B------:R-:W-:-:S05]  /*33a50*/  @P4 IMAD.MOV.U32 R170, RZ, RZ, R160 ;  /* 0x000000ffffaa4224 */ /* 0x000fca00078e00a0 */
[----:B------:R4:W-:Y:S01]  /*33a60*/  @P4 STG.E.U16 desc[UR46][R170.64+0x10], R173 ;  /* 0x000010adaa004986 */ /* 0x0009e2000c10152e */
[----:B------:R-:W-:-:S13]  /*33a70*/  ISETP.GT.AND P4, PT, R0, 0x180, P5 ;  /* 0x000001800000780c */ /* 0x000fda0002f84270 */
[----:B----4-:R-:W-:Y:S05]  /*33a80*/  @!P4 BRA `(.L_x_799) ;  /* 0x000000000004c947 */ /* 0x010fea0003800000 */
[----:B------:R4:W5:Y:S02]  /*33a90*/  LDG.E.LTC128B.U16 R19, desc[UR46][R8.64+0x12] ;  /* 0x0000122e08137981 */ /* 0x000964000c1e1520 */
.L_x_799:
[----:B------:R-:W-:Y:S05]  /*33aa0*/  BSYNC B1 ;  /* 0x0000000000017941 */ /* 0x000fea0003800000 */
.L_x_798:
        /* <DEDUP_REMOVED lines=14> */
.L_x_801:
[----:B------:R-:W-:Y:S05]  /*33b90*/  BSYNC B1 ;  /* 0x0000000000017941 */ /* 0x000fea0003800000 */
.L_x_800:
        /* <DEDUP_REMOVED lines=10> */
.L_x_803:
[----:B------:R-:W-:Y:S05]  /*33c40*/  BSYNC B1 ;  /* 0x0000000000017941 */ /* 0x000fea0003800000 */
.L_x_802:
[----:B------:R-:W2:Y:S01]  /*33c50*/  LDL.LU R171, [R1+0x61c] ;  /* 0x00061c0001ab7983 */ /* 0x000ea20000300800 */
[----:B-----5:R-:W-:Y:S01]  /*33c60*/  HADD2.F32 R170, -RZ, R19.H0_H0 ;  /* 0x20000013ffaa7230 */ /* 0x020fe20000004100 */
        /* <DEDUP_REMOVED lines=9> */
.L_x_805:
[----:B------:R-:W-:Y:S05]  /*33d00*/  BSYNC B1 ;  /* 0x0000000000017941 */ /* 0x000fea0003800000 */
.L_x_804:
[----:B------:R-:W3:Y:S01]  /*33d10*/  LDL.LU R171, [R1+0x620] ;  /* 0x0006200001ab7983 */ /* 0x000ee20000300800 */
[----:B-----5:R-:W-:Y:S01]  /*33d20*/  HADD2.F32 R170, -RZ, R19.H0_H0 ;  /* 0x20000013ffaa7230 */ /* 0x020fe20000004100 */
[----:B------:R-:W-:Y:S01]  /*33d30*/  LOP3.LUT P5, RZ, R17, 0x40, RZ, 0xc0, !PT ;  /* 0x0000004011ff7812 */ /* 0x000fe200078ac0ff */
[----:B------:R-:W-:Y:S03]  /*33d40*/  BSSY B1, `(.L_x_806) ;  /* 0x000000b000017945 */ /* 0x000fe60003800000 */
        /* <DEDUP_REMOVED lines=10> */
.L_x_807:
[----:B------:R-:W-:Y:S05]  /*33df0*/  BSYNC B1 ;  /* 0x0000000000017941 */ /* 0x000fea0003800000 */
.L_x_806:
        /* <DEDUP_REMOVED lines=14> */
.L_x_809:
[----:B------:R-:W-:Y:S05]  /*33ee0*/  BSYNC B1 ;  /* 0x0000000000017941 */ /* 0x000fea0003800000 */
.L_x_808:
        /* <DEDUP_REMOVED lines=10> */
.L_x_811:
[----:B------:R-:W-:Y:S05]  /*33f90*/  BSYNC B1 ;  /* 0x0000000000017941 */ /* 0x000fea0003800000 */
.L_x_810:
        /* <DEDUP_REMOVED lines=11> */
.L_x_813:
[----:B------:R-:W-:Y:S05]  /*34050*/  BSYNC B1 ;  /* 0x0000000000017941 */ /* 0x000fea0003800000 */
.L_x_812:
        /* <DEDUP_REMOVED lines=14> */
.L_x_815:
[----:B------:R-:W-:Y:S05]  /*34140*/  BSYNC B1 ;  /* 0x0000000000017941 */ /* 0x000fea0003800000 */
.L_x_814:
        /* <DEDUP_REMOVED lines=14> */
.L_x_817:
[----:B------:R-:W-:Y:S05]  /*34230*/  BSYNC B1 ;  /* 0x0000000000017941 */ /* 0x000fea0003800000 */
.L_x_816:
        /* <DEDUP_REMOVED lines=10> */
.L_x_819:
[----:B------:R-:W-:Y:S05]  /*342e0*/  BSYNC B1 ;  /* 0x0000000000017941 */ /* 0x000fea0003800000 */
.L_x_818:
        /* <DEDUP_REMOVED lines=11> */
.L_x_821:
[----:B------:R-:W-:Y:S05]  /*343a0*/  BSYNC B1 ;  /* 0x0000000000017941 */ /* 0x000fea0003800000 */
.L_x_820:
        /* <DEDUP_REMOVED lines=14> */
.L_x_823:
[----:B------:R-:W-:Y:S05]  /*34490*/  BSYNC B1 ;  /* 0x0000000000017941 */ /* 0x000fea0003800000 */
.L_x_822:
        /* <DEDUP_REMOVED lines=14> */
.L_x_825:
[----:B------:R-:W-:Y:S05]  /*34580*/  BSYNC B1 ;  /* 0x0000000000017941 */ /* 0x000fea0003800000 */
.L_x_824:
        /* <DEDUP_REMOVED lines=10> */
.L_x_827:
[----:B------:R-:W-:Y:S05]  /*34630*/  BSYNC B1 ;  /* 0x0000000000017941 */ /* 0x000fea0003800000 */
.L_x_826:
        /* <DEDUP_REMOVED lines=11> */
.L_x_829:
[----:B------:R-:W-:Y:S05]  /*346f0*/  BSYNC B1 ;  /* 0x0000000000017941 */ /* 0x000fea0003800000 */
.L_x_828:
        /* <DEDUP_REMOVED lines=14> */
.L_x_831:
[----:B------:R-:W-:Y:S05]  /*347e0*/  BSYNC B1 ;  /* 0x0000000000017941 */ /* 0x000fea0003800000 */
.L_x_830:
        /* <DEDUP_REMOVED lines=14> */
.L_x_833:
[----:B------:R-:W-:Y:S05]  /*348d0*/  BSYNC B1 ;  /* 0x0000000000017941 */ /* 0x000fea0003800000 */
.L_x_832:
        /* <DEDUP_REMOVED lines=10> */
.L_x_835:
[----:B------:R-:W-:Y:S05]  /*34980*/  BSYNC B1 ;  /* 0x0000000000017941 */ /* 0x000fea0003800000 */
.L_x_834:
        /* <DEDUP_REMOVED lines=11> */
.L_x_837:
[----:B------:R-:W-:Y:S05]  /*34a40*/  BSYNC B1 ;  /* 0x0000000000017941 */ /* 0x000fea0003800000 */
.L_x_836:
        /* <DEDUP_REMOVED lines=14> */
.L_x_839:
[----:B------:R-:W-:Y:S05]  /*34b30*/  BSYNC B1 ;  /* 0x0000000000017941 */ /* 0x000fea0003800000 */
.L_x_838:
        /* <DEDUP_REMOVED lines=14> */
.L_x_841:
[----:B------:R-:W-:Y:S05]  /*34c20*/  BSYNC B1 ;  /* 0x0000000000017941 */ /* 0x000fea0003800000 */
.L_x_840:
        /* <DEDUP_REMOVED lines=10> */
.L_x_843:
[----:B------:R-:W-:Y:S05]  /*34cd0*/  BSYNC B1 ;  /* 0x0000000000017941 */ /* 0x000fea0003800000 */
.L_x_842:
        /* <DEDUP_REMOVED lines=11> */
.L_x_845:
[----:B------:R-:W-:Y:S05]  /*34d90*/  BSYNC B1 ;  /* 0x0000000000017941 */ /* 0x000fea0003800000 */
.L_x_844:
        /* <DEDUP_REMOVED lines=14> */
.L_x_847:
[----:B------:R-:W-:Y:S05]  /*34e80*/  BSYNC B1 ;  /* 0x0000000000017941 */ /* 0x000fea0003800000 */
.L_x_846:
        /* <DEDUP_REMOVED lines=14> */
.L_x_849:
[----:B------:R-:W-:Y:S05]  /*34f70*/  BSYNC B1 ;  /* 0x0000000000017941 */ /* 0x000fea0003800000 */
.L_x_848:
        /* <DEDUP_REMOVED lines=10> */
.L_x_851:
[----:B------:R-:W-:Y:S05]  /*35020*/  BSYNC B1 ;  /* 0x0000000000017941 */ /* 0x000fea0003800000 */
.L_x_850:
        /* <DEDUP_REMOVED lines=11> */
.L_x_853:
[----:B------:R-:W-:Y:S05]  /*350e0*/  BSYNC B1 ;  /* 0x0000000000017941 */ /* 0x000fea0003800000 */
.L_x_852:
        /* <DEDUP_REMOVED lines=14> */
.L_x_855:
[----:B------:R-:W-:Y:S05]  /*351d0*/  BSYNC B1 ;  /* 0x0000000000017941 */ /* 0x000fea0003800000 */
.L_x_854:
        /* <DEDUP_REMOVED lines=14> */
.L_x_857:
[----:B------:R-:W-:Y:S05]  /*352c0*/  BSYNC B1 ;  /* 0x0000000000017941 */ /* 0x000fea0003800000 */
.L_x_856:
        /* <DEDUP_REMOVED lines=10> */
.L_x_859:
[----:B------:R-:W-:Y:S05]  /*35370*/  BSYNC B1 ;  /* 0x0000000000017941 */ /* 0x000fea0003800000 */
.L_x_858:
        /* <DEDUP_REMOVED lines=11> */
.L_x_861:
[----:B------:R-:W-:Y:S05]  /*35430*/  BSYNC B1 ;  /* 0x0000000000017941 */ /* 0x000fea0003800000 */
.L_x_860:
        /* <DEDUP_REMOVED lines=14> */
.L_x_863:
[----:B------:R-:W-:Y:S05]  /*35520*/  BSYNC B1 ;  /* 0x0000000000017941 */ /* 0x000fea0003800000 */
.L_x_862:
        /* <DEDUP_REMOVED lines=14> */
.L_x_865:
[----:B------:R-:W-:Y:S05]  /*35610*/  BSYNC B1 ;  /* 0x0000000000017941 */ /* 0x000fea0003800000 */
.L_x_864:
        /* <DEDUP_REMOVED lines=10> */
.L_x_867:
[----:B------:R-:W-:Y:S05]  /*356c0*/  BSYNC B1 ;  /* 0x0000000000017941 */ /* 0x000fea0003800000 */
.L_x_866:
        /* <DEDUP_REMOVED lines=11> */
.L_x_869:
[----:B------:R-:W-:Y:S05]  /*35780*/  BSYNC B1 ;  /* 0x0000000000017941 */ /* 0x000fea0003800000 */
.L_x_868:
        /* <DEDUP_REMOVED lines=14> */
.L_x_871:
[----:B------:R-:W-:Y:S05]  /*35870*/  BSYNC B1 ;  /* 0x0000000000017941 */ /* 0x000fea0003800000 */
.L_x_870:
        /* <DEDUP_REMOVED lines=14> */
.L_x_873:
[----:B------:R-:W-:Y:S05]  /*35960*/  BSYNC B1 ;  /* 0x0000000000017941 */ /* 0x000fea0003800000 */
.L_x_872:
        /* <DEDUP_REMOVED lines=10> */
.L_x_875:
[----:B------:R-:W-:Y:S05]  /*35a10*/  BSYNC B1 ;  /* 0x0000000000017941 */ /* 0x000fea0003800000 */
.L_x_874:
        /* <DEDUP_REMOVED lines=11> */
.L_x_877:
[----:B------:R-:W-:Y:S05]  /*35ad0*/  BSYNC B1 ;  /* 0x0000000000017941 */ /* 0x000fea0003800000 */
.L_x_876:
        /* <DEDUP_REMOVED lines=14> */
.L_x_879:
[----:B------:R-:W-:Y:S05]  /*35bc0*/  BSYNC B1 ;  /* 0x0000000000017941 */ /* 0x000fea0003800000 */
.L_x_878:
        /* <DEDUP_REMOVED lines=14> */
.L_x_881:
[----:B------:R-:W-:Y:S05]  /*35cb0*/  BSYNC B1 ;  /* 0x0000000000017941 */ /* 0x000fea0003800000 */
.L_x_880:
        /* <DEDUP_REMOVED lines=10> */
.L_x_883:
[----:B------:R-:W-:Y:S05]  /*35d60*/  BSYNC B1 ;  /* 0x0000000000017941 */ /* 0x000fea0003800000 */
.L_x_882:
        /* <DEDUP_REMOVED lines=11> */
.L_x_885:
[----:B------:R-:W-:Y:S05]  /*35e20*/  BSYNC B1 ;  /* 0x0000000000017941 */ /* 0x000fea0003800000 */
.L_x_884:
        /* <DEDUP_REMOVED lines=14> */
.L_x_887:
[----:B------:R-:W-:Y:S05]  /*35f10*/  BSYNC B1 ;  /* 0x0000000000017941 */ /* 0x000fea0003800000 */
.L_x_886:
        /* <DEDUP_REMOVED lines=14> */
.L_x_889:
[----:B------:R-:W-:Y:S05]  /*36000*/  BSYNC B1 ;  /* 0x0000000000017941 */ /* 0x000fea0003800000 */
.L_x_888:
        /* <DEDUP_REMOVED lines=10> */
.L_x_891:
[----:B------:R-:W-:Y:S05]  /*360b0*/  BSYNC B1 ;  /* 0x0000000000017941 */ /* 0x000fea0003800000 */
.L_x_890:
        /* <DEDUP_REMOVED lines=11> */
.L_x_893:
[----:B------:R-:W-:Y:S05]  /*36170*/  BSYNC B1 ;  /* 0x0000000000017941 */ /* 0x000fea0003800000 */
.L_x_892:
        /* <DEDUP_REMOVED lines=14> */
.L_x_895:
[----:B------:R-:W-:Y:S05]  /*36260*/  BSYNC B1 ;  /* 0x0000000000017941 */ /* 0x000fea0003800000 */
.L_x_894:
        /* <DEDUP_REMOVED lines=14> */
.L_x_897:
[----:B------:R-:W-:Y:S05]  /*36350*/  BSYNC B1 ;  /* 0x0000000000017941 */ /* 0x000fea0003800000 */
.L_x_896:
        /* <DEDUP_REMOVED lines=10> */
.L_x_899:
[----:B------:R-:W-:Y:S05]  /*36400*/  BSYNC B1 ;  /* 0x0000000000017941 */ /* 0x000fea0003800000 */
.L_x_898:
        /* <DEDUP_REMOVED lines=11> */
.L_x_901:
[----:B------:R-:W-:Y:S05]  /*364c0*/  BSYNC B1 ;  /* 0x0000000000017941 */ /* 0x000fea0003800000 */
.L_x_900:
        /* <DEDUP_REMOVED lines=14> */
.L_x_903:
[----:B------:R-:W-:Y:S05]  /*365b0*/  BSYNC B1 ;  /* 0x0000000000017941 */ /* 0x000fea0003800000 */
.L_x_902:
        /* <DEDUP_REMOVED lines=14> */
.L_x_905:
[----:B------:R-:W-:Y:S05]  /*366a0*/  BSYNC B1 ;  /* 0x0000000000017941 */ /* 0x000fea0003800000 */
.L_x_904:
        /* <DEDUP_REMOVED lines=10> */
.L_x_907:
[----:B------:R-:W-:Y:S05]  /*36750*/  BSYNC B1 ;  /* 0x0000000000017941 */ /* 0x000fea0003800000 */
.L_x_906:
        /* <DEDUP_REMOVED lines=11> */
.L_x_909:
[----:B------:R-:W-:Y:S05]  /*36810*/  BSYNC B1 ;  /* 0x0000000000017941 */ /* 0x000fea0003800000 */
.L_x_908:
        /* <DEDUP_REMOVED lines=14> */
.L_x_911:
[----:B------:R-:W-:Y:S05]  /*36900*/  BSYNC B1 ;  /* 0x0000000000017941 */ /* 0x000fea0003800000 */
.L_x_910:
        /* <DEDUP_REMOVED lines=14> */
.L_x_913:
[----:B------:R-:W-:Y:S05]  /*369f0*/  BSYNC B1 ;  /* 0x0000000000017941 */ /* 0x000fea0003800000 */
.L_x_912:
        /* <DEDUP_REMOVED lines=10> */
.L_x_915:
[----:B------:R-:W-:Y:S05]  /*36aa0*/  BSYNC B1 ;  /* 0x0000000000017941 */ /* 0x000fea0003800000 */
.L_x_914:
        /* <DEDUP_REMOVED lines=11> */
.L_x_917:
[----:B------:R-:W-:Y:S05]  /*36b60*/  BSYNC B1 ;  /* 0x0000000000017941 */ /* 0x000fea0003800000 */
.L_x_916:
        /* <DEDUP_REMOVED lines=14> */
.L_x_919:
[----:B------:R-:W-:Y:S05]  /*36c50*/  BSYNC B1 ;  /* 0x0000000000017941 */ /* 0x000fea0003800000 */
.L_x_918:
        /* <DEDUP_REMOVED lines=14> */
.L_x_921:
[----:B------:R-:W-:Y:S05]  /*36d40*/  BSYNC B1 ;  /* 0x0000000000017941 */ /* 0x000fea0003800000 */
.L_x_920:
        /* <DEDUP_REMOVED lines=10> */
.L_x_923:
[----:B------:R-:W-:Y:S05]  /*36df0*/  BSYNC B1 ;  /* 0x0000000000017941 */ /* 0x000fea0003800000 */
.L_x_922:
        /* <DEDUP_REMOVED lines=11> */
.L_x_925:
[----:B------:R-:W-:Y:S05]  /*36eb0*/  BSYNC B1 ;  /* 0x0000000000017941 */ /* 0x000fea0003800000 */
.L_x_924:
        /* <DEDUP_REMOVED lines=14> */
.L_x_927:
[----:B------:R-:W-:Y:S05]  /*36fa0*/  BSYNC B1 ;  /* 0x0000000000017941 */ /* 0x000fea0003800000 */
.L_x_926:
        /* <DEDUP_REMOVED lines=14> */
.L_x_929:
[----:B------:R-:W-:Y:S05]  /*37090*/  BSYNC B1 ;  /* 0x0000000000017941 */ /* 0x000fea0003800000 */
.L_x_928:
        /* <DEDUP_REMOVED lines=10> */
.L_x_931:
[----:B------:R-:W-:Y:S05]  /*37140*/  BSYNC B1 ;  /* 0x0000000000017941 */ /* 0x000fea0003800000 */
.L_x_930:
        /* <DEDUP_REMOVED lines=11> */
.L_x_933:
[----:B------:R-:W-:Y:S05]  /*37200*/  BSYNC B1 ;  /* 0x0000000000017941 */ /* 0x000fea0003800000 */
.L_x_932:
        /* <DEDUP_REMOVED lines=14> */
.L_x_935:
[----:B------:R-:W-:Y:S05]  /*372f0*/  BSYNC B1 ;  /* 0x0000000000017941 */ /* 0x000fea0003800000 */
.L_x_934:
        /* <DEDUP_REMOVED lines=14> */
.L_x_937:
[----:B------:R-:W-:Y:S05]  /*373e0*/  BSYNC B1 ;  /* 0x0000000000017941 */ /* 0x000fea0003800000 */
.L_x_936:
        /* <DEDUP_REMOVED lines=10> */
.L_x_939:
[----:B------:R-:W-:Y:S05]  /*37490*/  BSYNC B1 ;  /* 0x0000000000017941 */ /* 0x000fea0003800000 */
.L_x_938:
        /* <DEDUP_REMOVED lines=11> */
.L_x_941:
[----:B------:R-:W-:Y:S05]  /*37550*/  BSYNC B1 ;  /* 0x0000000000017941 */ /* 0x000fea0003800000 */
.L_x_940:
        /* <DEDUP_REMOVED lines=14> */
.L_x_943:
[----:B------:R-:W-:Y:S05]  /*37640*/  BSYNC B1 ;  /* 0x0000000000017941 */ /* 0x000fea0003800000 */
.L_x_942:
        /* <DEDUP_REMOVED lines=14> */
.L_x_945:
[----:B------:R-:W-:Y:S05]  /*37730*/  BSYNC B1 ;  /* 0x0000000000017941 */ /* 0x000fea0003800000 */
.L_x_944:
        /* <DEDUP_REMOVED lines=10> */
.L_x_947:
[----:B------:R-:W-:Y:S05]  /*377e0*/  BSYNC B1 ;  /* 0x0000000000017941 */ /* 0x000fea0003800000 */
.L_x_946:
        /* <DEDUP_REMOVED lines=11> */
.L_x_949:
[----:B------:R-:W-:Y:S05]  /*378a0*/  BSYNC B1 ;  /* 0x0000000000017941 */ /* 0x000fea0003800000 */
.L_x_948:
        /* <DEDUP_REMOVED lines=14> */
.L_x_951:
[----:B------:R-:W-:Y:S05]  /*37990*/  BSYNC B1 ;  /* 0x0000000000017941 */ /* 0x000fea0003800000 */
.L_x_950:
        /* <DEDUP_REMOVED lines=14> */
.L_x_953:
[----:B------:R-:W-:Y:S05]  /*37a80*/  BSYNC B1 ;  /* 0x0000000000017941 */ /* 0x000fea0003800000 */
.L_x_952:
        /* <DEDUP_REMOVED lines=10> */
.L_x_955:
[----:B------:R-:W-:Y:S05]  /*37b30*/  BSYNC B1 ;  /* 0x0000000000017941 */ /* 0x000fea0003800000 */
.L_x_954:
        /* <DEDUP_REMOVED lines=11> */
.L_x_957:
[----:B------:R-:W-:Y:S05]  /*37bf0*/  BSYNC B1 ;  /* 0x0000000000017941 */ /* 0x000fea0003800000 */
.L_x_956:
        /* <DEDUP_REMOVED lines=14> */
.L_x_959:
[----:B------:R-:W-:Y:S05]  /*37ce0*/  BSYNC B1 ;  /* 0x0000000000017941 */ /* 0x000fea0003800000 */
.L_x_958:
        /* <DEDUP_REMOVED lines=14> */
.L_x_961:
[----:B------:R-:W-:Y:S05]  /*37dd0*/  BSYNC B1 ;  /* 0x0000000000017941 */ /* 0x000fea0003800000 */
.L_x_960:
        /* <DEDUP_REMOVED lines=10> */
.L_x_963:
[----:B------:R-:W-:Y:S05]  /*37e80*/  BSYNC B1 ;  /* 0x0000000000017941 */ /* 0x000fea0003800000 */
.L_x_962:
        /* <DEDUP_REMOVED lines=11> */
.L_x_965:
[----:B------:R-:W-:Y:S05]  /*37f40*/  BSYNC B1 ;  /* 0x0000000000017941 */ /* 0x000fea0003800000 */
.L_x_964:
        /* <DEDUP_REMOVED lines=14> */
.L_x_967:
[----:B------:R-:W-:Y:S05]  /*38030*/  BSYNC B1 ;  /* 0x0000000000017941 */ /* 0x000fea0003800000 */
.L_x_966:
        /* <DEDUP_REMOVED lines=14> */
.L_x_969:
[----:B------:R-:W-:Y:S05]  /*38120*/  BSYNC B1 ;  /* 0x0000000000017941 */ /* 0x000fea0003800000 */
.L_x_968:
        /* <DEDUP_REMOVED lines=10> */
.L_x_971:
[----:B------:R-:W-:Y:S05]  /*381d0*/  BSYNC B1 ;  /* 0x0000000000017941 */ /* 0x000fea0003800000 */
.L_x_970:
        /* <DEDUP_REMOVED lines=11> */
.L_x_973:
[----:B------:R-:W-:Y:S05]  /*38290*/  BSYNC B1 ;  /* 0x0000000000017941 */ /* 0x000fea0003800000 */
.L_x_972:
        /* <DEDUP_REMOVED lines=14> */
.L_x_975:
[----:B------:R-:W-:Y:S05]  /*38380*/  BSYNC B1 ;  /* 0x0000000000017941 */ /* 0x000fea0003800000 */
.L_x_974:
        /* <DEDUP_REMOVED lines=14> */
.L_x_977:
[----:B------:R-:W-:Y:S05]  /*38470*/  BSYNC B1 ;  /* 0x0000000000017941 */ /* 0x000fea0003800000 */
.L_x_976:
        /* <DEDUP_REMOVED lines=10> */
.L_x_979:
[----:B------:R-:W-:Y:S05]  /*38520*/  BSYNC B1 ;  /* 0x0000000000017941 */ /* 0x000fea0003800000 */
.L_x_978:
        /* <DEDUP_REMOVED lines=11> */
.L_x_981:
[----:B------:R-:W-:Y:S05]  /*385e0*/  BSYNC B1 ;  /* 0x0000000000017941 */ /* 0x000fea0003800000 */
.L_x_980:
        /* <DEDUP_REMOVED lines=14> */
.L_x_983:
[----:B------:R-:W-:Y:S05]  /*386d0*/  BSYNC B1 ;  /* 0x0000000000017941 */ /* 0x000fea0003800000 */
.L_x_982:
        /* <DEDUP_REMOVED lines=14> */
.L_x_985:
[----:B------:R-:W-:Y:S05]  /*387c0*/  BSYNC B1 ;  /* 0x0000000000017941 */ /* 0x000fea0003800000 */
.L_x_984:
        /* <DEDUP_REMOVED lines=10> */
.L_x_987:
[----:B------:R-:W-:Y:S05]  /*38870*/  BSYNC B1 ;  /* 0x0000000000017941 */ /* 0x000fea0003800000 */
.L_x_986:
        /* <DEDUP_REMOVED lines=11> */
.L_x_989:
[----:B------:R-:W-:Y:S05]  /*38930*/  BSYNC B1 ;  /* 0x0000000000017941 */ /* 0x000fea0003800000 */
.L_x_988:
        /* <DEDUP_REMOVED lines=14> */
.L_x_991:
[----:B------:R-:W-:Y:S05]  /*38a20*/  BSYNC B1 ;  /* 0x0000000000017941 */ /* 0x000fea0003800000 */
.L_x_990:
        /* <DEDUP_REMOVED lines=14> */
.L_x_993:
[----:B------:R-:W-:Y:S05]  /*38b10*/  BSYNC B1 ;  /* 0x0000000000017941 */ /* 0x000fea0003800000 */
.L_x_992:
        /* <DEDUP_REMOVED lines=10> */
.L_x_995:
[----:B------:R-:W-:Y:S05]  /*38bc0*/  BSYNC B1 ;  /* 0x0000000000017941 */ /* 0x000fea0003800000 */
.L_x_994:
        /* <DEDUP_REMOVED lines=11> */
.L_x_997:
[----:B------:R-:W-:Y:S05]  /*38c80*/  BSYNC B1 ;  /* 0x0000000000017941 */ /* 0x000fea0003800000 */
.L_x_996:
        /* <DEDUP_REMOVED lines=14> */
.L_x_999:
[----:B------:R-:W-:Y:S05]  /*38d70*/  BSYNC B1 ;  /* 0x0000000000017941 */ /* 0x000fea0003800000 */
.L_x_998:
        /* <DEDUP_REMOVED lines=14> */
.L_x_1001:
[----:B------:R-:W-:Y:S05]  /*38e60*/  BSYNC B1 ;  /* 0x0000000000017941 */ /* 0x000fea0003800000 */
.L_x_1000:
        /* <DEDUP_REMOVED lines=10> */
.L_x_1003:
[----:B------:R-:W-:Y:S05]  /*38f10*/  BSYNC B1 ;  /* 0x0000000000017941 */ /* 0x000fea0003800000 */
.L_x_1002:
        /* <DEDUP_REMOVED lines=11> */
.L_x_1005:
[----:B------:R-:W-:Y:S05]  /*38fd0*/  BSYNC B1 ;  /* 0x0000000000017941 */ /* 0x000fea0003800000 */
.L_x_1004:
        /* <DEDUP_REMOVED lines=14> */
.L_x_1007:
[----:B------:R-:W-:Y:S05]  /*390c0*/  BSYNC B1 ;  /* 0x0000000000017941 */ /* 0x000fea0003800000 */
.L_x_1006:
        /* <DEDUP_REMOVED lines=14> */
.L_x_1009:
[----:B------:R-:W-:Y:S05]  /*391b0*/  BSYNC B1 ;  /* 0x0000000000017941 */ /* 0x000fea0003800000 */
.L_x_1008:
        /* <DEDUP_REMOVED lines=10> */
.L_x_1011:
[----:B------:R-:W-:Y:S05]  /*39260*/  BSYNC B1 ;  /* 0x0000000000017941 */ /* 0x000fea0003800000 */
.L_x_1010:
        /* <DEDUP_REMOVED lines=11> */
.L_x_1013:
[----:B------:R-:W-:Y:S05]  /*39320*/  BSYNC B1 ;  /* 0x0000000000017941 */ /* 0x000fea0003800000 */
.L_x_1012:
        /* <DEDUP_REMOVED lines=14> */
.L_x_1015:
[----:B------:R-:W-:Y:S05]  /*39410*/  BSYNC B1 ;  /* 0x0000000000017941 */ /* 0x000fea0003800000 */
.L_x_1014:
        /* <DEDUP_REMOVED lines=14> */
.L_x_1017:
[----:B------:R-:W-:Y:S05]  /*39500*/  BSYNC B1 ;  /* 0x0000000000017941 */ /* 0x000fea0003800000 */
.L_x_1016:
        /* <DEDUP_REMOVED lines=10> */
.L_x_1019:
[----:B------:R-:W-:Y:S05]  /*395b0*/  BSYNC B1 ;  /* 0x0000000000017941 */ /* 0x000fea0003800000 */
.L_x_1018:
        /* <DEDUP_REMOVED lines=11> */
.L_x_1021:
[----:B------:R-:W-:Y:S05]  /*39670*/  BSYNC B1 ;  /* 0x0000000000017941 */ /* 0x000fea0003800000 */
.L_x_1020:
        /* <DEDUP_REMOVED lines=13> */
.L_x_1023:
[----:B------:R-:W-:Y:S05]  /*39750*/  BSYNC B1 ;  /* 0x0000000000017941 */ /* 0x000fea0003800000 */
.L_x_1022:
[----:B------:R-:W2:Y:S01]  /*39760*/  LDL.LU R171, [R1+0x7d4] ;  /* 0x0007d40001ab7983 */ /* 0x000ea20000300800 */
        /* <DEDUP_REMOVED lines=12> */
.L_x_1025:
[----:B------:R-:W-:Y:S05]  /*39830*/  BSYNC B1 ;  /* 0x0000000000017941 */ /* 0x000fea0003800000 */
.L_x_1024:
[----:B--2---:R-:W2:Y:S01]  /*39840*/  LDL.LU R171, [R1+0x7d8] ;  /* 0x0007d80001ab7983 */ /* 0x004ea20000300800 */
[----:B-----5:R-:W-:Y:S01]  /*39850*/  HADD2.F32 R170, -RZ, R19.H0_H0 ;  /* 0x20000013ffaa7230 */ /* 0x020fe20000004100 */
[----:B------:R-:W-:Y:S01]  /*39860*/  ISETP.GT.AND P4, PT, R0, 0x188, P6 ;  /* 0x000001880000780c */ /* 0x000fe20003784270 */
[----:B------:R-:W-:Y:S03]  /*39870*/  BSSY B1, `(.L_x_1026) ;  /* 0x0000007000017945 */ /* 0x000fe60003800000 */
[----:B------:R-:W-:-:S04]  /*39880*/  FMUL R170, R170, R16 ;  /* 0x00000010aaaa7220 */ /* 0x000fc80000400000 */
[----:B--2---:R-:W-:-:S05]  /*39890*/  FFMA R170, R171, R2, R170 ;  /* 0x00000002abaa7223 */ /* 0x004fca00000000aa */
[----:B------:R-:W-:-:S05]  /*398a0*/  F2FP.F16.F32.PACK_AB R170, RZ, R170 ;  /* 0x000000aaffaa723e */ /* 0x000fca00000000ff */
[----:B------:R2:W-:Y:S01]  /*398b0*/  @P5 STG.E.U16 desc[UR46][R158.64+0x1d0], R170 ;  /* 0x0001d0aa9e005986 */ /* 0x0005e2000c10152e */
[----:B------:R-:W-:Y:S05]  /*398c0*/  @!P4 BRA `(.L_x_1027) ;  /* 0x000000000004c947 */ /* 0x000fea0003800000 */
[----:B------:R0:W5:Y:S02]  /*398d0*/  LDG.E.LTC128B.U16 R19, desc[UR46][R6.64+0x1d2] ;  /* 0x0001d22e06137981 */ /* 0x000164000c1e1520 */
.L_x_1027:
[----:B------:R-:W-:Y:S05]  /*398e0*/  BSYNC B1 ;  /* 0x0000000000017941 */ /* 0x000fea0003800000 */
.L_x_1026:
[----:B------:R-:W3:Y:S01]  /*398f0*/  LDL.LU R171, [R1+0x7dc] ;  /* 0x0007dc0001ab7983 */ /* 0x000ee20000300800 */
[----:B--2--5:R-:W-:Y:S01]  /*39900*/  HADD2.F32 R170, -RZ, R19.H0_H0 ;  /* 0x20000013ffaa7230 */ /* 0x024fe20000004100 */
        /* <DEDUP_REMOVED lines=8> */
.L_x_1029:
[----:B------:R-:W-:Y:S05]  /*39990*/  BSYNC B1 ;  /* 0x0000000000017941 */ /* 0x000fea0003800000 */
.L_x_1028:
[----:B------:R-:W4:Y:S01]  /*399a0*/  LDL.LU R171, [R1+0x7e0] ;  /* 0x0007e00001ab7983 */ /* 0x000f220000300800 */
[----:B--2--5:R-:W-:Y:S01]  /*399b0*/  HADD2.F32 R170, -RZ, R19.H0_H0 ;  /* 0x20000013ffaa7230 */ /* 0x024fe20000004100 */
        /* <DEDUP_REMOVED lines=11> */
.L_x_1031:
[----:B------:R-:W-:Y:S05]  /*39a70*/  BSYNC B1 ;  /* 0x0000000000017941 */ /* 0x000fea0003800000 */
.L_x_1030:
[----:B--2---:R-:W2:Y:S01]  /*39a80*/  LDL.LU R171, [R1+0x7e4] ;  /* 0x0007e40001ab7983 */ /* 0x004ea20000300800 */
        /* <DEDUP_REMOVED lines=12> */
.L_x_1033:
[----:B------:R-:W-:Y:S05]  /*39b50*/  BSYNC B1 ;  /* 0x0000000000017941 */ /* 0x000fea0003800000 */
.L_x_1032:
        /* <DEDUP_REMOVED lines=10> */
.L_x_1035:
[----:B------:R-:W-:Y:S05]  /*39c00*/  BSYNC B1 ;  /* 0x0000000000017941 */ /* 0x000fea0003800000 */
.L_x_1034:
        /* <DEDUP_REMOVED lines=10> */
.L_x_1037:
[----:B------:R-:W-:Y:S05]  /*39cb0*/  BSYNC B1 ;  /* 0x0000000000017941 */ /* 0x000fea0003800000 */
.L_x_1036:
        /* <DEDUP_REMOVED lines=13> */
.L_x_1039:
[----:B------:R-:W-:Y:S05]  /*39d90*/  BSYNC B1 ;  /* 0x0000000000017941 */ /* 0x000fea0003800000 */
.L_x_1038:
[----:B--2---:R-:W2:Y:S01]  /*39da0*/  LDL.LU R171, [R1+0x7f4] ;  /* 0x0007f40001ab7983 */ /* 0x004ea20000300800 */
[----:B-----5:R-:W-:Y:S01]  /*39db0*/  HADD2.F32 R162, -RZ, R19.H0_H0 ;  /* 0x20000013ffa27230 */ /* 0x020fe20000004100 */
[----:B------:R-:W-:Y:S01]  /*39dc0*/  ISETP.GT.AND P1, PT, R0, 0x188, P1 ;  /* 0x000001880000780c */ /* 0x000fe20000f24270 */
[----:B------:R-:W-:Y:S03]  /*39dd0*/  BSSY B1, `(.L_x_1040) ;  /* 0x0000009000017945 */ /* 0x000fe60003800000 */
[----:B------:R-:W-:-:S04]  /*39de0*/  FMUL R162, R162, R16 ;  /* 0x00000010a2a27220 */ /* 0x000fc80000400000 */
[----:B--2---:R-:W-:-:S05]  /*39df0*/  FFMA R162, R171, R2, R162 ;  /* 0x00000002aba27223 */ /* 0x004fca00000000a2 */
[----:B------:R-:W-:-:S04]  /*39e00*/  F2FP.F16.F32.PACK_AB R162, RZ, R162 ;  /* 0x000000a2ffa2723e */ /* 0x000fc800000000ff */
[----:B------:R-:W-:Y:S01]  /*39e10*/  PRMT R170, R162, 0x7610, R170 ;  /* 0x00007610a2aa7816 */ /* 0x000fe200000000aa */
[----:B------:R-:W-:-:S05]  /*39e20*/  @P2 IMAD.MOV.U32 R162, RZ, RZ, R160 ;  /* 0x000000ffffa22224 */ /* 0x000fca00078e00a0 */
[----:B------:R2:W-:Y:S01]  /*39e30*/  @P2 STG.E.U16 desc[UR46][R162.64+0x1f2], R170 ;  /* 0x0001f2aaa2002986 */ /* 0x0005e2000c10152e */
[----:B------:R-:W-:Y:S05]  /*39e40*/  @!P1 BRA `(.L_x_1041) ;  /* 0x0000000000049947 */ /* 0x000fea0003800000 */
[----:B------:R0:W5:Y:S02]  /*39e50*/  LDG.E.LTC128B.U16 R19, desc[UR46][R6.64+0x1f0] ;  /* 0x0001f02e06137981 */ /* 0x000164000c1e1520 */
.L_x_1041:
[----:B------:R-:W-:Y:S05]  /*39e60*/  BSYNC B1 ;  /* 0x0000000000017941 */ /* 0x000fea0003800000 */
.L_x_1040:
        /* <DEDUP_REMOVED lines=10> */
.L_x_1043:
[----:B------:R-:W-:Y:S05]  /*39f10*/  BSYNC B1 ;  /* 0x0000000000017941 */ /* 0x000fea0003800000 */
.L_x_1042:
[----:B------:R-:W3:Y:S01]  /*39f20*/  LDL.LU R163, [R1+0x7fc] ;  /* 0x0007fc0001a37983 */ /* 0x000ee20000300800 */
[----:B--2--5:R-:W-:Y:S01]  /*39f30*/  HADD2.F32 R162, -RZ, R19.H0_H0 ;  /* 0x20000013ffa27230 */ /* 0x024fe20000004100 */
        /* <DEDUP_REMOVED lines=11> */
.L_x_1045:
[----:B------:R-:W-:Y:S05]  /*39ff0*/  BSYNC B1 ;  /* 0x0000000000017941 */ /* 0x000fea0003800000 */
.L_x_1044:
[----:B--2---:R-:W2:Y:S01]  /*3a000*/  LDL.LU R159, [R1+0x400] ;  /* 0x00040000019f7983 */ /* 0x004ea20000300800 */
[----:B-----5:R-:W-:Y:S01]  /*3a010*/  HADD2.F32 R158, -RZ, R19.H0_H0 ;  /* 0x20000013ff9e7230 */ /* 0x020fe20000004100 */
        /* <DEDUP_REMOVED lines=11> */
.L_x_1047:
[----:B------:R-:W-:Y:S05]  /*3a0d0*/  BSYNC B1 ;  /* 0x0000000000017941 */ /* 0x000fea0003800000 */
.L_x_1046:
        /* <DEDUP_REMOVED lines=10> */
.L_x_1049:
[----:B------:R-:W-:Y:S05]  /*3a180*/  BSYNC B1 ;  /* 0x0000000000017941 */ /* 0x000fea0003800000 */
.L_x_1048:
[----:B------:R-:W4:Y:S01]  /*3a190*/  LDL.LU R159, [R1+0x408] ;  /* 0x00040800019f7983 */ /* 0x000f220000300800 */
[----:B--2--5:R-:W-:Y:S01]  /*3a1a0*/  HADD2.F32 R158, -RZ, R19.H0_H0 ;  /* 0x20000013ff9e7230 */ /* 0x024fe20000004100 */
[----:B------:R-:W-:Y:S01]  /*3a1b0*/  ISETP.GT.AND P0, PT, R0, 0x8, P2 ;  /* 0x000000080000780c */ /* 0x000fe20001704270 */
[----:B------:R-:W-:Y:S03]  /*3a1c0*/  BSSY B1, `(.L_x_1050) ;  /* 0x0000007000017945 */ /* 0x000fe60003800000 */
[----:B------:R-:W-:-:S04]  /*3a1d0*/  FMUL R158, R158, R16 ;  /* 0x000000109e9e7220 */ /* 0x000fc80000400000 */
[----:B----4-:R-:W-:-:S05]  /*3a1e0*/  FFMA R158, R159, R2, R158 ;  /* 0x000000029f9e7223 */ /* 0x010fca000000009e */
[----:B------:R-:W-:-:S05]  /*3a1f0*/  F2FP.F16.F32.PACK_AB R158, RZ, R158 ;  /* 0x0000009eff9e723e */ /* 0x000fca00000000ff */
[----:B------:R2:W-:Y:S01]  /*3a200*/  @P1 STG.E.U16 desc[UR46][R4.64+0x200], R158 ;  /* 0x0002009e04001986 */ /* 0x0005e2000c10152e */
[----:B------:R-:W-:Y:S05]  /*3a210*/  @!P0 BRA `(.L_x_1051) ;  /* 0x0000000000048947 */ /* 0x000fea0003800000 */
[----:B------:R4:W5:Y:S02]  /*3a220*/  LDG.E.LTC128B.U16 R19, desc[UR46][R22.64+0x202] ;  /* 0x0002022e16137981 */ /* 0x000964000c1e1520 */
.L_x_1051:
[----:B------:R-:W-:Y:S05]  /*3a230*/  BSYNC B1 ;  /* 0x0000000000017941 */ /* 0x000fea0003800000 */
.L_x_1050:
        /* <DEDUP_REMOVED lines=13> */
.L_x_1053:
[----:B------:R-:W-:Y:S05]  /*3a310*/  BSYNC B1 ;  /* 0x0000000000017941 */ /* 0x000fea0003800000 */
.L_x_1052:
[----:B------:R-:W4:Y:S01]  /*3a320*/  LDL.LU R159, [R1+0x410] ;  /* 0x00041000019f7983 */ /* 0x000f220000300800 */
[----:B--2--5:R-:W-:Y:S01]  /*3a330*/  HADD2.F32 R158, -RZ, R19.H0_H0 ;  /* 0x20000013ff9e7230 */ /* 0x024fe20000004100 */
[----:B------:R-:W-:Y:S01]  /*3a340*/  ISETP.GT.AND P3, PT, R3, 0x109, PT ;  /* 0x000001090300780c */ /* 0x000fe20003f64270 */
[----:B------:R-:W-:Y:S01]  /*3a350*/  BSSY B1, `(.L_x_1054) ;  /* 0x000000a000017945 */ /* 0x000fe20003800000 */
[----:B------:R-:W-:Y:S02]  /*3a360*/  LOP3.LUT R17, R17, 0xfffffff7, RZ, 0xc0, !PT ;  /* 0xfffffff711117812 */ /* 0x000fe400078ec0ff */
[----:B------:R-:W-:Y:S01]  /*3a370*/  FMUL R158, R158, R16 ;  /* 0x000000109e9e7220 */ /* 0x000fe20000400000 */
[----:B------:R-:W-:-:S08]  /*3a380*/  ISETP.GT.AND P0, PT, R0, RZ, P3 ;  /* 0x000000ff0000720c */ /* 0x000fd00001f04270 */
[----:B------:R-:W-:Y:S01]  /*3a390*/  @P3 LOP3.LUT R17, R17, 0x8, RZ, 0xfc, !PT ;  /* 0x0000000811113812 */ /* 0x000fe200078efcff */
[----:B----4-:R-:W-:-:S05]  /*3a3a0*/  FFMA R158, R159, R2, R158 ;  /* 0x000000029f9e7223 */ /* 0x010fca000000009e */
[----:B------:R-:W-:-:S05]  /*3a3b0*/  F2FP.F16.F32.PACK_AB R158, RZ, R158 ;  /* 0x0000009eff9e723e */ /* 0x000fca00000000ff */
[----:B------:R2:W-:Y:S01]  /*3a3c0*/  @P1 STG.E.U16 desc[UR46][R168.64+0x210], R158 ;  /* 0x0002109ea8001986 */ /* 0x0005e2000c10152e */
[----:B------:R-:W-:Y:S05]  /*3a3d0*/  @!P0 BRA `(.L_x_1055) ;  /* 0x0000000000048947 */ /* 0x000fea0003800000 */
[----:B------:R4:W5:Y:S02]  /*3a3e0*/  LDG.E.LTC128B.U16 R19, desc[UR46][R152.64+0x212] ;  /* 0x0002122e98137981 */ /* 0x000964000c1e1520 */
.L_x_1055:
[----:B------:R-:W-:Y:S05]  /*3a3f0*/  BSYNC B1 ;  /* 0x0000000000017941 */ /* 0x000fea0003800000 */
.L_x_1054:
        /* <DEDUP_REMOVED lines=10> */
.L_x_1057:
[----:B------:R-:W-:Y:S05]  /*3a4a0*/  BSYNC B1 ;  /* 0x0000000000017941 */ /* 0x000fea0003800000 */
.L_x_1056:
        /* <DEDUP_REMOVED lines=10> */
.L_x_1059:
[----:B------:R-:W-:Y:S05]  /*3a550*/  BSYNC B1 ;  /* 0x0000000000017941 */ /* 0x000fea0003800000 */
.L_x_1058:
        /* <DEDUP_REMOVED lines=13> */
.L_x_1061:
[----:B------:R-:W-:Y:S05]  /*3a630*/  BSYNC B1 ;  /* 0x0000000000017941 */ /* 0x000fea0003800000 */
.L_x_1060:
[----:B------:R-:W4:Y:S01]  /*3a640*/  LDL.LU R159, [R1+0x420] ;  /* 0x00042000019f7983 */ /* 0x000f220000300800 */
[----:B--2--5:R-:W-:Y:S01]  /*3a650*/  HADD2.F32 R158, -RZ, R19.H0_H0 ;  /* 0x20000013ff9e7230 */ /* 0x024fe20000004100 */
[----:B------:R-:W-:Y:S01]  /*3a660*/  ISETP.GT.AND P1, PT, R3, 0x111, PT ;  /* 0x000001110300780c */ /* 0x000fe20003f24270 */
[----:B------:R-:W-:Y:S01]  /*3a670*/  BSSY B1, `(.L_x_1062) ;  /* 0x000000a000017945 */ /* 0x000fe20003800000 */
[----:B------:R-:W-:Y:S02]  /*3a680*/  LOP3.LUT R17, R17, 0xffffffbf, RZ, 0xc0, !PT ;  /* 0xffffffbf11117812 */ /* 0x000fe400078ec0ff */
[----:B------:R-:W-:-:S09]  /*3a690*/  FMUL R158, R158, R16 ;  /* 0x000000109e9e7220 */ /* 0x000fd20000400000 */
[----:B------:R-:W-:Y:S01]  /*3a6a0*/  @P1 LOP3.LUT R17, R17, 0x40, RZ, 0xfc, !PT ;  /* 0x0000004011111812 */ /* 0x000fe200078efcff */
[----:B----4-:R-:W-:-:S05]  /*3a6b0*/  FFMA R158, R159, R2, R158 ;  /* 0x000000029f9e7223 */ /* 0x010fca000000009e */
[----:B------:R-:W-:-:S05]  /*3a6c0*/  F2FP.F16.F32.PACK_AB R158, RZ, R158 ;  /* 0x0000009eff9e723e */ /* 0x000fca00000000ff */
[----:B------:R2:W-:Y:S01]  /*3a6d0*/  @P0 STG.E.U16 desc[UR46][R168.64+0x220], R158 ;  /* 0x0002209ea8000986 */ /* 0x0005e2000c10152e */
[----:B------:R-:W-:-:S13]  /*3a6e0*/  ISETP.GT.AND P0, PT, R0, RZ, P1 ;  /* 0x000000ff0000720c */ /* 0x000fda0000f04270 */
[----:B--2---:R-:W-:Y:S05]  /*3a6f0*/  @!P0 BRA `(.L_x_1063) ;  /* 0x0000000000048947 */ /* 0x004fea0003800000 */
[----:B------:R2:W5:Y:S02]  /*3a700*/  LDG.E.LTC128B.U16 R19, desc[UR46][R152.64+0x222] ;  /* 0x0002222e98137981 */ /* 0x000564000c1e1520 */
.L_x_1063:
[----:B------:R-:W-:Y:S05]  /*3a710*/  BSYNC B1 ;  /* 0x0000000000017941 */ /* 0x000fea0003800000 */
.L_x_1062:
[----:B------:R-:W4:Y:S01]  /*3a720*/  LDL.LU R159, [R1+0x424] ;  /* 0x00042400019f7983 */ /* 0x000f220000300800 */
[----:B-----5:R-:W-:Y:S01]  /*3a730*/  HADD2.F32 R158, -RZ, R19.H0_H0 ;  /* 0x20000013ff9e7230 */ /* 0x020fe20000004100 */
[----:B------:R-:W-:Y:S04]  /*3a740*/  BSSY B1, `(.L_x_1064) ;  /* 0x0000008000017945 */ /* 0x000fe80003800000 */
[----:B------:R-:W-:-:S04]  /*3a750*/  FMUL R158, R158, R16 ;  /* 0x000000109e9e7220 */ /* 0x000fc80000400000 */
[----:B----4-:R-:W-:-:S05]  /*3a760*/  FFMA R158, R159, R2, R158 ;  /* 0x000000029f9e7223 */ /* 0x010fca000000009e */
[----:B------:R-:W-:-:S05]  /*3a770*/  F2FP.F16.F32.PACK_AB R158, RZ, R158 ;  /* 0x0000009eff9e723e */ /* 0x000fca00000000ff */
[----:B------:R4:W-:Y:S01]  /*3a780*/  @P0 STG.E.U16 desc[UR46][R168.64+0x222], R158 ;  /* 0x0002229ea8000986 */ /* 0x0009e2000c10152e */
[----:B------:R-:W-:-:S13]  /*3a790*/  ISETP.GT.AND P0, PT, R0, 0x8, P2 ;  /* 0x000000080000780c */ /* 0x000fda0001704270 */
[----:B----4-:R-:W-:Y:S05]  /*3a7a0*/  @!P0 BRA `(.L_x_1065) ;  /* 0x0000000000048947 */ /* 0x010fea0003800000 */
[----:B------:R4:W5:Y:S02]  /*3a7b0*/  LDG.E.LTC128B.U16 R19, desc[UR46][R22.64+0x220] ;  /* 0x0002202e16137981 */ /* 0x000964000c1e1520 */
.L_x_1065:
[----:B------:R-:W-:Y:S05]  /*3a7c0*/  BSYNC B1 ;  /* 0x0000000000017941 */ /* 0x000fea0003800000 */
.L_x_1064:
        /* <DEDUP_REMOVED lines=10> */
.L_x_1067:
[----:B------:R-:W-:Y:S05]  /*3a870*/  BSYNC B1 ;  /* 0x0000000000017941 */ /* 0x000fea0003800000 */
.L_x_1066:
[----:B------:R-:W3:Y:S01]  /*3a880*/  LDL.LU R159, [R1+0x42c] ;  /* 0x00042c00019f7983 */ /* 0x000ee20000300800 */
[----:B-----5:R-:W-:Y:S01]  /*3a890*/  HADD2.F32 R158, -RZ, R19.H0_H0 ;  /* 0x20000013ff9e7230 */ /* 0x020fe20000004100 */
[----:B------:R-:W-:Y:S01]  /*3a8a0*/  ISETP.GT.AND P2, PT, R3, 0x118, PT ;  /* 0x000001180300780c */ /* 0x000fe20003f44270 */
[----:B------:R-:W-:Y:S01]  /*3a8b0*/  IMAD.IADD R172, R172, 0x1, R161 ;  /* 0x00000001acac7824 */ /* 0x000fe200078e02a1 */
[----:B------:R-:W-:Y:S01]  /*3a8c0*/  LOP3.LUT R18, R18, 0xfbffffff, RZ, 0xc0, !PT ;  /* 0xfbffffff12127812 */ /* 0x000fe200078ec0ff */
[----:B------:R-:W-:Y:S01]  /*3a8d0*/  BSSY B1, `(.L_x_1068) ;  /* 0x000000b000017945 */ /* 0x000fe20003800000 */
[----:B------:R-:W-:-:S09]  /*3a8e0*/  FMUL R158, R158, R16 ;  /* 0x000000109e9e7220 */ /* 0x000fd20000400000 */
[----:B------:R-:W-:Y:S01]  /*3a8f0*/  @P2 LOP3.LUT R18, R18, 0x4000000, RZ, 0xfc, !PT ;  /* 0x0400000012122812 */ /* 0x000fe200078efcff */
[----:B---3--:R-:W-:-:S05]  /*3a900*/  FFMA R158, R159, R2, R158 ;  /* 0x000000029f9e7223 */ /* 0x008fca000000009e */
[----:B------:R-:W-:-:S05]  /*3a910*/  F2FP.F16.F32.PACK_AB R158, RZ, R158 ;  /* 0x0000009eff9e723e */ /* 0x000fca00000000ff */
[----:B------:R3:W-:Y:S01]  /*3a920*/  @P0 STG.E.U16 desc[UR46][R4.64+0x222], R158 ;  /* 0x0002229e04000986 */ /* 0x0007e2000c10152e */
[----:B------:R-:W-:-:S05]  /*3a930*/  IADD3 R162, P0, R180, R160, RZ ;  /* 0x000000a0b4a27210 */ /* 0x000fca0007f1e0ff */
[----:B------:R-:W-:Y:S01]  /*3a940*/  IMAD.X R163, R181, 0x1, R172, P0 ;  /* 0x00000001b5a37824 */ /* 0x000fe200000e06ac */
[----:B------:R-:W-:-:S13]  /*3a950*/  ISETP.GT.AND P0, PT, R0, RZ, P2 ;  /* 0x000000ff0000720c */ /* 0x000fda0001704270 */
[----:B---3--:R-:W-:Y:S05]  /*3a960*/  @!P0 BRA `(.L_x_1069) ;  /* 0x0000000000048947 */ /* 0x008fea0003800000 */
[----:B------:R3:W5:Y:S02]  /*3a970*/  LDG.E.LTC128B.U16 R19, desc[UR46][R152.64+0x230] ;  /* 0x0002302e98137981 */ /* 0x000764000c1e1520 */
.L_x_1069:
[----:B------:R-:W-:Y:S05]  /*3a980*/  BSYNC B1 ;  /* 0x0000000000017941 */ /* 0x000fea0003800000 */
.L_x_1068:
[----:B------:R-:W2:Y:S01]  /*3a990*/  LDL.LU R159, [R1+0x430] ;  /* 0x00043000019f7983 */ /* 0x000ea20000300800 */
[----:B-----5:R-:W-:Y:S01]  /*3a9a0*/  HADD2.F32 R158, -RZ, R19.H0_H0 ;  /* 0x20000013ff9e7230 */ /* 0x020fe20000004100 */
[----:B------:R-:W-:Y:S01]  /*3a9b0*/  ISETP.GT.AND P1, PT, R3, 0x119, PT ;  /* 0x000001190300780c */ /* 0x000fe20003f24270 */
[----:B------:R-:W-:Y:S01]  /*3a9c0*/  BSSY B1, `(.L_x_1070) ;  /* 0x000000a000017945 */ /* 0x000fe20003800000 */
[----:B------:R-:W-:Y:S02]  /*3a9d0*/  LOP3.LUT R18, R18, 0xfdffffff, RZ, 0xc0, !PT ;  /* 0xfdffffff12127812 */ /* 0x000fe400078ec0ff */
[----:B------:R-:W-:-:S09]  /*3a9e0*/  FMUL R158, R158, R16 ;  /* 0x000000109e9e7220 */ /* 0x000fd20000400000 */
[----:B------:R-:W-:Y:S01]  /*3a9f0*/  @P1 LOP3.LUT R18, R18, 0x2000000, RZ, 0xfc, !PT ;  /* 0x0200000012121812 */ /* 0x000fe200078efcff */
[----:B--2---:R-:W-:-:S05]  /*3aa00*/  FFMA R158, R159, R2, R158 ;  /* 0x000000029f9e7223 */ /* 0x004fca000000009e */
[----:B------:R-:W-:-:S05]  /*3aa10*/  F2FP.F16.F32.PACK_AB R158, RZ, R158 ;  /* 0x0000009eff9e723e */ /* 0x000fca00000000ff */
[----:B------:R2:W-:Y:S01]  /*3aa20*/  @P0 STG.E.U16 desc[UR46][R168.64+0x230], R158 ;  /* 0x0002309ea8000986 */ /* 0x0005e2000c10152e */
[----:B------:R-:W-:-:S13]  /*3aa30*/  ISETP.GT.AND P0, PT, R0, RZ, P1 ;  /* 0x000000ff0000720c */ /* 0x000fda0000f04270 */
[----:B--2---:R-:W-:Y:S05]  /*3aa40*/  @!P0 BRA `(.L_x_1071) ;  /* 0x0000000000048947 */ /* 0x004fea0003800000 */
[----:B------:R2:W5:Y:S02]  /*3aa50*/  LDG.E.LTC128B.U16 R19, desc[UR46][R152.64+0x232] ;  /* 0x0002322e98137981 */ /* 0x000564000c1e1520 */
.L_x_1071:
[----:B------:R-:W-:Y:S05]  /*3aa60*/  BSYNC B1 ;  /* 0x0000000000017941 */ /* 0x000fea0003800000 */
.L_x_1070:
        /* <DEDUP_REMOVED lines=10> */
.L_x_1073:
[----:B------:R-:W-:Y:S05]  /*3ab10*/  BSYNC B1 ;  /* 0x0000000000017941 */ /* 0x000fea0003800000 */
.L_x_1072:
        /* <DEDUP_REMOVED lines=10> */
.L_x_1075:
[----:B------:R-:W-:Y:S05]  /*3abc0*/  BSYNC B1 ;  /* 0x0000000000017941 */ /* 0x000fea0003800000 */
.L_x_1074:
        /* <DEDUP_REMOVED lines=13> */
.L_x_1077:
[----:B------:R-:W-:Y:S05]  /*3aca0*/  BSYNC B1 ;  /* 0x0000000000017941 */ /* 0x000fea0003800000 */
.L_x_1076:
        /* <DEDUP_REMOVED lines=13> */
.L_x_1079:
[----:B------:R-:W-:Y:S05]  /*3ad80*/  BSYNC B1 ;  /* 0x0000000000017941 */ /* 0x000fea0003800000 */
.L_x_1078:
        /* <DEDUP_REMOVED lines=10> */
.L_x_1081:
[----:B------:R-:W-:Y:S05]  /*3ae30*/  BSYNC B1 ;  /* 0x0000000000017941 */ /* 0x000fea0003800000 */
.L_x_1080:
        /* <DEDUP_REMOVED lines=10> */
.L_x_1083:
[----:B------:R-:W-:Y:S05]  /*3aee0*/  BSYNC B1 ;  /* 0x0000000000017941 */ /* 0x000fea0003800000 */
.L_x_1082:
        /* <DEDUP_REMOVED lines=13> */
.L_x_1085:
[----:B------:R-:W-:Y:S05]  /*3afc0*/  BSYNC B1 ;  /* 0x0000000000017941 */ /* 0x000fea0003800000 */
.L_x_1084:
        /* <DEDUP_REMOVED lines=13> */
.L_x_1087:
[----:B------:R-:W-:Y:S05]  /*3b0a0*/  BSYNC B1 ;  /* 0x0000000000017941 */ /* 0x000fea0003800000 */
.L_x_1086:
        /* <DEDUP_REMOVED lines=10> */
.L_x_1089:
[----:B------:R-:W-:Y:S05]  /*3b150*/  BSYNC B1 ;  /* 0x0000000000017941 */ /* 0x000fea0003800000 */
.L_x_1088:
        /* <DEDUP_REMOVED lines=10> */
.L_x_1091:
[----:B------:R-:W-:Y:S05]  /*3b200*/  BSYNC B1 ;  /* 0x0000000000017941 */ /* 0x000fea0003800000 */
.L_x_1090:
        /* <DEDUP_REMOVED lines=13> */
.L_x_1093:
[----:B------:R-:W-:Y:S05]  /*3b2e0*/  BSYNC B1 ;  /* 0x0000000000017941 */ /* 0x000fea0003800000 */
.L_x_1092:
        /* <DEDUP_REMOVED lines=13> */
.L_x_1095:
[----:B------:R-:W-:Y:S05]  /*3b3c0*/  BSYNC B1 ;  /* 0x0000000000017941 */ /* 0x000fea0003800000 */
.L_x_1094:
        /* <DEDUP_REMOVED lines=10> */
.L_x_1097:
[----:B------:R-:W-:Y:S05]  /*3b470*/  BSYNC B1 ;  /* 0x0000000000017941 */ /* 0x000fea0003800000 */
.L_x_1096:
        /* <DEDUP_REMOVED lines=10> */
.L_x_1099:
[----:B------:R-:W-:Y:S05]  /*3b520*/  BSYNC B1 ;  /* 0x0000000000017941 */ /* 0x000fea0003800000 */
.L_x_1098:
        /* <DEDUP_REMOVED lines=13> */
.L_x_1101:
[----:B------:R-:W-:Y:S05]  /*3b600*/  BSYNC B1 ;  /* 0x0000000000017941 */ /* 0x000fea0003800000 */
.L_x_1100:
        /* <DEDUP_REMOVED lines=13> */
.L_x_1103:
[----:B------:R-:W-:Y:S05]  /*3b6e0*/  BSYNC B1 ;  /* 0x0000000000017941 */ /* 0x000fea0003800000 */
.L_x_1102:
        /* <DEDUP_REMOVED lines=10> */
.L_x_1105:
[----:B------:R-:W-:Y:S05]  /*3b790*/  BSYNC B1 ;  /* 0x0000000000017941 */ /* 0x000fea0003800000 */
.L_x_1104:
        /* <DEDUP_REMOVED lines=10> */
.L_x_1107:
[----:B------:R-:W-:Y:S05]  /*3b840*/  BSYNC B1 ;  /* 0x0000000000017941 */ /* 0x000fea0003800000 */
.L_x_1106:
        /* <DEDUP_REMOVED lines=13> */
.L_x_1109:
[----:B------:R-:W-:Y:S05]  /*3b920*/  BSYNC B1 ;  /* 0x0000000000017941 */ /* 0x000fea0003800000 */
.L_x_1108:
        /* <DEDUP_REMOVED lines=13> */
.L_x_1111:
[----:B------:R-:W-:Y:S05]  /*3ba00*/  BSYNC B1 ;  /* 0x0000000000017941 */ /* 0x000fea0003800000 */
.L_x_1110:
        /* <DEDUP_REMOVED lines=10> */
.L_x_1113:
[----:B------:R-:W-:Y:S05]  /*3bab0*/  BSYNC B1 ;  /* 0x0000000000017941 */ /* 0x000fea0003800000 */
.L_x_1112:
        /* <DEDUP_REMOVED lines=10> */
.L_x_1115:
[----:B------:R-:W-:Y:S05]  /*3bb60*/  BSYNC B1 ;  /* 0x0000000000017941 */ /* 0x000fea0003800000 */
.L_x_1114:
        /* <DEDUP_REMOVED lines=13> */
.L_x_1117:
[----:B------:R-:W-:Y:S05]  /*3bc40*/  BSYNC B1 ;  /* 0x0000000000017941 */ /* 0x000fea0003800000 */
.L_x_1116:
        /* <DEDUP_REMOVED lines=13> */
.L_x_1119:
[----:B------:R-:W-:Y:S05]  /*3bd20*/  BSYNC B1 ;  /* 0x0000000000017941 */ /* 0x000fea0003800000 */
.L_x_1118:
        /* <DEDUP_REMOVED lines=10> */
.L_x_1121:
[----:B------:R-:W-:Y:S05]  /*3bdd0*/  BSYNC B1 ;  /* 0x0000000000017941 */ /* 0x000fea0003800000 */
.L_x_1120:
        /* <DEDUP_REMOVED lines=10> */
.L_x_1123:
[----:B------:R-:W-:Y:S05]  /*3be80*/  BSYNC B1 ;  /* 0x0000000000017941 */ /* 0x000fea0003800000 */
.L_x_1122:
        /* <DEDUP_REMOVED lines=13> */
.L_x_1125:
[----:B------:R-:W-:Y:S05]  /*3bf60*/  BSYNC B1 ;  /* 0x0000000000017941 */ /* 0x000fea0003800000 */
.L_x_1124:
        /* <DEDUP_REMOVED lines=13> */
.L_x_1127:
[----:B------:R-:W-:Y:S05]  /*3c040*/  BSYNC B1 ;  /* 0x0000000000017941 */ /* 0x000fea0003800000 */
.L_x_1126:
        /* <DEDUP_REMOVED lines=10> */
.L_x_1129:
[----:B------:R-:W-:Y:S05]  /*3c0f0*/  BSYNC B1 ;  /* 0x0000000000017941 */ /* 0x000fea0003800000 */
.L_x_1128:
        /* <DEDUP_REMOVED lines=10> */
.L_x_1131:
[----:B------:R-:W-:Y:S05]  /*3c1a0*/  BSYNC B1 ;  /* 0x0000000000017941 */ /* 0x000fea0003800000 */
.L_x_1130:
        /* <DEDUP_REMOVED lines=13> */
.L_x_1133:
[----:B------:R-:W-:Y:S05]  /*3c280*/  BSYNC B1 ;  /* 0x0000000000017941 */ /* 0x000fea0003800000 */
.L_x_1132:
        /* <DEDUP_REMOVED lines=13> */
.L_x_1135:
[----:B------:R-:W-:Y:S05]  /*3c360*/  BSYNC B1 ;  /* 0x0000000000017941 */ /* 0x000fea0003800000 */
.L_x_1134:
        /* <DEDUP_REMOVED lines=10> */
.L_x_1137:
[----:B------:R-:W-:Y:S05]  /*3c410*/  BSYNC B1 ;  /* 0x0000000000017941 */ /* 0x000fea0003800000 */
.L_x_1136:
        /* <DEDUP_REMOVED lines=10> */
.L_x_1139:
[----:B------:R-:W-:Y:S05]  /*3c4c0*/  BSYNC B1 ;  /* 0x0000000000017941 */ /* 0x000fea0003800000 */
.L_x_1138:
        /* <DEDUP_REMOVED lines=13> */
.L_x_1141:
[----:B------:R-:W-:Y:S05]  /*3c5a0*/  BSYNC B1 ;  /* 0x0000000000017941 */ /* 0x000fea0003800000 */
.L_x_1140:
        /* <DEDUP_REMOVED lines=13> */
.L_x_1143:
[----:B------:R-:W-:Y:S05]  /*3c680*/  BSYNC B1 ;  /* 0x0000000000017941 */ /* 0x000fea0003800000 */
.L_x_1142:
        /* <DEDUP_REMOVED lines=10> */
.L_x_1145:
[----:B------:R-:W-:Y:S05]  /*3c730*/  BSYNC B1 ;  /* 0x0000000000017941 */ /* 0x000fea0003800000 */
.L_x_1144:
        /* <DEDUP_REMOVED lines=10> */
.L_x_1147:
[----:B------:R-:W-:Y:S05]  /*3c7e0*/  BSYNC B1 ;  /* 0x0000000000017941 */ /* 0x000fea0003800000 */
.L_x_1146:
        /* <DEDUP_REMOVED lines=13> */
.L_x_1149:
[----:B------:R-:W-:Y:S05]  /*3c8c0*/  BSYNC B1 ;  /* 0x0000000000017941 */ /* 0x000fea0003800000 */
.L_x_1148:
        /* <DEDUP_REMOVED lines=13> */
.L_x_1151:
[----:B------:R-:W-:Y:S05]  /*3c9a0*/  BSYNC B1 ;  /* 0x0000000000017941 */ /* 0x000fea0003800000 */
.L_x_1150:
        /* <DEDUP_REMOVED lines=10> */
.L_x_1153:
[----:B------:R-:W-:Y:S05]  /*3ca50*/  BSYNC B1 ;  /* 0x0000000000017941 */ /* 0x000fea0003800000 */
.L_x_1152:
        /* <DEDUP_REMOVED lines=10> */
.L_x_1155:
[----:B------:R-:W-:Y:S05]  /*3cb00*/  BSYNC B1 ;  /* 0x0000000000017941 */ /* 0x000fea0003800000 */
.L_x_1154:
        /* <DEDUP_REMOVED lines=13> */
.L_x_1157:
[----:B------:R-:W-:Y:S05]  /*3cbe0*/  BSYNC B1 ;  /* 0x0000000000017941 */ /* 0x000fea0003800000 */
.L_x_1156:
        /* <DEDUP_REMOVED lines=13> */
.L_x_1159:
[----:B------:R-:W-:Y:S05]  /*3ccc0*/  BSYNC B1 ;  /* 0x0000000000017941 */ /* 0x000fea0003800000 */
.L_x_1158:
        /* <DEDUP_REMOVED lines=10> */
.L_x_1161:
[----:B------:R-:W-:Y:S05]  /*3cd70*/  BSYNC B1 ;  /* 0x0000000000017941 */ /* 0x000fea0003800000 */
.L_x_1160:
        /* <DEDUP_REMOVED lines=10> */
.L_x_1163:
[----:B------:R-:W-:Y:S05]  /*3ce20*/  BSYNC B1 ;  /* 0x0000000000017941 */ /* 0x000fea0003800000 */
.L_x_1162:
        /* <DEDUP_REMOVED lines=13> */
.L_x_1165:
[----:B------:R-:W-:Y:S05]  /*3cf00*/  BSYNC B1 ;  /* 0x0000000000017941 */ /* 0x000fea0003800000 */
.L_x_1164:
        /* <DEDUP_REMOVED lines=13> */
.L_x_1167:
[----:B------:R-:W-:Y:S05]  /*3cfe0*/  BSYNC B1 ;  /* 0x0000000000017941 */ /* 0x000fea0003800000 */
.L_x_1166:
        /* <DEDUP_REMOVED lines=10> */
.L_x_1169:
[----:B------:R-:W-:Y:S05]  /*3d090*/  BSYNC B1 ;  /* 0x0000000000017941 */ /* 0x000fea0003800000 */
.L_x_1168:
        /* <DEDUP_REMOVED lines=10> */
.L_x_1171:
[----:B------:R-:W-:Y:S05]  /*3d140*/  BSYNC B1 ;  /* 0x0000000000017941 */ /* 0x000fea0003800000 */
.L_x_1170:
        /* <DEDUP_REMOVED lines=13> */
.L_x_1173:
[----:B------:R-:W-:Y:S05]  /*3d220*/  BSYNC B1 ;  /* 0x0000000000017941 */ /* 0x000fea0003800000 */
.L_x_1172:
        /* <DEDUP_REMOVED lines=13> */
.L_x_1175:
[----:B------:R-:W-:Y:S05]  /*3d300*/  BSYNC B1 ;  /* 0x0000000000017941 */ /* 0x000fea0003800000 */
.L_x_1174:
        /* <DEDUP_REMOVED lines=10> */
.L_x_1177:
[----:B------:R-:W-:Y:S05]  /*3d3b0*/  BSYNC B1 ;  /* 0x0000000000017941 */ /* 0x000fea0003800000 */
.L_x_1176:
        /* <DEDUP_REMOVED lines=10> */
.L_x_1179:
[----:B------:R-:W-:Y:S05]  /*3d460*/  BSYNC B1 ;  /* 0x0000000000017941 */ /* 0x000fea0003800000 */
.L_x_1178:
        /* <DEDUP_REMOVED lines=13> */
.L_x_1181:
[----:B------:R-:W-:Y:S05]  /*3d540*/  BSYNC B1 ;  /* 0x0000000000017941 */ /* 0x000fea0003800000 */
.L_x_1180:
        /* <DEDUP_REMOVED lines=13> */
.L_x_1183:
[----:B------:R-:W-:Y:S05]  /*3d620*/  BSYNC B1 ;  /* 0x0000000000017941 */ /* 0x000fea0003800000 */
.L_x_1182:
        /* <DEDUP_REMOVED lines=10> */
.L_x_1185:
[----:B------:R-:W-:Y:S05]  /*3d6d0*/  BSYNC B1 ;  /* 0x0000000000017941 */ /* 0x000fea0003800000 */
.L_x_1184:
        /* <DEDUP_REMOVED lines=10> */
.L_x_1187:
[----:B------:R-:W-:Y:S05]  /*3d780*/  BSYNC B1 ;  /* 0x0000000000017941 */ /* 0x000fea0003800000 */
.L_x_1186:
        /* <DEDUP_REMOVED lines=13> */
.L_x_1189:
[----:B------:R-:W-:Y:S05]  /*3d860*/  BSYNC B1 ;  /* 0x0000000000017941 */ /* 0x000fea0003800000 */
.L_x_1188:
        /* <DEDUP_REMOVED lines=13> */
.L_x_1191:
[----:B------:R-:W-:Y:S05]  /*3d940*/  BSYNC B1 ;  /* 0x0000000000017941 */ /* 0x000fea0003800000 */
.L_x_1190:
        /* <DEDUP_REMOVED lines=10> */
.L_x_1193:
[----:B------:R-:W-:Y:S05]  /*3d9f0*/  BSYNC B1 ;  /* 0x0000000000017941 */ /* 0x000fea0003800000 */
.L_x_1192:
        /* <DEDUP_REMOVED lines=10> */
.L_x_1195:
[----:B------:R-:W-:Y:S05]  /*3daa0*/  BSYNC B1 ;  /* 0x0000000000017941 */ /* 0x000fea0003800000 */
.L_x_1194:
        /* <DEDUP_REMOVED lines=13> */
.L_x_1197:
[----:B------:R-:W-:Y:S05]  /*3db80*/  BSYNC B1 ;  /* 0x0000000000017941 */ /* 0x000fea0003800000 */
.L_x_1196:
        /* <DEDUP_REMOVED lines=13> */
.L_x_1199:
[----:B------:R-:W-:Y:S05]  /*3dc60*/  BSYNC B1 ;  /* 0x0000000000017941 */ /* 0x000fea0003800000 */
.L_x_1198:
        /* <DEDUP_REMOVED lines=10> */
.L_x_1201:
[----:B------:R-:W-:Y:S05]  /*3dd10*/  BSYNC B1 ;  /* 0x0000000000017941 */ /* 0x000fea0003800000 */
.L_x_1200:
        /* <DEDUP_REMOVED lines=10> */
.L_x_1203:
[----:B------:R-:W-:Y:S05]  /*3ddc0*/  BSYNC B1 ;  /* 0x0000000000017941 */ /* 0x000fea0003800000 */
.L_x_1202:
        /* <DEDUP_REMOVED lines=13> */
.L_x_1205:
[----:B------:R-:W-:Y:S05]  /*3dea0*/  BSYNC B1 ;  /* 0x0000000000017941 */ /* 0x000fea0003800000 */
.L_x_1204:
        /* <DEDUP_REMOVED lines=13> */
.L_x_1207:
[----:B------:R-:W-:Y:S05]  /*3df80*/  BSYNC B1 ;  /* 0x0000000000017941 */ /* 0x000fea0003800000 */
.L_x_1206:
        /* <DEDUP_REMOVED lines=10> */
.L_x_1209:
[----:B------:R-:W-:Y:S05]  /*3e030*/  BSYNC B1 ;  /* 0x0000000000017941 */ /* 0x000fea0003800000 */
.L_x_1208:
        /* <DEDUP_REMOVED lines=10> */
.L_x_1211:
[----:B------:R-:W-:Y:S05]  /*3e0e0*/  BSYNC B1 ;  /* 0x0000000000017941 */ /* 0x000fea0003800000 */
.L_x_1210:
        /* <DEDUP_REMOVED lines=13> */
.L_x_1213:
[----:B------:R-:W-:Y:S05]  /*3e1c0*/  BSYNC B1 ;  /* 0x0000000000017941 */ /* 0x000fea0003800000 */
.L_x_1212:
        /* <DEDUP_REMOVED lines=13> */
.L_x_1215:
[----:B------:R-:W-:Y:S05]  /*3e2a0*/  BSYNC B1 ;  /* 0x0000000000017941 */ /* 0x000fea0003800000 */
.L_x_1214:
        /* <DEDUP_REMOVED lines=10> */
.L_x_1217:
[----:B------:R-:W-:Y:S05]  /*3e350*/  BSYNC B1 ;  /* 0x0000000000017941 */ /* 0x000fea0003800000 */
.L_x_1216:
        /* <DEDUP_REMOVED lines=10> */
.L_x_1219:
[----:B------:R-:W-:Y:S05]  /*3e400*/  BSYNC B1 ;  /* 0x0000000000017941 */ /* 0x000fea0003800000 */
.L_x_1218:
        /* <DEDUP_REMOVED lines=13> */
.L_x_1221:
[----:B------:R-:W-:Y:S05]  /*3e4e0*/  BSYNC B1 ;  /* 0x0000000000017941 */ /* 0x000fea0003800000 */
.L_x_1220:
        /* <DEDUP_REMOVED lines=13> */
.L_x_1223:
[----:B------:R-:W-:Y:S05]  /*3e5c0*/  BSYNC B1 ;  /* 0x0000000000017941 */ /* 0x000fea0003800000 */
.L_x_1222:
        /* <DEDUP_REMOVED lines=10> */
.L_x_1225:
[----:B------:R-:W-:Y:S05]  /*3e670*/  BSYNC B1 ;  /* 0x0000000000017941 */ /* 0x000fea0003800000 */
.L_x_1224:
        /* <DEDUP_REMOVED lines=10> */
.L_x_1227:
[----:B------:R-:W-:Y:S05]  /*3e720*/  BSYNC B1 ;  /* 0x0000000000017941 */ /* 0x000fea0003800000 */
.L_x_1226:
        /* <DEDUP_REMOVED lines=13> */
.L_x_1229:
[----:B------:R-:W-:Y:S05]  /*3e800*/  BSYNC B1 ;  /* 0x0000000000017941 */ /* 0x000fea0003800000 */
.L_x_1228:
        /* <DEDUP_REMOVED lines=13> */
.L_x_1231:
[----:B------:R-:W-:Y:S05]  /*3e8e0*/  BSYNC B1 ;  /* 0x0000000000017941 */ /* 0x000fea0003800000 */
.L_x_1230:
        /* <DEDUP_REMOVED lines=10> */
.L_x_1233:
[----:B------:R-:W-:Y:S05]  /*3e990*/  BSYNC B1 ;  /* 0x0000000000017941 */ /* 0x000fea0003800000 */
.L_x_1232:
        /* <DEDUP_REMOVED lines=10> */
.L_x_1235:
[----:B------:R-:W-:Y:S05]  /*3ea40*/  BSYNC B1 ;  /* 0x0000000000017941 */ /* 0x000fea0003800000 */
.L_x_1234:
        /* <DEDUP_REMOVED lines=13> */
.L_x_1237:
[----:B------:R-:W-:Y:S05]  /*3eb20*/  BSYNC B1 ;  /* 0x0000000000017941 */ /* 0x000fea0003800000 */
.L_x_1236:
        /* <DEDUP_REMOVED lines=13> */
.L_x_1239:
[----:B------:R-:W-:Y:S05]  /*3ec00*/  BSYNC B1 ;  /* 0x0000000000017941 */ /* 0x000fea0003800000 */
.L_x_1238:
        /* <DEDUP_REMOVED lines=10> */
.L_x_1241:
[----:B------:R-:W-:Y:S05]  /*3ecb0*/  BSYNC B1 ;  /* 0x0000000000017941 */ /* 0x000fea0003800000 */
.L_x_1240:
        /* <DEDUP_REMOVED lines=10> */
.L_x_1243:
[----:B------:R-:W-:Y:S05]  /*3ed60*/  BSYNC B1 ;  /* 0x0000000000017941 */ /* 0x000fea0003800000 */
.L_x_1242:
        /* <DEDUP_REMOVED lines=13> */
.L_x_1245:
[----:B------:R-:W-:Y:S05]  /*3ee40*/  BSYNC B1 ;  /* 0x0000000000017941 */ /* 0x000fea0003800000 */
.L_x_1244:
        /* <DEDUP_REMOVED lines=13> */
.L_x_1247:
[----:B------:R-:W-:Y:S05]  /*3ef20*/  BSYNC B1 ;  /* 0x0000000000017941 */ /* 0x000fea0003800000 */
.L_x_1246:
        /* <DEDUP_REMOVED lines=10> */
.L_x_1249:
[----:B------:R-:W-:Y:S05]  /*3efd0*/  BSYNC B1 ;  /* 0x0000000000017941 */ /* 0x000fea0003800000 */
.L_x_1248:
        /* <DEDUP_REMOVED lines=10> */
.L_x_1251:
[----:B------:R-:W-:Y:S05]  /*3f080*/  BSYNC B1 ;  /* 0x0000000000017941 */ /* 0x000fea0003800000 */
.L_x_1250:
        /* <DEDUP_REMOVED lines=13> */
.L_x_1253:
[----:B------:R-:W-:Y:S05]  /*3f160*/  BSYNC B1 ;  /* 0x0000000000017941 */ /* 0x000fea0003800000 */
.L_x_1252:
        /* <DEDUP_REMOVED lines=13> */
.L_x_1255:
[----:B------:R-:W-:Y:S05]  /*3f240*/  BSYNC B1 ;  /* 0x0000000000017941 */ /* 0x000fea0003800000 */
.L_x_1254:
        /* <DEDUP_REMOVED lines=10> */
.L_x_1257:
[----:B------:R-:W-:Y:S05]  /*3f2f0*/  BSYNC B1 ;  /* 0x0000000000017941 */ /* 0x000fea0003800000 */
.L_x_1256:
        /* <DEDUP_REMOVED lines=10> */
.L_x_1259:
[----:B------:R-:W-:Y:S05]  /*3f3a0*/  BSYNC B1 ;  /* 0x0000000000017941 */ /* 0x000fea0003800000 */
.L_x_1258:
        /* <DEDUP_REMOVED lines=13> */
.L_x_1261:
[----:B------:R-:W-:Y:S05]  /*3f480*/  BSYNC B1 ;  /* 0x0000000000017941 */ /* 0x000fea0003800000 */
.L_x_1260:
        /* <DEDUP_REMOVED lines=13> */
.L_x_1263:
[----:B------:R-:W-:Y:S05]  /*3f560*/  BSYNC B1 ;  /* 0x0000000000017941 */ /* 0x000fea0003800000 */
.L_x_1262:
        /* <DEDUP_REMOVED lines=10> */
.L_x_1265:
[----:B------:R-:W-:Y:S05]  /*3f610*/  BSYNC B1 ;  /* 0x0000000000017941 */ /* 0x000fea0003800000 */
.L_x_1264:
        /* <DEDUP_REMOVED lines=10> */
.L_x_1267:
[----:B------:R-:W-:Y:S05]  /*3f6c0*/  BSYNC B1 ;  /* 0x0000000000017941 */ /* 0x000fea0003800000 */
.L_x_1266:
        /* <DEDUP_REMOVED lines=13> */
.L_x_1269:
[----:B------:R-:W-:Y:S05]  /*3f7a0*/  BSYNC B1 ;  /* 0x0000000000017941 */ /* 0x000fea0003800000 */
.L_x_1268:
        /* <DEDUP_REMOVED lines=13> */
.L_x_1271:
[----:B------:R-:W-:Y:S05]  /*3f880*/  BSYNC B1 ;  /* 0x0000000000017941 */ /* 0x000fea0003800000 */
.L_x_1270:
        /* <DEDUP_REMOVED lines=10> */
.L_x_1273:
[----:B------:R-:W-:Y:S05]  /*3f930*/  BSYNC B1 ;  /* 0x0000000000017941 */ /* 0x000fea0003800000 */
.L_x_1272:
        /* <DEDUP_REMOVED lines=10> */
.L_x_1275:
[----:B------:R-:W-:Y:S05]  /*3f9e0*/  BSYNC B1 ;  /* 0x0000000000017941 */ /* 0x000fea0003800000 */
.L_x_1274:
        /* <DEDUP_REMOVED lines=13> */
.L_x_1277:
[----:B------:R-:W-:Y:S05]  /*3fac0*/  BSYNC B1 ;  /* 0x0000000000017941 */ /* 0x000fea0003800000 */
.L_x_1276:
[----:B------:R-:W2:Y:S01]  /*3fad0*/  LDL.LU R159, [R1+0x5d0] ;  /* 0x0005d000019f7983 */ /* 0x000ea20000300800 */
[----:B-----5:R-:W-:Y:S01]  /*3fae0*/  HADD2.F32 R158, -RZ, R19.H0_H0 ;  /* 0x20000013ff9e7230 */ /* 0x020fe20000004100 */
[----:B------:R-:W-:Y:S01]  /*3faf0*/  ISETP.GT.AND P4, PT, R3, 0x1e9, PT ;  /* 0x000001e90300780c */ /* 0x000fe20003f84270 */
[----:B------:R-:W-:Y:S03]  /*3fb00*/  BSSY B1, `(.L_x_1278) ;  /* 0x0000008000017945 */ /* 0x000fe60003800000 */
[----:B------:R-:W-:-:S04]  /*3fb10*/  FMUL R158, R158, R16 ;  /* 0x000000109e9e7220 */ /* 0x000fc80000400000 */
[----:B--2---:R-:W-:-:S05]  /*3fb20*/  FFMA R158, R159, R2, R158 ;  /* 0x000000029f9e7223 */ /* 0x004fca000000009e */
[----:B------:R-:W-:-:S05]  /*3fb30*/  F2FP.F16.F32.PACK_AB R158, RZ, R158 ;  /* 0x0000009eff9e723e */ /* 0x000fca00000000ff */
[----:B------:R2:W-:Y:S01]  /*3fb40*/  @P0 STG.E.U16 desc[UR46][R168.64+0x3d0], R158 ;  /* 0x0003d09ea8000986 */ /* 0x0005e2000c10152e */
[----:B------:R-:W-:-:S13]  /*3fb50*/  ISETP.GT.AND P0, PT, R0, RZ, P4 ;  /* 0x000000ff0000720c */ /* 0x000fda0002704270 */
[----:B--2---:R-:W-:Y:S05]  /*3fb60*/  @!P0 BRA `(.L_x_1279) ;  /* 0x0000000000048947 */ /* 0x004fea0003800000 */
[----:B------:R2:W5:Y:S02]  /*3fb70*/  LDG.E.LTC128B.U16 R19, desc[UR46][R152.64+0x3d2] ;  /* 0x0003d22e98137981 */ /* 0x000564000c1e1520 */
.L_x_1279:
[----:B------:R-:W-:Y:S05]  /*3fb80*/  BSYNC B1 ;  /* 0x0000000000017941 */ /* 0x000fea0003800000 */
.L_x_1278:
        /* <DEDUP_REMOVED lines=10> */
.L_x_1281:
[----:B------:R-:W-:Y:S05]  /*3fc30*/  BSYNC B1 ;  /* 0x0000000000017941 */ /* 0x000fea0003800000 */
.L_x_1280:
        /* <DEDUP_REMOVED lines=10> */
.L_x_1283:
[----:B------:R-:W-:Y:S05]  /*3fce0*/  BSYNC B1 ;  /* 0x0000000000017941 */ /* 0x000fea0003800000 */
.L_x_1282:
        /* <DEDUP_REMOVED lines=11> */
.L_x_1285:
[----:B------:R-:W-:Y:S05]  /*3fda0*/  BSYNC B1 ;  /* 0x0000000000017941 */ /* 0x000fea0003800000 */
.L_x_1284:
        /* <DEDUP_REMOVED lines=11> */
.L_x_1287:
[----:B------:R-:W-:Y:S05]  /*3fe60*/  BSYNC B1 ;  /* 0x0000000000017941 */ /* 0x000fea0003800000 */
.L_x_1286:
        /* <DEDUP_REMOVED lines=10> */
.L_x_1289:
[----:B------:R-:W-:Y:S05]  /*3ff10*/  BSYNC B1 ;  /* 0x0000000000017941 */ /* 0x000fea0003800000 */
.L_x_1288:
        /* <DEDUP_REMOVED lines=10> */
.L_x_1291:
[----:B------:R-:W-:Y:S05]  /*3ffc0*/  BSYNC B1 ;  /* 0x0000000000017941 */ /* 0x000fea0003800000 */
.L_x_1290:
        /* <DEDUP_REMOVED lines=11> */
.L_x_1293:
[----:B------:R-:W-:Y:S05]  /*40080*/  BSYNC B1 ;  /* 0x0000000000017941 */ /* 0x000fea0003800000 */
.L_x_1292:
[----:B------:R-:W2:Y:S01]  /*40090*/  LDL.LU R159, [R1+0x5f0] ;  /* 0x0005f000019f7983 */ /* 0x000ea20000300800 */
[----:B-----5:R-:W-:Y:S01]  /*400a0*/  HADD2.F32 R158, -RZ, R19.H0_H0 ;  /* 0x20000013ff9e7230 */ /* 0x020fe20000004100 */
[----:B------:R-:W-:Y:S04]  /*400b0*/  BSSY B1, `(.L_x_1294) ;  /* 0x0000009000017945 */ /* 0x000fe80003800000 */
[----:B------:R-:W-:-:S04]  /*400c0*/  FMUL R158, R158, R16 ;  /* 0x000000109e9e7220 */ /* 0x000fc80000400000 */
[----:B--2---:R-:W-:-:S05]  /*400d0*/  FFMA R158, R159, R2, R158 ;  /* 0x000000029f9e7223 */ /* 0x004fca000000009e */
[----:B------:R-:W-:-:S05]  /*400e0*/  F2FP.F16.F32.PACK_AB R158, RZ, R158 ;  /* 0x0000009eff9e723e */ /* 0x000fca00000000ff */
[----:B------:R2:W-:Y:S01]  /*400f0*/  @P0 STG.E.U16 desc[UR46][R168.64+0x3f0], R158 ;  /* 0x0003f09ea8000986 */ /* 0x0005e2000c10152e */
[----:B------:R-:W-:-:S04]  /*40100*/  ISETP.GT.AND P0, PT, R3, 0x1f9, PT ;  /* 0x000001f90300780c */ /* 0x000fc80003f04270 */
[----:B------:R-:W-:-:S13]  /*40110*/  ISETP.GT.AND P5, PT, R0, RZ, P0 ;  /* 0x000000ff0000720c */ /* 0x000fda00007a4270 */
[----:B--2---:R-:W-:Y:S05]  /*40120*/  @!P5 BRA `(.L_x_1295) ;  /* 0x000000000004d947 */ /* 0x004fea0003800000 */
[----:B------:R2:W5:Y:S02]  /*40130*/  LDG.E.LTC128B.U16 R19, desc[UR46][R152.64+0x3f2] ;  /* 0x0003f22e98137981 */ /* 0x000564000c1e1520 */
.L_x_1295:
[----:B------:R-:W-:Y:S05]  /*40140*/  BSYNC B1 ;  /* 0x0000000000017941 */ /* 0x000fea0003800000 */
.L_x_1294:
[----:B0-23--:R-:W2:Y:S01]  /*40150*/  LDL.LU R152, [R1+0x5f4] ;  /* 0x0005f40001987983 */ /* 0x00dea20000300800 */
[----:B-----5:R-:W-:Y:S01]  /*40160*/  HADD2.F32 R3, -RZ, R19.H0_H0 ;  /* 0x20000013ff037230 */ /* 0x020fe20000004100 */
[----:B------:R-:W-:Y:S04]  /*40170*/  BSSY B1, `(.L_x_1296) ;  /* 0x0000009000017945 */ /* 0x000fe80003800000 */
[----:B------:R-:W-:-:S04]  /*40180*/  FMUL R3, R3, R16 ;  /* 0x0000001003037220 */ /* 0x000fc80000400000 */
[----:B--2---:R-:W-:-:S05]  /*40190*/  FFMA R3, R152, R2, R3 ;  /* 0x0000000298037223 */ /* 0x004fca0000000003 */
[----:B------:R-:W-:-:S05]  /*401a0*/  F2FP.F16.F32.PACK_AB R3, RZ, R3 ;  /* 0x00000003ff03723e */ /* 0x000fca00000000ff */
[----:B------:R0:W-:Y:S01]  /*401b0*/  @P5 STG.E.U16 desc[UR46][R168.64+0x3f2], R3 ;  /* 0x0003f203a8005986 */ /* 0x0001e2000c10152e */
[----:B------:R-:W-:Y:S02]  /*401c0*/  ISETP.GT.AND P5, PT, R0, 0x8, P1 ;  /* 0x000000080000780c */ /* 0x000fe40000fa4270 */
[----:B0-----:R-:W-:-:S11]  /*401d0*/  PRMT R3, R19, 0x7610, R3 ;  /* 0x0000761013037816 */ /* 0x001fd60000000003 */
[----:B------:R-:W-:Y:S05]  /*401e0*/  @!P5 BRA `(.L_x_1297) ;  /* 0x000000000004d947 */ /* 0x000fea0003800000 */
[----:B------:R0:W5:Y:S02]  /*401f0*/  LDG.E.LTC128B.U16 R3, desc[UR46][R22.64+0x3f0] ;  /* 0x0003f02e16037981 */ /* 0x000164000c1e1520 */
.L_x_1297:
[----:B------:R-:W-:Y:S05]  /*40200*/  BSYNC B1 ;  /* 0x0000000000017941 */ /* 0x000fea0003800000 */
.L_x_1296:
        /* <DEDUP_REMOVED lines=10> */
.L_x_1299:
[----:B------:R-:W-:Y:S05]  /*402b0*/  BSYNC B1 ;  /* 0x0000000000017941 */ /* 0x000fea0003800000 */
.L_x_1298:
[----:B012-4-:R-:W2:Y:S01]  /*402c0*/  LDL.LU R22, [R1+0x5fc] ;  /* 0x0005fc0001167983 */ /* 0x017ea20000300800 */
        /* <DEDUP_REMOVED lines=8> */
[----:B0-----:R-:W-:Y:S05]  /*40350*/  @!P5 BRA `(.L_x_1301) ;  /* 0x000000000004d947 */ /* 0x001fea0003800000 */
[----:B------:R0:W5:Y:S02]  /*40360*/  LDG.E.LTC128B.U16 R3, desc[UR46][R20.64+0x200] ;  /* 0x0002002e14037981 */ /* 0x000164000c1e1520 */
.L_x_1301:
[----:B------:R-:W-:Y:S05]  /*40370*/  BSYNC B1 ;  /* 0x0000000000017941 */ /* 0x000fea0003800000 */
.L_x_1300:
        /* <DEDUP_REMOVED lines=9> */
[----:B-1----:R-:W-:Y:S05]  /*40410*/  @!P5 BRA `(.L_x_1303) ;  /* 0x000000000004d947 */ /* 0x002fea0003800000 */
[----:B------:R1:W5:Y:S02]  /*40420*/  LDG.E.LTC128B.U16 R3, desc[UR46][R20.64+0x202] ;  /* 0x0002022e14037981 */ /* 0x000364000c1e1520 */
.L_x_1303:
[----:B------:R-:W-:Y:S05]  /*40430*/  BSYNC B1 ;  /* 0x0000000000017941 */ /* 0x000fea0003800000 */
.L_x_1302:
        /* <DEDUP_REMOVED lines=11> */
.L_x_1305:
[----:B------:R-:W-:Y:S05]  /*404f0*/  BSYNC B1 ;  /* 0x0000000000017941 */ /* 0x000fea0003800000 */
.L_x_1304:
        /* <DEDUP_REMOVED lines=11> */
.L_x_1307:
[----:B------:R-:W-:Y:S05]  /*405b0*/  BSYNC B1 ;  /* 0x0000000000017941 */ /* 0x000fea0003800000 */
.L_x_1306:
        /* <DEDUP_REMOVED lines=11> */
.L_x_1309:
[----:B------:R-:W-:Y:S05]  /*40670*/  BSYNC B1 ;  /* 0x0000000000017941 */ /* 0x000fea0003800000 */
.L_x_1308:
        /* <DEDUP_REMOVED lines=11> */
.L_x_1311:
[----:B------:R-:W-:Y:S05]  /*40730*/  BSYNC B1 ;  /* 0x0000000000017941 */ /* 0x000fea0003800000 */
.L_x_1310:
        /* <DEDUP_REMOVED lines=11> */
.L_x_1313:
[----:B------:R-:W-:Y:S05]  /*407f0*/  BSYNC B1 ;  /* 0x0000000000017941 */ /* 0x000fea0003800000 */
.L_x_1312:
        /* <DEDUP_REMOVED lines=11> */
.L_x_1315:
[----:B------:R-:W-:Y:S05]  /*408b0*/  BSYNC B1 ;  /* 0x0000000000017941 */ /* 0x000fea0003800000 */
.L_x_1314:
        /* <DEDUP_REMOVED lines=11> */
.L_x_1317:
[----:B------:R-:W-:Y:S05]  /*40970*/  BSYNC B1 ;  /* 0x0000000000017941 */ /* 0x000fea0003800000 */
.L_x_1316:
        /* <DEDUP_REMOVED lines=11> */
.L_x_1319:
[----:B------:R-:W-:Y:S05]  /*40a30*/  BSYNC B1 ;  /* 0x0000000000017941 */ /* 0x000fea0003800000 */
.L_x_1318:
        /* <DEDUP_REMOVED lines=11> */
.L_x_1321:
[----:B------:R-:W-:Y:S05]  /*40af0*/  BSYNC B1 ;  /* 0x0000000000017941 */ /* 0x000fea0003800000 */
.L_x_1320:
        /* <DEDUP_REMOVED lines=11> */
.L_x_1323:
[----:B------:R-:W-:Y:S05]  /*40bb0*/  BSYNC B1 ;  /* 0x0000000000017941 */ /* 0x000fea0003800000 */
.L_x_1322:
        /* <DEDUP_REMOVED lines=11> */
.L_x_1325:
[----:B------:R-:W-:Y:S05]  /*40c70*/  BSYNC B1 ;  /* 0x0000000000017941 */ /* 0x000fea0003800000 */
.L_x_1324:
        /* <DEDUP_REMOVED lines=11> */
.L_x_1327:
[----:B------:R-:W-:Y:S05]  /*40d30*/  BSYNC B1 ;  /* 0x0000000000017941 */ /* 0x000fea0003800000 */
.L_x_1326:
        /* <DEDUP_REMOVED lines=11> */
.L_x_1329:
[----:B------:R-:W-:Y:S05]  /*40df0*/  BSYNC B1 ;  /* 0x0000000000017941 */ /* 0x000fea0003800000 */
.L_x_1328:
        /* <DEDUP_REMOVED lines=11> */
.L_x_1331:
[----:B------:R-:W-:Y:S05]  /*40eb0*/  BSYNC B1 ;  /* 0x0000000000017941 */ /* 0x000fea0003800000 */
.L_x_1330:
        /* <DEDUP_REMOVED lines=11> */
.L_x_1333:
[----:B------:R-:W-:Y:S05]  /*40f70*/  BSYNC B1 ;  /* 0x0000000000017941 */ /* 0x000fea0003800000 */
.L_x_1332:
        /* <DEDUP_REMOVED lines=11> */
.L_x_1335:
[----:B------:R-:W-:Y:S05]  /*41030*/  BSYNC B1 ;  /* 0x0000000000017941 */ /* 0x000fea0003800000 */
.L_x_1334:
        /* <DEDUP_REMOVED lines=11> */
.L_x_1337:
[----:B------:R-:W-:Y:S05]  /*410f0*/  BSYNC B1 ;  /* 0x0000000000017941 */ /* 0x000fea0003800000 */
.L_x_1336:
        /* <DEDUP_REMOVED lines=11> */
.L_x_1339:
[----:B------:R-:W-:Y:S05]  /*411b0*/  BSYNC B1 ;  /* 0x0000000000017941 */ /* 0x000fea0003800000 */
.L_x_1338:
        /* <DEDUP_REMOVED lines=11> */
.L_x_1341:
[----:B------:R-:W-:Y:S05]  /*41270*/  BSYNC B1 ;  /* 0x0000000000017941 */ /* 0x000fea0003800000 */
.L_x_1340:
        /* <DEDUP_REMOVED lines=11> */
.L_x_1343:
[----:B------:R-:W-:Y:S05]  /*41330*/  BSYNC B1 ;  /* 0x0000000000017941 */ /* 0x000fea0003800000 */
.L_x_1342:
        /* <DEDUP_REMOVED lines=11> */
.L_x_1345:
[----:B------:R-:W-:Y:S05]  /*413f0*/  BSYNC B1 ;  /* 0x0000000000017941 */ /* 0x000fea0003800000 */
.L_x_1344:
        /* <DEDUP_REMOVED lines=11> */
.L_x_1347:
[----:B------:R-:W-:Y:S05]  /*414b0*/  BSYNC B1 ;  /* 0x0000000000017941 */ /* 0x000fea0003800000 */
.L_x_1346:
        /* <DEDUP_REMOVED lines=11> */
.L_x_1349:
[----:B------:R-:W-:Y:S05]  /*41570*/  BSYNC B1 ;  /* 0x0000000000017941 */ /* 0x000fea0003800000 */
.L_x_1348:
        /* <DEDUP_REMOVED lines=11> */
.L_x_1351:
[----:B------:R-:W-:Y:S05]  /*41630*/  BSYNC B1 ;  /* 0x0000000000017941 */ /* 0x000fea0003800000 */
.L_x_1350:
        /* <DEDUP_REMOVED lines=11> */
.L_x_1353:
[----:B------:R-:W-:Y:S05]  /*416f0*/  BSYNC B1 ;  /* 0x0000000000017941 */ /* 0x000fea0003800000 */
.L_x_1352:
        /* <DEDUP_REMOVED lines=11> */
.L_x_1355:
[----:B------:R-:W-:Y:S05]  /*417b0*/  BSYNC B1 ;  /* 0x0000000000017941 */ /* 0x000fea0003800000 */
.L_x_1354:
        /* <DEDUP_REMOVED lines=11> */
.L_x_1357:
[----:B------:R-:W-:Y:S05]  /*41870*/  BSYNC B1 ;  /* 0x0000000000017941 */ /* 0x000fea0003800000 */
.L_x_1356:
        /* <DEDUP_REMOVED lines=11> */
.L_x_1359:
[----:B------:R-:W-:Y:S05]  /*41930*/  BSYNC B1 ;  /* 0x0000000000017941 */ /* 0x000fea0003800000 */
.L_x_1358:
        /* <DEDUP_REMOVED lines=11> */
.L_x_1361:
[----:B------:R-:W-:Y:S05]  /*419f0*/  BSYNC B1 ;  /* 0x0000000000017941 */ /* 0x000fea0003800000 */
.L_x_1360:
        /* <DEDUP_REMOVED lines=11> */
.L_x_1363:
[----:B------:R-:W-:Y:S05]  /*41ab0*/  BSYNC B1 ;  /* 0x0000000000017941 */ /* 0x000fea0003800000 */
.L_x_1362:
        /* <DEDUP_REMOVED lines=11> */
.L_x_1365:
[----:B------:R-:W-:Y:S05]  /*41b70*/  BSYNC B1 ;  /* 0x0000000000017941 */ /* 0x000fea0003800000 */
.L_x_1364:
        /* <DEDUP_REMOVED lines=11> */
.L_x_1367:
[----:B------:R-:W-:Y:S05]  /*41c30*/  BSYNC B1 ;  /* 0x0000000000017941 */ /* 0x000fea0003800000 */
.L_x_1366:
        /* <DEDUP_REMOVED lines=11> */
.L_x_1369:
[----:B------:R-:W-:Y:S05]  /*41cf0*/  BSYNC B1 ;  /* 0x0000000000017941 */ /* 0x000fea0003800000 */
.L_x_1368:
        /* <DEDUP_REMOVED lines=11> */
.L_x_1371:
[----:B------:R-:W-:Y:S05]  /*41db0*/  BSYNC B1 ;  /* 0x0000000000017941 */ /* 0x000fea0003800000 */
.L_x_1370:
        /* <DEDUP_REMOVED lines=11> */
.L_x_1373:
[----:B------:R-:W-:Y:S05]  /*41e70*/  BSYNC B1 ;  /* 0x0000000000017941 */ /* 0x000fea0003800000 */
.L_x_1372:
        /* <DEDUP_REMOVED lines=11> */
.L_x_1375:
[----:B------:R-:W-:Y:S05]  /*41f30*/  BSYNC B1 ;  /* 0x0000000000017941 */ /* 0x000fea0003800000 */
.L_x_1374:
        /* <DEDUP_REMOVED lines=11> */
.L_x_1377:
[----:B------:R-:W-:Y:S05]  /*41ff0*/  BSYNC B1 ;  /* 0x0000000000017941 */ /* 0x000fea0003800000 */
.L_x_1376:
        /* <DEDUP_REMOVED lines=11> */
.L_x_1379:
[----:B------:R-:W-:Y:S05]  /*420b0*/  BSYNC B1 ;  /* 0x0000000000017941 */ /* 0x000fea0003800000 */
.L_x_1378:
        /* <DEDUP_REMOVED lines=11> */
.L_x_1381:
[----:B------:R-:W-:Y:S05]  /*42170*/  BSYNC B1 ;  /* 0x0000000000017941 */ /* 0x000fea0003800000 */
.L_x_1380:
        /* <DEDUP_REMOVED lines=11> */
.L_x_1383:
[----:B------:R-:W-:Y:S05]  /*42230*/  BSYNC B1 ;  /* 0x0000000000017941 */ /* 0x000fea0003800000 */
.L_x_1382:
        /* <DEDUP_REMOVED lines=11> */
.L_x_1385:
[----:B------:R-:W-:Y:S05]  /*422f0*/  BSYNC B1 ;  /* 0x0000000000017941 */ /* 0x000fea0003800000 */
.L_x_1384:
        /* <DEDUP_REMOVED lines=11> */
.L_x_1387:
[----:B------:R-:W-:Y:S05]  /*423b0*/  BSYNC B1 ;  /* 0x0000000000017941 */ /* 0x000fea0003800000 */
.L_x_1386:
        /* <DEDUP_REMOVED lines=11> */
.L_x_1389:
[----:B------:R-:W-:Y:S05]  /*42470*/  BSYNC B1 ;  /* 0x0000000000017941 */ /* 0x000fea0003800000 */
.L_x_1388:
        /* <DEDUP_REMOVED lines=11> */
.L_x_1391:
[----:B------:R-:W-:Y:S05]  /*42530*/  BSYNC B1 ;  /* 0x0000000000017941 */ /* 0x000fea0003800000 */
.L_x_1390:
        /* <DEDUP_REMOVED lines=11> */
.L_x_1393:
[----:B------:R-:W-:Y:S05]  /*425f0*/  BSYNC B1 ;  /* 0x0000000000017941 */ /* 0x000fea0003800000 */
.L_x_1392:
        /* <DEDUP_REMOVED lines=11> */
.L_x_1395:
[----:B------:R-:W-:Y:S05]  /*426b0*/  BSYNC B1 ;  /* 0x0000000000017941 */ /* 0x000fea0003800000 */
.L_x_1394:
        /* <DEDUP_REMOVED lines=11> */
.L_x_1397:
[----:B------:R-:W-:Y:S05]  /*42770*/  BSYNC B1 ;  /* 0x0000000000017941 */ /* 0x000fea0003800000 */
.L_x_1396:
        /* <DEDUP_REMOVED lines=11> */
.L_x_1399:
[----:B------:R-:W-:Y:S05]  /*42830*/  BSYNC B1 ;  /* 0x0000000000017941 */ /* 0x000fea0003800000 */
.L_x_1398:
        /* <DEDUP_REMOVED lines=11> */
.L_x_1401:
[----:B------:R-:W-:Y:S05]  /*428f0*/  BSYNC B1 ;  /* 0x0000000000017941 */ /* 0x000fea0003800000 */
.L_x_1400:
        /* <DEDUP_REMOVED lines=11> */
.L_x_1403:
[----:B------:R-:W-:Y:S05]  /*429b0*/  BSYNC B1 ;  /* 0x0000000000017941 */ /* 0x000fea0003800000 */
.L_x_1402:
        /* <DEDUP_REMOVED lines=11> */
.L_x_1405:
[----:B------:R-:W-:Y:S05]  /*42a70*/  BSYNC B1 ;  /* 0x0000000000017941 */ /* 0x000fea0003800000 */
.L_x_1404:
        /* <DEDUP_REMOVED lines=11> */
.L_x_1407:
[----:B------:R-:W-:Y:S05]  /*42b30*/  BSYNC B1 ;  /* 0x0000000000017941 */ /* 0x000fea0003800000 */
.L_x_1406:
        /* <DEDUP_REMOVED lines=11> */
.L_x_1409:
[----:B------:R-:W-:Y:S05]  /*42bf0*/  BSYNC B1 ;  /* 0x0000000000017941 */ /* 0x000fea0003800000 */
.L_x_1408:
        /* <DEDUP_REMOVED lines=11> */
.L_x_1411:
[----:B------:R-:W-:Y:S05]  /*42cb0*/  BSYNC B1 ;  /* 0x0000000000017941 */ /* 0x000fea0003800000 */
.L_x_1410:
        /* <DEDUP_REMOVED lines=11> */
.L_x_1413:
[----:B------:R-:W-:Y:S05]  /*42d70*/  BSYNC B1 ;  /* 0x0000000000017941 */ /* 0x000fea0003800000 */
.L_x_1412:
        /* <DEDUP_REMOVED lines=11> */
.L_x_1415:
[----:B------:R-:W-:Y:S05]  /*42e30*/  BSYNC B1 ;  /* 0x0000000000017941 */ /* 0x000fea0003800000 */
.L_x_1414:
        /* <DEDUP_REMOVED lines=11> */
.L_x_1417:
[----:B------:R-:W-:Y:S05]  /*42ef0*/  BSYNC B1 ;  /* 0x0000000000017941 */ /* 0x000fea0003800000 */
.L_x_1416:
        /* <DEDUP_REMOVED lines=11> */
.L_x_1419:
[----:B------:R-:W-:Y:S05]  /*42fb0*/  BSYNC B1 ;  /* 0x0000000000017941 */ /* 0x000fea0003800000 */
.L_x_1418:
        /* <DEDUP_REMOVED lines=11> */
.L_x_1421:
[----:B------:R-:W-:Y:S05]  /*43070*/  BSYNC B1 ;  /* 0x0000000000017941 */ /* 0x000fea0003800000 */
.L_x_1420:
        /* <DEDUP_REMOVED lines=11> */
.L_x_1423:
[----:B------:R-:W-:Y:S05]  /*43130*/  BSYNC B1 ;  /* 0x0000000000017941 */ /* 0x000fea0003800000 */
.L_x_1422:
        /* <DEDUP_REMOVED lines=11> */
.L_x_1425:
[----:B------:R-:W-:Y:S05]  /*431f0*/  BSYNC B1 ;  /* 0x0000000000017941 */ /* 0x000fea0003800000 */
.L_x_1424:
        /* <DEDUP_REMOVED lines=11> */
.L_x_1427:
[----:B------:R-:W-:Y:S05]  /*432b0*/  BSYNC B1 ;  /* 0x0000000000017941 */ /* 0x000fea0003800000 */
.L_x_1426:
        /* <DEDUP_REMOVED lines=11> */
.L_x_1429:
[----:B------:R-:W-:Y:S05]  /*43370*/  BSYNC B1 ;  /* 0x0000000000017941 */ /* 0x000fea0003800000 */
.L_x_1428:
        /* <DEDUP_REMOVED lines=11> */
.L_x_1431:
[----:B------:R-:W-:Y:S05]  /*43430*/  BSYNC B1 ;  /* 0x0000000000017941 */ /* 0x000fea0003800000 */
.L_x_1430:
        /* <DEDUP_REMOVED lines=11> */
.L_x_1433:
[----:B------:R-:W-:Y:S05]  /*434f0*/  BSYNC B1 ;  /* 0x0000000000017941 */ /* 0x000fea0003800000 */
.L_x_1432:
        /* <DEDUP_REMOVED lines=11> */
.L_x_1435:
[----:B------:R-:W-:Y:S05]  /*435b0*/  BSYNC B1 ;  /* 0x0000000000017941 */ /* 0x000fea0003800000 */
.L_x_1434:
        /* <DEDUP_REMOVED lines=11> */
.L_x_1437:
[----:B------:R-:W-:Y:S05]  /*43670*/  BSYNC B1 ;  /* 0x0000000000017941 */ /* 0x000fea0003800000 */
.L_x_1436:
        /* <DEDUP_REMOVED lines=11> */
.L_x_1439:
[----:B------:R-:W-:Y:S05]  /*43730*/  BSYNC B1 ;  /* 0x0000000000017941 */ /* 0x000fea0003800000 */
.L_x_1438:
        /* <DEDUP_REMOVED lines=11> */
.L_x_1441:
[----:B------:R-:W-:Y:S05]  /*437f0*/  BSYNC B1 ;  /* 0x0000000000017941 */ /* 0x000fea0003800000 */
.L_x_1440:
        /* <DEDUP_REMOVED lines=11> */
.L_x_1443:
[----:B------:R-:W-:Y:S05]  /*438b0*/  BSYNC B1 ;  /* 0x0000000000017941 */ /* 0x000fea0003800000 */
.L_x_1442:
        /* <DEDUP_REMOVED lines=11> */
.L_x_1445:
[----:B------:R-:W-:Y:S05]  /*43970*/  BSYNC B1 ;  /* 0x0000000000017941 */ /* 0x000fea0003800000 */
.L_x_1444:
        /* <DEDUP_REMOVED lines=11> */
.L_x_1447:
[----:B------:R-:W-:Y:S05]  /*43a30*/  BSYNC B1 ;  /* 0x0000000000017941 */ /* 0x000fea0003800000 */
.L_x_1446:
        /* <DEDUP_REMOVED lines=11> */
.L_x_1449:
[----:B------:R-:W-:Y:S05]  /*43af0*/  BSYNC B1 ;  /* 0x0000000000017941 */ /* 0x000fea0003800000 */
.L_x_1448:
        /* <DEDUP_REMOVED lines=11> */
.L_x_1451:
[----:B------:R-:W-:Y:S05]  /*43bb0*/  BSYNC B1 ;  /* 0x0000000000017941 */ /* 0x000fea0003800000 */
.L_x_1450:
        /* <DEDUP_REMOVED lines=11> */
.L_x_1453:
[----:B------:R-:W-:Y:S05]  /*43c70*/  BSYNC B1 ;  /* 0x0000000000017941 */ /* 0x000fea0003800000 */
.L_x_1452:
        /* <DEDUP_REMOVED lines=11> */
.L_x_1455:
[----:B------:R-:W-:Y:S05]  /*43d30*/  BSYNC B1 ;  /* 0x0000000000017941 */ /* 0x000fea0003800000 */
.L_x_1454:
        /* <DEDUP_REMOVED lines=11> */
.L_x_1457:
[----:B------:R-:W-:Y:S05]  /*43df0*/  BSYNC B1 ;  /* 0x0000000000017941 */ /* 0x000fea0003800000 */
.L_x_1456:
        /* <DEDUP_REMOVED lines=11> */
.L_x_1459:
[----:B------:R-:W-:Y:S05]  /*43eb0*/  BSYNC B1 ;  /* 0x0000000000017941 */ /* 0x000fea0003800000 */
.L_x_1458:
        /* <DEDUP_REMOVED lines=11> */
.L_x_1461:
[----:B------:R-:W-:Y:S05]  /*43f70*/  BSYNC B1 ;  /* 0x0000000000017941 */ /* 0x000fea0003800000 */
.L_x_1460:
        /* <DEDUP_REMOVED lines=11> */
.L_x_1463:
[----:B------:R-:W-:Y:S05]  /*44030*/  BSYNC B1 ;  /* 0x0000000000017941 */ /* 0x000fea0003800000 */
.L_x_1462:
        /* <DEDUP_REMOVED lines=11> */
.L_x_1465:
[----:B------:R-:W-:Y:S05]  /*440f0*/  BSYNC B1 ;  /* 0x0000000000017941 */ /* 0x000fea0003800000 */
.L_x_1464:
        /* <DEDUP_REMOVED lines=11> */
.L_x_1467:
[----:B------:R-:W-:Y:S05]  /*441b0*/  BSYNC B1 ;  /* 0x0000000000017941 */ /* 0x000fea0003800000 */
.L_x_1466:
        /* <DEDUP_REMOVED lines=11> */
.L_x_1469:
[----:B------:R-:W-:Y:S05]  /*44270*/  BSYNC B1 ;  /* 0x0000000000017941 */ /* 0x000fea0003800000 */
.L_x_1468:
        /* <DEDUP_REMOVED lines=11> */
.L_x_1471:
[----:B------:R-:W-:Y:S05]  /*44330*/  BSYNC B1 ;  /* 0x0000000000017941 */ /* 0x000fea0003800000 */
.L_x_1470:
        /* <DEDUP_REMOVED lines=11> */
.L_x_1473:
[----:B------:R-:W-:Y:S05]  /*443f0*/  BSYNC B1 ;  /* 0x0000000000017941 */ /* 0x000fea0003800000 */
.L_x_1472:
        /* <DEDUP_REMOVED lines=11> */
.L_x_1475:
[----:B------:R-:W-:Y:S05]  /*444b0*/  BSYNC B1 ;  /* 0x0000000000017941 */ /* 0x000fea0003800000 */
.L_x_1474:
        /* <DEDUP_REMOVED lines=11> */
.L_x_1477:
[----:B------:R-:W-:Y:S05]  /*44570*/  BSYNC B1 ;  /* 0x0000000000017941 */ /* 0x000fea0003800000 */
.L_x_1476:
        /* <DEDUP_REMOVED lines=11> */
.L_x_1479:
[----:B------:R-:W-:Y:S05]  /*44630*/  BSYNC B1 ;  /* 0x0000000000017941 */ /* 0x000fea0003800000 */
.L_x_1478:
        /* <DEDUP_REMOVED lines=11> */
.L_x_1481:
[----:B------:R-:W-:Y:S05]  /*446f0*/  BSYNC B1 ;  /* 0x0000000000017941 */ /* 0x000fea0003800000 */
.L_x_1480:
        /* <DEDUP_REMOVED lines=11> */
.L_x_1483:
[----:B------:R-:W-:Y:S05]  /*447b0*/  BSYNC B1 ;  /* 0x0000000000017941 */ /* 0x000fea0003800000 */
.L_x_1482:
        /* <DEDUP_REMOVED lines=11> */
.L_x_1485:
[----:B------:R-:W-:Y:S05]  /*44870*/  BSYNC B1 ;  /* 0x0000000000017941 */ /* 0x000fea0003800000 */
.L_x_1484:
        /* <DEDUP_REMOVED lines=11> */
.L_x_1487:
[----:B------:R-:W-:Y:S05]  /*44930*/  BSYNC B1 ;  /* 0x0000000000017941 */ /* 0x000fea0003800000 */
.L_x_1486:
        /* <DEDUP_REMOVED lines=11> */
.L_x_1489:
[----:B------:R-:W-:Y:S05]  /*449f0*/  BSYNC B1 ;  /* 0x0000000000017941 */ /* 0x000fea0003800000 */
.L_x_1488:
        /* <DEDUP_REMOVED lines=11> */
.L_x_1491:
[----:B------:R-:W-:Y:S05]  /*44ab0*/  BSYNC B1 ;  /* 0x0000000000017941 */ /* 0x000fea0003800000 */
.L_x_1490:
        /* <DEDUP_REMOVED lines=11> */
.L_x_1493:
[----:B------:R-:W-:Y:S05]  /*44b70*/  BSYNC B1 ;  /* 0x0000000000017941 */ /* 0x000fea0003800000 */
.L_x_1492:
        /* <DEDUP_REMOVED lines=11> */
.L_x_1495:
[----:B------:R-:W-:Y:S05]  /*44c30*/  BSYNC B1 ;  /* 0x0000000000017941 */ /* 0x000fea0003800000 */
.L_x_1494:
        /* <DEDUP_REMOVED lines=11> */
.L_x_1497:
[----:B------:R-:W-:Y:S05]  /*44cf0*/  BSYNC B1 ;  /* 0x0000000000017941 */ /* 0x000fea0003800000 */
.L_x_1496:
        /* <DEDUP_REMOVED lines=11> */
.L_x_1499:
[----:B------:R-:W-:Y:S05]  /*44db0*/  BSYNC B1 ;  /* 0x0000000000017941 */ /* 0x000fea0003800000 */
.L_x_1498:
        /* <DEDUP_REMOVED lines=11> */
.L_x_1501:
[----:B------:R-:W-:Y:S05]  /*44e70*/  BSYNC B1 ;  /* 0x0000000000017941 */ /* 0x000fea0003800000 */
.L_x_1500:
        /* <DEDUP_REMOVED lines=11> */
.L_x_1503:
[----:B------:R-:W-:Y:S05]  /*44f30*/  BSYNC B1 ;  /* 0x0000000000017941 */ /* 0x000fea0003800000 */
.L_x_1502:
        /* <DEDUP_REMOVED lines=11> */
.L_x_1505:
[----:B------:R-:W-:Y:S05]  /*44ff0*/  BSYNC B1 ;  /* 0x0000000000017941 */ /* 0x000fea0003800000 */
.L_x_1504:
        /* <DEDUP_REMOVED lines=11> */
.L_x_1507:
[----:B------:R-:W-:Y:S05]  /*450b0*/  BSYNC B1 ;  /* 0x0000000000017941 */ /* 0x000fea0003800000 */
.L_x_1506:
        /* <DEDUP_REMOVED lines=11> */
.L_x_1509:
[----:B------:R-:W-:Y:S05]  /*45170*/  BSYNC B1 ;  /* 0x0000000000017941 */ /* 0x000fea0003800000 */
.L_x_1508:
        /* <DEDUP_REMOVED lines=11> */
.L_x_1511:
[----:B------:R-:W-:Y:S05]  /*45230*/  BSYNC B1 ;  /* 0x0000000000017941 */ /* 0x000fea0003800000 */
.L_x_1510:
        /* <DEDUP_REMOVED lines=11> */
.L_x_1513:
[----:B------:R-:W-:Y:S05]  /*452f0*/  BSYNC B1 ;  /* 0x0000000000017941 */ /* 0x000fea0003800000 */
.L_x_1512:
        /* <DEDUP_REMOVED lines=11> */
.L_x_1515:
[----:B------:R-:W-:Y:S05]  /*453b0*/  BSYNC B1 ;  /* 0x0000000000017941 */ /* 0x000fea0003800000 */
.L_x_1514:
        /* <DEDUP_REMOVED lines=11> */
.L_x_1517:
[----:B------:R-:W-:Y:S05]  /*45470*/  BSYNC B1 ;  /* 0x0000000000017941 */ /* 0x000fea0003800000 */
.L_x_1516:
        /* <DEDUP_REMOVED lines=11> */
.L_x_1519:
[----:B------:R-:W-:Y:S05]  /*45530*/  BSYNC B1 ;  /* 0x0000000000017941 */ /* 0x000fea0003800000 */
.L_x_1518:
        /* <DEDUP_REMOVED lines=11> */
.L_x_1521:
[----:B------:R-:W-:Y:S05]  /*455f0*/  BSYNC B1 ;  /* 0x0000000000017941 */ /* 0x000fea0003800000 */
.L_x_1520:
        /* <DEDUP_REMOVED lines=11> */
.L_x_1523:
[----:B------:R-:W-:Y:S05]  /*456b0*/  BSYNC B1 ;  /* 0x0000000000017941 */ /* 0x000fea0003800000 */
.L_x_1522:
        /* <DEDUP_REMOVED lines=11> */
.L_x_1525:
[----:B------:R-:W-:Y:S05]  /*45770*/  BSYNC B1 ;  /* 0x0000000000017941 */ /* 0x000fea0003800000 */
.L_x_1524:
        /* <DEDUP_REMOVED lines=11> */
.L_x_1527:
[----:B------:R-:W-:Y:S05]  /*45830*/  BSYNC B1 ;  /* 0x0000000000017941 */ /* 0x000fea0003800000 */
.L_x_1526:
        /* <DEDUP_REMOVED lines=11> */
.L_x_1529:
[----:B------:R-:W-:Y:S05]  /*458f0*/  BSYNC B1 ;  /* 0x0000000000017941 */ /* 0x000fea0003800000 */
.L_x_1528:
        /* <DEDUP_REMOVED lines=11> */
.L_x_1531:
[----:B------:R-:W-:Y:S05]  /*459b0*/  BSYNC B1 ;  /* 0x0000000000017941 */ /* 0x000fea0003800000 */
.L_x_1530:
        /* <DEDUP_REMOVED lines=10> */
.L_x_1533:
[----:B------:R-:W-:Y:S05]  /*45a60*/  BSYNC B1 ;  /* 0x0000000000017941 */ /* 0x000fea0003800000 */
.L_x_1532:
        /* <DEDUP_REMOVED lines=10> */
.L_x_1535:
[----:B------:R-:W-:Y:S05]  /*45b10*/  BSYNC B1 ;  /* 0x0000000000017941 */ /* 0x000fea0003800000 */
.L_x_1534:
        /* <DEDUP_REMOVED lines=10> */
.L_x_1537:
[----:B------:R-:W-:Y:S05]  /*45bc0*/  BSYNC B1 ;  /* 0x0000000000017941 */ /* 0x000fea0003800000 */
.L_x_1536:
        /* <DEDUP_REMOVED lines=10> */
.L_x_1539:
[----:B------:R-:W-:Y:S05]  /*45c70*/  BSYNC B1 ;  /* 0x0000000000017941 */ /* 0x000fea0003800000 */
.L_x_1538:
        /* <DEDUP_REMOVED lines=10> */
.L_x_1541:
[----:B------:R-:W-:Y:S05]  /*45d20*/  BSYNC B1 ;  /* 0x0000000000017941 */ /* 0x000fea0003800000 */
.L_x_1540:
        /* <DEDUP_REMOVED lines=10> */
.L_x_1543:
[----:B------:R-:W-:Y:S05]  /*45dd0*/  BSYNC B1 ;  /* 0x0000000000017941 */ /* 0x000fea0003800000 */
.L_x_1542:
        /* <DEDUP_REMOVED lines=10> */
.L_x_1545:
[----:B------:R-:W-:Y:S05]  /*45e80*/  BSYNC B1 ;  /* 0x0000000000017941 */ /* 0x000fea0003800000 */
.L_x_1544:
        /* <DEDUP_REMOVED lines=10> */
.L_x_1547:
[----:B------:R-:W-:Y:S05]  /*45f30*/  BSYNC B1 ;  /* 0x0000000000017941 */ /* 0x000fea0003800000 */
.L_x_1546:
        /* <DEDUP_REMOVED lines=10> */
.L_x_1549:
[----:B------:R-:W-:Y:S05]  /*45fe0*/  BSYNC B1 ;  /* 0x0000000000017941 */ /* 0x000fea0003800000 */
.L_x_1548:
        /* <DEDUP_REMOVED lines=10> */
.L_x_1551:
[----:B------:R-:W-:Y:S05]  /*46090*/  BSYNC B1 ;  /* 0x0000000000017941 */ /* 0x000fea0003800000 */
.L_x_1550:
        /* <DEDUP_REMOVED lines=10> */
.L_x_1553:
[----:B------:R-:W-:Y:S05]  /*46140*/  BSYNC B1 ;  /* 0x0000000000017941 */ /* 0x000fea0003800000 */
.L_x_1552:
        /* <DEDUP_REMOVED lines=10> */
.L_x_1555:
[----:B------:R-:W-:Y:S05]  /*461f0*/  BSYNC B1 ;  /* 0x0000000000017941 */ /* 0x000fea0003800000 */
.L_x_1554:
        /* <DEDUP_REMOVED lines=11> */
.L_x_1557:
[----:B------:R-:W-:Y:S05]  /*462b0*/  BSYNC B1 ;  /* 0x0000000000017941 */ /* 0x000fea0003800000 */
.L_x_1556:
[----:B------:R-:W2:Y:S01]  /*462c0*/  LDL.LU R5, [R1] ;  /* 0x0000000001057983 */ /* 0x000ea20000300800 */
        /* <DEDUP_REMOVED lines=10> */
.L_x_1559:
[----:B------:R-:W-:Y:S05]  /*46370*/  BSYNC B1 ;  /* 0x0000000000017941 */ /* 0x000fea0003800000 */
.L_x_1558:
        /* <DEDUP_REMOVED lines=11> */
.L_x_1561:
[----:B------:R-:W-:Y:S05]  /*46430*/  BSYNC B1 ;  /* 0x0000000000017941 */ /* 0x000fea0003800000 */
.L_x_1560:
        /* <DEDUP_REMOVED lines=11> */
.L_x_1563:
[----:B------:R-:W-:Y:S05]  /*464f0*/  BSYNC B1 ;  /* 0x0000000000017941 */ /* 0x000fea0003800000 */
.L_x_1562:
        /* <DEDUP_REMOVED lines=11> */
.L_x_1565:
[----:B------:R-:W-:Y:S05]  /*465b0*/  BSYNC B1 ;  /* 0x0000000000017941 */ /* 0x000fea0003800000 */
.L_x_1564:
        /* <DEDUP_REMOVED lines=11> */
.L_x_1567:
[----:B------:R-:W-:Y:S05]  /*46670*/  BSYNC B1 ;  /* 0x0000000000017941 */ /* 0x000fea0003800000 */
.L_x_1566:
        /* <DEDUP_REMOVED lines=11> */
.L_x_1569:
[----:B------:R-:W-:Y:S05]  /*46730*/  BSYNC B1 ;  /* 0x0000000000017941 */ /* 0x000fea0003800000 */
.L_x_1568:
        /* <DEDUP_REMOVED lines=11> */
.L_x_1571:
[----:B------:R-:W-:Y:S05]  /*467f0*/  BSYNC B1 ;  /* 0x0000000000017941 */ /* 0x000fea0003800000 */
.L_x_1570:
        /* <DEDUP_REMOVED lines=11> */
.L_x_1573:
[----:B------:R-:W-:Y:S05]  /*468b0*/  BSYNC B1 ;  /* 0x0000000000017941 */ /* 0x000fea0003800000 */
.L_x_1572:
        /* <DEDUP_REMOVED lines=11> */
.L_x_1575:
[----:B------:R-:W-:Y:S05]  /*46970*/  BSYNC B1 ;  /* 0x0000000000017941 */ /* 0x000fea0003800000 */
.L_x_1574:
        /* <DEDUP_REMOVED lines=11> */
.L_x_1577:
[----:B------:R-:W-:Y:S05]  /*46a30*/  BSYNC B1 ;  /* 0x0000000000017941 */ /* 0x000fea0003800000 */
.L_x_1576:
        /* <DEDUP_REMOVED lines=11> */
.L_x_1579:
[----:B------:R-:W-:Y:S05]  /*46af0*/  BSYNC B1 ;  /* 0x0000000000017941 */ /* 0x000fea0003800000 */
.L_x_1578:
        /* <DEDUP_REMOVED lines=11> */
.L_x_1581:
[----:B------:R-:W-:Y:S05]  /*46bb0*/  BSYNC B1 ;  /* 0x0000000000017941 */ /* 0x000fea0003800000 */
.L_x_1580:
        /* <DEDUP_REMOVED lines=11> */
.L_x_1583:
[----:B------:R-:W-:Y:S05]  /*46c70*/  BSYNC B1 ;  /* 0x0000000000017941 */ /* 0x000fea0003800000 */
.L_x_1582:
        /* <DEDUP_REMOVED lines=11> */
.L_x_1585:
[----:B------:R-:W-:Y:S05]  /*46d30*/  BSYNC B1 ;  /* 0x0000000000017941 */ /* 0x000fea0003800000 */
.L_x_1584:
        /* <DEDUP_REMOVED lines=11> */
.L_x_1587:
[----:B------:R-:W-:Y:S05]  /*46df0*/  BSYNC B1 ;  /* 0x0000000000017941 */ /* 0x000fea0003800000 */
.L_x_1586:
        /* <DEDUP_REMOVED lines=11> */
.L_x_1589:
[----:B------:R-:W-:Y:S05]  /*46eb0*/  BSYNC B1 ;  /* 0x0000000000017941 */ /* 0x000fea0003800000 */
.L_x_1588:
        /* <DEDUP_REMOVED lines=11> */
.L_x_1591:
[----:B------:R-:W-:Y:S05]  /*46f70*/  BSYNC B1 ;  /* 0x0000000000017941 */ /* 0x000fea0003800000 */
.L_x_1590:
        /* <DEDUP_REMOVED lines=11> */
.L_x_1593:
[----:B------:R-:W-:Y:S05]  /*47030*/  BSYNC B1 ;  /* 0x0000000000017941 */ /* 0x000fea0003800000 */
.L_x_1592:
        /* <DEDUP_REMOVED lines=11> */
.L_x_1595:
[----:B------:R-:W-:Y:S05]  /*470f0*/  BSYNC B1 ;  /* 0x0000000000017941 */ /* 0x000fea0003800000 */
.L_x_1594:
        /* <DEDUP_REMOVED lines=11> */
.L_x_1597:
[----:B------:R-:W-:Y:S05]  /*471b0*/  BSYNC B1 ;  /* 0x0000000000017941 */ /* 0x000fea0003800000 */
.L_x_1596:
        /* <DEDUP_REMOVED lines=11> */
.L_x_1599:
[----:B------:R-:W-:Y:S05]  /*47270*/  BSYNC B1 ;  /* 0x0000000000017941 */ /* 0x000fea0003800000 */
.L_x_1598:
        /* <DEDUP_REMOVED lines=11> */
.L_x_1601:
[----:B------:R-:W-:Y:S05]  /*47330*/  BSYNC B1 ;  /* 0x0000000000017941 */ /* 0x000fea0003800000 */
.L_x_1600:
        /* <DEDUP_REMOVED lines=11> */
.L_x_1603:
[----:B------:R-:W-:Y:S05]  /*473f0*/  BSYNC B1 ;  /* 0x0000000000017941 */ /* 0x000fea0003800000 */
.L_x_1602:
        /* <DEDUP_REMOVED lines=11> */
.L_x_1605:
[----:B------:R-:W-:Y:S05]  /*474b0*/  BSYNC B1 ;  /* 0x0000000000017941 */ /* 0x000fea0003800000 */
.L_x_1604:
        /* <DEDUP_REMOVED lines=11> */
.L_x_1607:
[----:B------:R-:W-:Y:S05]  /*47570*/  BSYNC B1 ;  /* 0x0000000000017941 */ /* 0x000fea0003800000 */
.L_x_1606:
        /* <DEDUP_REMOVED lines=11> */
.L_x_1609:
[----:B------:R-:W-:Y:S05]  /*47630*/  BSYNC B1 ;  /* 0x0000000000017941 */ /* 0x000fea0003800000 */
.L_x_1608:
        /* <DEDUP_REMOVED lines=11> */
.L_x_1611:
[----:B------:R-:W-:Y:S05]  /*476f0*/  BSYNC B1 ;  /* 0x0000000000017941 */ /* 0x000fea0003800000 */
.L_x_1610:
        /* <DEDUP_REMOVED lines=11> */
.L_x_1613:
[----:B------:R-:W-:Y:S05]  /*477b0*/  BSYNC B1 ;  /* 0x0000000000017941 */ /* 0x000fea0003800000 */
.L_x_1612:
        /* <DEDUP_REMOVED lines=11> */
.L_x_1615:
[----:B------:R-:W-:Y:S05]  /*47870*/  BSYNC B1 ;  /* 0x0000000000017941 */ /* 0x000fea0003800000 */
.L_x_1614:
        /* <DEDUP_REMOVED lines=11> */
.L_x_1617:
[----:B------:R-:W-:Y:S05]  /*47930*/  BSYNC B1 ;  /* 0x0000000000017941 */ /* 0x000fea0003800000 */
.L_x_1616:
        /* <DEDUP_REMOVED lines=11> */
.L_x_1619:
[----:B------:R-:W-:Y:S05]  /*479f0*/  BSYNC B1 ;  /* 0x0000000000017941 */ /* 0x000fea0003800000 */
.L_x_1618:
        /* <DEDUP_REMOVED lines=11> */
.L_x_1621:
[----:B------:R-:W-:Y:S05]  /*47ab0*/  BSYNC B1 ;  /* 0x0000000000017941 */ /* 0x000fea0003800000 */
.L_x_1620:
        /* <DEDUP_REMOVED lines=11> */
.L_x_1623:
[----:B------:R-:W-:Y:S05]  /*47b70*/  BSYNC B1 ;  /* 0x0000000000017941 */ /* 0x000fea0003800000 */
.L_x_1622:
        /* <DEDUP_REMOVED lines=11> */
.L_x_1625:
[----:B------:R-:W-:Y:S05]  /*47c30*/  BSYNC B1 ;  /* 0x0000000000017941 */ /* 0x000fea0003800000 */
.L_x_1624:
        /* <DEDUP_REMOVED lines=11> */
.L_x_1627:
[----:B------:R-:W-:Y:S05]  /*47cf0*/  BSYNC B1 ;  /* 0x0000000000017941 */ /* 0x000fea0003800000 */
.L_x_1626:
        /* <DEDUP_REMOVED lines=11> */
.L_x_1629:
[----:B------:R-:W-:Y:S05]  /*47db0*/  BSYNC B1 ;  /* 0x0000000000017941 */ /* 0x000fea0003800000 */
.L_x_1628:
        /* <DEDUP_REMOVED lines=11> */
.L_x_1631:
[----:B------:R-:W-:Y:S05]  /*47e70*/  BSYNC B1 ;  /* 0x0000000000017941 */ /* 0x000fea0003800000 */
.L_x_1630:
        /* <DEDUP_REMOVED lines=11> */
.L_x_1633:
[----:B------:R-:W-:Y:S05]  /*47f30*/  BSYNC B1 ;  /* 0x0000000000017941 */ /* 0x000fea0003800000 */
.L_x_1632:
        /* <DEDUP_REMOVED lines=11> */
.L_x_1635:
[----:B------:R-:W-:Y:S05]  /*47ff0*/  BSYNC B1 ;  /* 0x0000000000017941 */ /* 0x000fea0003800000 */
.L_x_1634:
        /* <DEDUP_REMOVED lines=11> */
.L_x_1637:
[----:B------:R-:W-:Y:S05]  /*480b0*/  BSYNC B1 ;  /* 0x0000000000017941 */ /* 0x000fea0003800000 */
.L_x_1636:
        /* <DEDUP_REMOVED lines=11> */
.L_x_1639:
[----:B------:R-:W-:Y:S05]  /*48170*/  BSYNC B1 ;  /* 0x0000000000017941 */ /* 0x000fea0003800000 */
.L_x_1638:
        /* <DEDUP_REMOVED lines=11> */
.L_x_1641:
[----:B------:R-:W-:Y:S05]  /*48230*/  BSYNC B1 ;  /* 0x0000000000017941 */ /* 0x000fea0003800000 */
.L_x_1640:
        /* <DEDUP_REMOVED lines=11> */
.L_x_1643:
[----:B------:R-:W-:Y:S05]  /*482f0*/  BSYNC B1 ;  /* 0x0000000000017941 */ /* 0x000fea0003800000 */
.L_x_1642:
        /* <DEDUP_REMOVED lines=11> */
.L_x_1645:
[----:B------:R-:W-:Y:S05]  /*483b0*/  BSYNC B1 ;  /* 0x0000000000017941 */ /* 0x000fea0003800000 */
.L_x_1644:
        /* <DEDUP_REMOVED lines=11> */
.L_x_1647:
[----:B------:R-:W-:Y:S05]  /*48470*/  BSYNC B1 ;  /* 0x0000000000017941 */ /* 0x000fea0003800000 */
.L_x_1646:
        /* <DEDUP_REMOVED lines=8> */
[----:B------:R-:W-:Y:S02]  /*48500*/  ISETP.GT.AND P5, PT, R0, 0x108, P5 ;  /* 0x000001080000780c */ /* 0x000fe40002fa4270 */
[----:B---3--:R-:W-:-:S11]  /*48510*/  PRMT R4, R3, 0x7610, R4 ;  /* 0x0000761003047816 */ /* 0x008fd60000000004 */
[----:B------:R-:W-:Y:S05]  /*48520*/  @!P5 BRA `(.L_x_1649) ;  /* 0x000000000004d947 */ /* 0x000fea0003800000 */
[----:B------:R3:W5:Y:S02]  /*48530*/  LDG.E.LTC128B.U16 R4, desc[UR46][R10.64+0x2b0] ;  /* 0x0002b02e0a047981 */ /* 0x000764000c1e1520 */
.L_x_1649:
[----:B------:R-:W-:Y:S05]  /*48540*/  BSYNC B1 ;  /* 0x0000000000017941 */ /* 0x000fea0003800000 */
.L_x_1648:
        /* <DEDUP_REMOVED lines=11> */
.L_x_1651:
[----:B------:R-:W-:Y:S05]  /*48600*/  BSYNC B1 ;  /* 0x0000000000017941 */ /* 0x000fea0003800000 */
.L_x_1650:
        /* <DEDUP_REMOVED lines=11> */
.L_x_1653:
[----:B------:R-:W-:Y:S05]  /*486c0*/  BSYNC B1 ;  /* 0x0000000000017941 */ /* 0x000fea0003800000 */
.L_x_1652:
        /* <DEDUP_REMOVED lines=11> */
.L_x_1655:
[----:B------:R-:W-:Y:S05]  /*48780*/  BSYNC B1 ;  /* 0x0000000000017941 */ /* 0x000fea0003800000 */
.L_x_1654:
        /* <DEDUP_REMOVED lines=11> */
.L_x_1657:
[----:B------:R-:W-:Y:S05]  /*48840*/  BSYNC B1 ;  /* 0x0000000000017941 */ /* 0x000fea0003800000 */
.L_x_1656:
        /* <DEDUP_REMOVED lines=11> */
.L_x_1659:
[----:B------:R-:W-:Y:S05]  /*48900*/  BSYNC B1 ;  /* 0x0000000000017941 */ /* 0x000fea0003800000 */
.L_x_1658:
        /* <DEDUP_REMOVED lines=11> */
.L_x_1661:
[----:B------:R-:W-:Y:S05]  /*489c0*/  BSYNC B1 ;  /* 0x0000000000017941 */ /* 0x000fea0003800000 */
.L_x_1660:
        /* <DEDUP_REMOVED lines=11> */
.L_x_1663:
[----:B------:R-:W-:Y:S05]  /*48a80*/  BSYNC B1 ;  /* 0x0000000000017941 */ /* 0x000fea0003800000 */
.L_x_1662:
        /* <DEDUP_REMOVED lines=11> */
.L_x_1665:
[----:B------:R-:W-:Y:S05]  /*48b40*/  BSYNC B1 ;  /* 0x0000000000017941 */ /* 0x000fea0003800000 */
.L_x_1664:
        /* <DEDUP_REMOVED lines=11> */
.L_x_1667:
[----:B------:R-:W-:Y:S05]  /*48c00*/  BSYNC B1 ;  /* 0x0000000000017941 */ /* 0x000fea0003800000 */
.L_x_1666:
        /* <DEDUP_REMOVED lines=11> */
.L_x_1669:
[----:B------:R-:W-:Y:S05]  /*48cc0*/  BSYNC B1 ;  /* 0x0000000000017941 */ /* 0x000fea0003800000 */
.L_x_1668:
        /* <DEDUP_REMOVED lines=11> */
.L_x_1671:
[----:B------:R-:W-:Y:S05]  /*48d80*/  BSYNC B1 ;  /* 0x0000000000017941 */ /* 0x000fea0003800000 */
.L_x_1670:
        /* <DEDUP_REMOVED lines=11> */
.L_x_1673:
[----:B------:R-:W-:Y:S05]  /*48e40*/  BSYNC B1 ;  /* 0x0000000000017941 */ /* 0x000fea0003800000 */
.L_x_1672:
        /* <DEDUP_REMOVED lines=11> */
.L_x_1675:
[----:B------:R-:W-:Y:S05]  /*48f00*/  BSYNC B1 ;  /* 0x0000000000017941 */ /* 0x000fea0003800000 */
.L_x_1674:
        /* <DEDUP_REMOVED lines=11> */
.L_x_1677:
[----:B------:R-:W-:Y:S05]  /*48fc0*/  BSYNC B1 ;  /* 0x0000000000017941 */ /* 0x000fea0003800000 */
.L_x_1676:
        /* <DEDUP_REMOVED lines=11> */
.L_x_1679:
[----:B------:R-:W-:Y:S05]  /*49080*/  BSYNC B1 ;  /* 0x0000000000017941 */ /* 0x000fea0003800000 */
.L_x_1678:
        /* <DEDUP_REMOVED lines=11> */
.L_x_1681:
[----:B------:R-:W-:Y:S05]  /*49140*/  BSYNC B1 ;  /* 0x0000000000017941 */ /* 0x000fea0003800000 */
.L_x_1680:
        /* <DEDUP_REMOVED lines=11> */
.L_x_1683:
[----:B------:R-:W-:Y:S05]  /*49200*/  BSYNC B1 ;  /* 0x0000000000017941 */ /* 0x000fea0003800000 */
.L_x_1682:
        /* <DEDUP_REMOVED lines=11> */
.L_x_1685:
[----:B------:R-:W-:Y:S05]  /*492c0*/  BSYNC B1 ;  /* 0x0000000000017941 */ /* 0x000fea0003800000 */
.L_x_1684:
        /* <DEDUP_REMOVED lines=11> */
.L_x_1687:
[----:B------:R-:W-:Y:S05]  /*49380*/  BSYNC B1 ;  /* 0x0000000000017941 */ /* 0x000fea0003800000 */
.L_x_1686:
        /* <DEDUP_REMOVED lines=11> */
.L_x_1689:
[----:B------:R-:W-:Y:S05]  /*49440*/  BSYNC B1 ;  /* 0x0000000000017941 */ /* 0x000fea0003800000 */
.L_x_1688:
        /* <DEDUP_REMOVED lines=11> */
.L_x_1691:
[----:B------:R-:W-:Y:S05]  /*49500*/  BSYNC B1 ;  /* 0x0000000000017941 */ /* 0x000fea0003800000 */
.L_x_1690:
        /* <DEDUP_REMOVED lines=11> */
.L_x_1693:
[----:B------:R-:W-:Y:S05]  /*495c0*/  BSYNC B1 ;  /* 0x0000000000017941 */ /* 0x000fea0003800000 */
.L_x_1692:
        /* <DEDUP_REMOVED lines=11> */
.L_x_1695:
[----:B------:R-:W-:Y:S05]  /*49680*/  BSYNC B1 ;  /* 0x0000000000017941 */ /* 0x000fea0003800000 */
.L_x_1694:
        /* <DEDUP_REMOVED lines=11> */
.L_x_1697:
[----:B------:R-:W-:Y:S05]  /*49740*/  BSYNC B1 ;  /* 0x0000000000017941 */ /* 0x000fea0003800000 */
.L_x_1696:
        /* <DEDUP_REMOVED lines=11> */
.L_x_1699:
[----:B------:R-:W-:Y:S05]  /*49800*/  BSYNC B1 ;  /* 0x0000000000017941 */ /* 0x000fea0003800000 */
.L_x_1698:
        /* <DEDUP_REMOVED lines=11> */
.L_x_1701:
[----:B------:R-:W-:Y:S05]  /*498c0*/  BSYNC B1 ;  /* 0x0000000000017941 */ /* 0x000fea0003800000 */
.L_x_1700:
        /* <DEDUP_REMOVED lines=11> */
.L_x_1703:
[----:B------:R-:W-:Y:S05]  /*49980*/  BSYNC B1 ;  /* 0x0000000000017941 */ /* 0x000fea0003800000 */
.L_x_1702:
        /* <DEDUP_REMOVED lines=11> */
.L_x_1705:
[----:B------:R-:W-:Y:S05]  /*49a40*/  BSYNC B1 ;  /* 0x0000000000017941 */ /* 0x000fea0003800000 */
.L_x_1704:
        /* <DEDUP_REMOVED lines=11> */
.L_x_1707:
[----:B------:R-:W-:Y:S05]  /*49b00*/  BSYNC B1 ;  /* 0x0000000000017941 */ /* 0x000fea0003800000 */
.L_x_1706:
        /* <DEDUP_REMOVED lines=11> */
.L_x_1709:
[----:B------:R-:W-:Y:S05]  /*49bc0*/  BSYNC B1 ;  /* 0x0000000000017941 */ /* 0x000fea0003800000 */
.L_x_1708:
        /* <DEDUP_REMOVED lines=11> */
.L_x_1711:
[----:B------:R-:W-:Y:S05]  /*49c80*/  BSYNC B1 ;  /* 0x0000000000017941 */ /* 0x000fea0003800000 */
.L_x_1710:
        /* <DEDUP_REMOVED lines=11> */
.L_x_1713:
[----:B------:R-:W-:Y:S05]  /*49d40*/  BSYNC B1 ;  /* 0x0000000000017941 */ /* 0x000fea0003800000 */
.L_x_1712:
        /* <DEDUP_REMOVED lines=11> */
.L_x_1715:
[----:B------:R-:W-:Y:S05]  /*49e00*/  BSYNC B1 ;  /* 0x0000000000017941 */ /* 0x000fea0003800000 */
.L_x_1714:
        /* <DEDUP_REMOVED lines=11> */
.L_x_1717:
[----:B------:R-:W-:Y:S05]  /*49ec0*/  BSYNC B1 ;  /* 0x0000000000017941 */ /* 0x000fea0003800000 */
.L_x_1716:
        /* <DEDUP_REMOVED lines=11> */
.L_x_1719:
[----:B------:R-:W-:Y:S05]  /*49f80*/  BSYNC B1 ;  /* 0x0000000000017941 */ /* 0x000fea0003800000 */
.L_x_1718:
        /* <DEDUP_REMOVED lines=11> */
.L_x_1721:
[----:B------:R-:W-:Y:S05]  /*4a040*/  BSYNC B1 ;  /* 0x0000000000017941 */ /* 0x000fea0003800000 */
.L_x_1720:
        /* <DEDUP_REMOVED lines=11> */
.L_x_1723:
[----:B------:R-:W-:Y:S05]  /*4a100*/  BSYNC B1 ;  /* 0x0000000000017941 */ /* 0x000fea0003800000 */
.L_x_1722:
        /* <DEDUP_REMOVED lines=11> */
.L_x_1725:
[----:B------:R-:W-:Y:S05]  /*4a1c0*/  BSYNC B1 ;  /* 0x0000000000017941 */ /* 0x000fea0003800000 */
.L_x_1724:
        /* <DEDUP_REMOVED lines=11> */
.L_x_1727:
[----:B------:R-:W-:Y:S05]  /*4a280*/  BSYNC B1 ;  /* 0x0000000000017941 */ /* 0x000fea0003800000 */
.L_x_1726:
        /* <DEDUP_REMOVED lines=11> */
.L_x_1729:
[----:B------:R-:W-:Y:S05]  /*4a340*/  BSYNC B1 ;  /* 0x0000000000017941 */ /* 0x000fea0003800000 */
.L_x_1728:
        /* <DEDUP_REMOVED lines=11> */
.L_x_1731:
[----:B------:R-:W-:Y:S05]  /*4a400*/  BSYNC B1 ;  /* 0x0000000000017941 */ /* 0x000fea0003800000 */
.L_x_1730:
        /* <DEDUP_REMOVED lines=11> */
.L_x_1733:
[----:B------:R-:W-:Y:S05]  /*4a4c0*/  BSYNC B1 ;  /* 0x0000000000017941 */ /* 0x000fea0003800000 */
.L_x_1732:
        /* <DEDUP_REMOVED lines=11> */
.L_x_1735:
[----:B------:R-:W-:Y:S05]  /*4a580*/  BSYNC B1 ;  /* 0x0000000000017941 */ /* 0x000fea0003800000 */
.L_x_1734:
        /* <DEDUP_REMOVED lines=11> */
.L_x_1737:
[----:B------:R-:W-:Y:S05]  /*4a640*/  BSYNC B1 ;  /* 0x0000000000017941 */ /* 0x000fea0003800000 */
.L_x_1736:
        /* <DEDUP_REMOVED lines=11> */
.L_x_1739:
[----:B------:R-:W-:Y:S05]  /*4a700*/  BSYNC B1 ;  /* 0x0000000000017941 */ /* 0x000fea0003800000 */
.L_x_1738:
        /* <DEDUP_REMOVED lines=11> */
.L_x_1741:
[----:B------:R-:W-:Y:S05]  /*4a7c0*/  BSYNC B1 ;  /* 0x0000000000017941 */ /* 0x000fea0003800000 */
.L_x_1740:
        /* <DEDUP_REMOVED lines=11> */
.L_x_1743:
[----:B------:R-:W-:Y:S05]  /*4a880*/  BSYNC B1 ;  /* 0x0000000000017941 */ /* 0x000fea0003800000 */
.L_x_1742:
        /* <DEDUP_REMOVED lines=11> */
.L_x_1745:
[----:B------:R-:W-:Y:S05]  /*4a940*/  BSYNC B1 ;  /* 0x0000000000017941 */ /* 0x000fea0003800000 */
.L_x_1744:
        /* <DEDUP_REMOVED lines=11> */
.L_x_1747:
[----:B------:R-:W-:Y:S05]  /*4aa00*/  BSYNC B1 ;  /* 0x0000000000017941 */ /* 0x000fea0003800000 */
.L_x_1746:
        /* <DEDUP_REMOVED lines=11> */
.L_x_1749:
[----:B------:R-:W-:Y:S05]  /*4aac0*/  BSYNC B1 ;  /* 0x0000000000017941 */ /* 0x000fea0003800000 */
.L_x_1748:
        /* <DEDUP_REMOVED lines=11> */
.L_x_1751:
[----:B------:R-:W-:Y:S05]  /*4ab80*/  BSYNC B1 ;  /* 0x0000000000017941 */ /* 0x000fea0003800000 */
.L_x_1750:
        /* <DEDUP_REMOVED lines=11> */
.L_x_1753:
[----:B------:R-:W-:Y:S05]  /*4ac40*/  BSYNC B1 ;  /* 0x0000000000017941 */ /* 0x000fea0003800000 */
.L_x_1752:
        /* <DEDUP_REMOVED lines=11> */
.L_x_1755:
[----:B------:R-:W-:Y:S05]  /*4ad00*/  BSYNC B1 ;  /* 0x0000000000017941 */ /* 0x000fea0003800000 */
.L_x_1754:
        /* <DEDUP_REMOVED lines=11> */
.L_x_1757:
[----:B------:R-:W-:Y:S05]  /*4adc0*/  BSYNC B1 ;  /* 0x0000000000017941 */ /* 0x000fea0003800000 */
.L_x_1756:
        /* <DEDUP_REMOVED lines=11> */
.L_x_1759:
[----:B------:R-:W-:Y:S05]  /*4ae80*/  BSYNC B1 ;  /* 0x0000000000017941 */ /* 0x000fea0003800000 */
.L_x_1758:
        /* <DEDUP_REMOVED lines=11> */
.L_x_1761:
[----:B------:R-:W-:Y:S05]  /*4af40*/  BSYNC B1 ;  /* 0x0000000000017941 */ /* 0x000fea0003800000 */
.L_x_1760:
        /* <DEDUP_REMOVED lines=11> */
.L_x_1763:
[----:B------:R-:W-:Y:S05]  /*4b000*/  BSYNC B1 ;  /* 0x0000000000017941 */ /* 0x000fea0003800000 */
.L_x_1762:
        /* <DEDUP_REMOVED lines=11> */
.L_x_1765:
[----:B------:R-:W-:Y:S05]  /*4b0c0*/  BSYNC B1 ;  /* 0x0000000000017941 */ /* 0x000fea0003800000 */
.L_x_1764:
        /* <DEDUP_REMOVED lines=11> */
.L_x_1767:
[----:B------:R-:W-:Y:S05]  /*4b180*/  BSYNC B1 ;  /* 0x0000000000017941 */ /* 0x000fea0003800000 */
.L_x_1766:
        /* <DEDUP_REMOVED lines=11> */
.L_x_1769:
[----:B------:R-:W-:Y:S05]  /*4b240*/  BSYNC B1 ;  /* 0x0000000000017941 */ /* 0x000fea0003800000 */
.L_x_1768:
        /* <DEDUP_REMOVED lines=11> */
.L_x_1771:
[----:B------:R-:W-:Y:S05]  /*4b300*/  BSYNC B1 ;  /* 0x0000000000017941 */ /* 0x000fea0003800000 */
.L_x_1770:
        /* <DEDUP_REMOVED lines=11> */
.L_x_1773:
[----:B------:R-:W-:Y:S05]  /*4b3c0*/  BSYNC B1 ;  /* 0x0000000000017941 */ /* 0x000fea0003800000 */
.L_x_1772:
        /* <DEDUP_REMOVED lines=11> */
.L_x_1775:
[----:B------:R-:W-:Y:S05]  /*4b480*/  BSYNC B1 ;  /* 0x0000000000017941 */ /* 0x000fea0003800000 */
.L_x_1774:
        /* <DEDUP_REMOVED lines=11> */
.L_x_1777:
[----:B------:R-:W-:Y:S05]  /*4b540*/  BSYNC B1 ;  /* 0x0000000000017941 */ /* 0x000fea0003800000 */
.L_x_1776:
        /* <DEDUP_REMOVED lines=11> */
.L_x_1779:
[----:B------:R-:W-:Y:S05]  /*4b600*/  BSYNC B1 ;  /* 0x0000000000017941 */ /* 0x000fea0003800000 */
.L_x_1778:
        /* <DEDUP_REMOVED lines=11> */
.L_x_1781:
[----:B------:R-:W-:Y:S05]  /*4b6c0*/  BSYNC B1 ;  /* 0x0000000000017941 */ /* 0x000fea0003800000 */
.L_x_1780:
        /* <DEDUP_REMOVED lines=11> */
.L_x_1783:
[----:B------:R-:W-:Y:S05]  /*4b780*/  BSYNC B1 ;  /* 0x0000000000017941 */ /* 0x000fea0003800000 */
.L_x_1782:
        /* <DEDUP_REMOVED lines=11> */
.L_x_1785:
[----:B------:R-:W-:Y:S05]  /*4b840*/  BSYNC B1 ;  /* 0x0000000000017941 */ /* 0x000fea0003800000 */
.L_x_1784:
        /* <DEDUP_REMOVED lines=11> */
.L_x_1787:
[----:B------:R-:W-:Y:S05]  /*4b900*/  BSYNC B1 ;  /* 0x0000000000017941 */ /* 0x000fea0003800000 */
.L_x_1786:
        /* <DEDUP_REMOVED lines=10> */
.L_x_1789:
[----:B------:R-:W-:Y:S05]  /*4b9b0*/  BSYNC B1 ;  /* 0x0000000000017941 */ /* 0x000fea0003800000 */
.L_x_1788:
        /* <DEDUP_REMOVED lines=10> */
.L_x_1791:
[----:B------:R-:W-:Y:S05]  /*4ba60*/  BSYNC B1 ;  /* 0x0000000000017941 */ /* 0x000fea0003800000 */
.L_x_1790:
        /* <DEDUP_REMOVED lines=10> */
.L_x_1793:
[----:B------:R-:W-:Y:S05]  /*4bb10*/  BSYNC B1 ;  /* 0x0000000000017941 */ /* 0x000fea0003800000 */
.L_x_1792:
        /* <DEDUP_REMOVED lines=10> */
.L_x_1795:
[----:B------:R-:W-:Y:S05]  /*4bbc0*/  BSYNC B1 ;  /* 0x0000000000017941 */ /* 0x000fea0003800000 */
.L_x_1794:
        /* <DEDUP_REMOVED lines=10> */
.L_x_1797:
[----:B------:R-:W-:Y:S05]  /*4bc70*/  BSYNC B1 ;  /* 0x0000000000017941 */ /* 0x000fea0003800000 */
.L_x_1796:
        /* <DEDUP_REMOVED lines=10> */
.L_x_1799:
[----:B------:R-:W-:Y:S05]  /*4bd20*/  BSYNC B1 ;  /* 0x0000000000017941 */ /* 0x000fea0003800000 */
.L_x_1798:
        /* <DEDUP_REMOVED lines=10> */
.L_x_1801:
[----:B------:R-:W-:Y:S05]  /*4bdd0*/  BSYNC B1 ;  /* 0x0000000000017941 */ /* 0x000fea0003800000 */
.L_x_1800:
        /* <DEDUP_REMOVED lines=10> */
.L_x_1803:
[----:B------:R-:W-:Y:S05]  /*4be80*/  BSYNC B1 ;  /* 0x0000000000017941 */ /* 0x000fea0003800000 */
.L_x_1802:
        /* <DEDUP_REMOVED lines=10> */
.L_x_1805:
[----:B------:R-:W-:Y:S05]  /*4bf30*/  BSYNC B1 ;  /* 0x0000000000017941 */ /* 0x000fea0003800000 */
.L_x_1804:
        /* <DEDUP_REMOVED lines=10> */
.L_x_1807:
[----:B------:R-:W-:Y:S05]  /*4bfe0*/  BSYNC B1 ;  /* 0x0000000000017941 */ /* 0x000fea0003800000 */
.L_x_1806:
        /* <DEDUP_REMOVED lines=10> */
.L_x_1809:
[----:B------:R-:W-:Y:S05]  /*4c090*/  BSYNC B1 ;  /* 0x0000000000017941 */ /* 0x000fea0003800000 */
.L_x_1808:
        /* <DEDUP_REMOVED lines=10> */
.L_x_1811:
[----:B------:R-:W-:Y:S05]  /*4c140*/  BSYNC B1 ;  /* 0x0000000000017941 */ /* 0x000fea0003800000 */
.L_x_1810:
        /* <DEDUP_REMOVED lines=11> */
.L_x_1813:
[----:B------:R-:W-:Y:S05]  /*4c200*/  BSYNC B1 ;  /* 0x0000000000017941 */ /* 0x000fea0003800000 */
.L_x_1812:
[----:B-----5:R-:W-:Y:S01]  /*4c210*/  HADD2.F32 R3, -RZ, R4.H0_H0 ;  /* 0x20000004ff037230 */ /* 0x020fe20000004100 */
[----:B------:R-:W-:Y:S01]  /*4c220*/  BSSY B1, `(.L_x_1814) ;  /* 0x000000a000017945 */ /* 0x000fe20003800000 */
[----:B------:R-:W-:-:S03]  /*4c230*/  IMAD.MOV.U32 R161, RZ, RZ, R172 ;  /* 0x000000ffffa17224 */ /* 0x000fc600078e00ac */
[----:B------:R-:W-:-:S04]  /*4c240*/  FMUL R3, R3, R16 ;  /* 0x0000001003037220 */ /* 0x000fc80000400000 */
[----:B------:R-:W-:-:S05]  /*4c250*/  FFMA R3, R24, R2, R3 ;  /* 0x0000000218037223 */ /* 0x000fca0000000003 */
[----:B------:R-:W-:-:S05]  /*4c260*/  F2FP.F16.F32.PACK_AB R3, RZ, R3 ;  /* 0x00000003ff03723e */ /* 0x000fca00000000ff */
[----:B------:R0:W-:Y:S01]  /*4c270*/  @P5 STG.E.U16 desc[UR46][R160.64+0x200], R3 ;  /* 0x00020003a0005986 */ /* 0x0001e2000c10152e */
[----:B------:R-:W-:-:S04]  /*4c280*/  LOP3.LUT P5, RZ, R17, 0x2, RZ, 0xc0, !PT ;  /* 0x0000000211ff7812 */ /* 0x000fc800078ac0ff */
[----:B------:R-:W-:-:S13]  /*4c290*/  ISETP.GT.AND P5, PT, R0, 0x180, P5 ;  /* 0x000001800000780c */ /* 0x000fda0002fa4270 */
[----:B0-----:R-:W-:Y:S05]  /*4c2a0*/  @!P5 BRA `(.L_x_1815) ;  /* 0x000000000004d947 */ /* 0x001fea0003800000 */
[----:B------:R0:W5:Y:S02]  /*4c2b0*/  LDG.E.LTC128B.U16 R4, desc[UR46][R8.64+0x202] ;  /* 0x0002022e08047981 */ /* 0x000164000c1e1520 */
.L_x_1815:
[----:B------:R-:W-:Y:S05]  /*4c2c0*/  BSYNC B1 ;  /* 0x0000000000017941 */ /* 0x000fea0003800000 */
.L_x_1814:
[----:B-----5:R-:W-:Y:S01]  /*4c2d0*/  HADD2.F32 R3, -RZ, R4.H0_H0 ;  /* 0x20000004ff037230 */ /* 0x020fe20000004100 */
[----:B------:R-:W-:Y:S04]  /*4c2e0*/  BSSY B1, `(.L_x_1816) ;  /* 0x0000009000017945 */ /* 0x000fe80003800000 */
[----:B--2---:R-:W-:-:S04]  /*4c2f0*/  FMUL R10, R3, R16 ;  /* 0x00000010030a7220 */ /* 0x004fc80000400000 */
[----:B------:R-:W-:-:S05]  /*4c300*/  FFMA R10, R25, R2, R10 ;  /* 0x00000002190a7223 */ /* 0x000fca000000000a */
[----:B------:R-:W-:-:S05]  /*4c310*/  F2FP.F16.F32.PACK_AB R10, RZ, R10 ;  /* 0x0000000aff0a723e */ /* 0x000fca00000000ff */
[----:B------:R2:W-:Y:S01]  /*4c320*/  @P5 STG.E.U16 desc[UR46][R160.64+0x202], R10 ;  /* 0x0002020aa0005986 */ /* 0x0005e2000c10152e */
[----:B------:R-:W-:-:S04]  /*4c330*/  LOP3.LUT P5, RZ, R17, 0x1, RZ, 0xc0, !PT ;  /* 0x0000000111ff7812 */ /* 0x000fc800078ac0ff */
[----:B------:R-:W-:-:S13]  /*4c340*/  ISETP.GT.AND P5, PT, R0, 0x188, P5 ;  /* 0x000001880000780c */ /* 0x000fda0002fa4270 */
[----:B--2---:R-:W-:Y:S05]  /*4c350*/  @!P5 BRA `(.L_x_1817) ;  /* 0x000000000004d947 */ /* 0x004fea0003800000 */
[----:B------:R2:W5:Y:S02]  /*4c360*/  LDG.E.LTC128B.U16 R4, desc[UR46][R6.64+0x200] ;  /* 0x0002002e06047981 */ /* 0x000564000c1e1520 */
.L_x_1817:
[----:B------:R-:W-:Y:S05]  /*4c370*/  BSYNC B1 ;  /* 0x0000000000017941 */ /* 0x000fea0003800000 */
.L_x_1816:
[----:B-----5:R-:W-:Y:S01]  /*4c380*/  HADD2.F32 R3, -RZ, R4.H0_H0 ;  /* 0x20000004ff037230 */ /* 0x020fe20000004100 */
[----:B------:R-:W-:Y:S04]  /*4c390*/  BSSY B1, `(.L_x_1818) ;  /* 0x000000b000017945 */ /* 0x000fe80003800000 */
[----:B------:R-:W-:-:S04]  /*4c3a0*/  FMUL R3, R3, R16 ;  /* 0x0000001003037220 */ /* 0x000fc80000400000 */
[----:B------:R-:W-:-:S05]  /*4c3b0*/  FFMA R3, R26, R2, R3 ;  /* 0x000000021a037223 */ /* 0x000fca0000000003 */
[----:B------:R-:W-:-:S04]  /*4c3c0*/  F2FP.F16.F32.PACK_AB R3, RZ, R3 ;  /* 0x00000003ff03723e */ /* 0x000fc800000000ff */
[----:B------:R-:W-:Y:S02]  /*4c3d0*/  PRMT R5, R3, 0x7610, R5 ;  /* 0x0000761003057816 */ /* 0x000fe40000000005 */
[----:B------:R-:W-:-:S03]  /*4c3e0*/  PRMT R3, R4, 0x7610, R3 ;  /* 0x0000761004037816 */ /* 0x000fc60000000003 */
[----:B------:R0:W-:Y:S01]  /*4c3f0*/  @P5 STG.E.U16 desc[UR46][R162.64+0x200], R5 ;  /* 0x00020005a2005986 */ /* 0x0001e2000c10152e */
[----:B------:R-:W-:-:S04]  /*4c400*/  LOP3.LUT P5, RZ, R17, 0x2, RZ, 0xc0, !PT ;  /* 0x0000000211ff7812 */ /* 0x000fc800078ac0ff */
[----:B------:R-:W-:-:S13]  /*4c410*/  ISETP.GT.AND P5, PT, R0, 0x188, P5 ;  /* 0x000001880000780c */ /* 0x000fda0002fa4270 */
[----:B0-----:R-:W-:Y:S05]  /*4c420*/  @!P5 BRA `(.L_x_1819) ;  /* 0x000000000004d947 */ /* 0x001fea0003800000 */
[----:B------:R0:W5:Y:S02]  /*4c430*/  LDG.E.LTC128B.U16 R3, desc[UR46][R6.64+0x202] ;  /* 0x0002022e06037981 */ /* 0x000164000c1e1520 */
.L_x_1819:
[----:B------:R-:W-:Y:S05]  /*4c440*/  BSYNC B1 ;  /* 0x0000000000017941 */ /* 0x000fea0003800000 */
.L_x_1818:
[----:B-----5:R-:W-:Y:S01]  /*4c450*/  HADD2.F32 R5, -RZ, R3.H0_H0 ;  /* 0x20000003ff057230 */ /* 0x020fe20000004100 */
[----:B------:R-:W-:Y:S04]  /*4c460*/  BSSY B1, `(.L_x_1820) ;  /* 0x000000c000017945 */ /* 0x000fe80003800000 */
[----:B------:R-:W-:Y:S01]  /*4c470*/  FMUL R4, R5, R16 ;  /* 0x0000001005047220 */ /* 0x000fe20000400000 */
[----:B------:R-:W-:-:S03]  /*4c480*/  @P5 IMAD.MOV.U32 R5, RZ, RZ, R163 ;  /* 0x000000ffff055224 */ /* 0x000fc600078e00a3 */
[----:B------:R-:W-:-:S05]  /*4c490*/  FFMA R4, R27, R2, R4 ;  /* 0x000000021b047223 */ /* 0x000fca0000000004 */
[----:B------:R-:W-:-:S04]  /*4c4a0*/  F2FP.F16.F32.PACK_AB R4, RZ, R4 ;  /* 0x00000004ff04723e */ /* 0x000fc800000000ff */
[----:B------:R-:W-:Y:S01]  /*4c4b0*/  PRMT R10, R4, 0x7610, R10 ;  /* 0x00007610040a7816 */ /* 0x000fe2000000000a */
[----:B------:R-:W-:-:S05]  /*4c4c0*/  @P5 IMAD.MOV.U32 R4, RZ, RZ, R162 ;  /* 0x000000ffff045224 */ /* 0x000fca00078e00a2 */
[----:B------:R0:W-:Y:S01]  /*4c4d0*/  @P5 STG.E.U16 desc[UR46][R4.64+0x202], R10 ;  /* 0x0002020a04005986 */ /* 0x0001e2000c10152e */
[----:B------:R-:W-:-:S04]  /*4c4e0*/  LOP3.LUT P5, RZ, R17, 0x4, RZ, 0xc0, !PT ;  /* 0x0000000411ff7812 */ /* 0x000fc800078ac0ff */
[----:B------:R-:W-:-:S13]  /*4c4f0*/  ISETP.GT.AND P5, PT, R0, 0x180, P5 ;  /* 0x000001800000780c */ /* 0x000fda0002fa4270 */
[----:B0-----:R-:W-:Y:S05]  /*4c500*/  @!P5 BRA `(.L_x_1821) ;  /* 0x000000000004d947 */ /* 0x001fea0003800000 */
[----:B------:R0:W5:Y:S02]  /*4c510*/  LDG.E.LTC128B.U16 R3, desc[UR46][R8.64+0x210] ;  /* 0x0002102e08037981 */ /* 0x000164000c1e1520 */
.L_x_1821:
[----:B------:R-:W-:Y:S05]  /*4c520*/  BSYNC B1 ;  /* 0x0000000000017941 */ /* 0x000fea0003800000 */
.L_x_1820:
[----:B-----5:R-:W-:Y:S01]  /*4c530*/  HADD2.F32 R5, -RZ, R3.H0_H0 ;  /* 0x20000003ff057230 */ /* 0x020fe20000004100 */
[----:B------:R-:W-:Y:S04]  /*4c540*/  BSSY B1, `(.L_x_1822) ;  /* 0x0000009000017945 */ /* 0x000fe80003800000 */
        /* <DEDUP_REMOVED lines=8> */
.L_x_1823:
[----:B------:R-:W-:Y:S05]  /*4c5d0*/  BSYNC B1 ;  /* 0x0000000000017941 */ /* 0x000fea0003800000 */
.L_x_1822:
        /* <DEDUP_REMOVED lines=10> */
.L_x_1825:
[----:B------:R-:W-:Y:S05]  /*4c680*/  BSYNC B1 ;  /* 0x0000000000017941 */ /* 0x000fea0003800000 */
.L_x_1824:
        /* <DEDUP_REMOVED lines=10> */
.L_x_1827:
[----:B------:R-:W-:Y:S05]  /*4c730*/  BSYNC B1 ;  /* 0x0000000000017941 */ /* 0x000fea0003800000 */
.L_x_1826:
        /* <DEDUP_REMOVED lines=10> */
.L_x_1829:
[----:B------:R-:W-:Y:S05]  /*4c7e0*/  BSYNC B1 ;  /* 0x0000000000017941 */ /* 0x000fea0003800000 */
.L_x_1828:
        /* <DEDUP_REMOVED lines=10> */
.L_x_1831:
[----:B------:R-:W-:Y:S05]  /*4c890*/  BSYNC B1 ;  /* 0x0000000000017941 */ /* 0x000fea0003800000 */
.L_x_1830:
        /* <DEDUP_REMOVED lines=10> */
.L_x_1833:
[----:B------:R-:W-:Y:S05]  /*4c940*/  BSYNC B1 ;  /* 0x0000000000017941 */ /* 0x000fea0003800000 */
.L_x_1832:
        /* <DEDUP_REMOVED lines=10> */
.L_x_1835:
[----:B------:R-:W-:Y:S05]  /*4c9f0*/  BSYNC B1 ;  /* 0x0000000000017941 */ /* 0x000fea0003800000 */
.L_x_1834:
        /* <DEDUP_REMOVED lines=10> */
.L_x_1837:
[----:B------:R-:W-:Y:S05]  /*4caa0*/  BSYNC B1 ;  /* 0x0000000000017941 */ /* 0x000fea0003800000 */
.L_x_1836:
        /* <DEDUP_REMOVED lines=10> */
.L_x_1839:
[----:B------:R-:W-:Y:S05]  /*4cb50*/  BSYNC B1 ;  /* 0x0000000000017941 */ /* 0x000fea0003800000 */
.L_x_1838:
        /* <DEDUP_REMOVED lines=10> */
.L_x_1841:
[----:B------:R-:W-:Y:S05]  /*4cc00*/  BSYNC B1 ;  /* 0x0000000000017941 */ /* 0x000fea0003800000 */
.L_x_1840:
        /* <DEDUP_REMOVED lines=10> */
.L_x_1843:
[----:B------:R-:W-:Y:S05]  /*4ccb0*/  BSYNC B1 ;  /* 0x0000000000017941 */ /* 0x000fea0003800000 */
.L_x_1842:
        /* <DEDUP_REMOVED lines=10> */
.L_x_1845:
[----:B------:R-:W-:Y:S05]  /*4cd60*/  BSYNC B1 ;  /* 0x0000000000017941 */ /* 0x000fea0003800000 */
.L_x_1844:
        /* <DEDUP_REMOVED lines=10> */
.L_x_1847:
[----:B------:R-:W-:Y:S05]  /*4ce10*/  BSYNC B1 ;  /* 0x0000000000017941 */ /* 0x000fea0003800000 */
.L_x_1846:
        /* <DEDUP_REMOVED lines=10> */
.L_x_1849:
[----:B------:R-:W-:Y:S05]  /*4cec0*/  BSYNC B1 ;  /* 0x0000000000017941 */ /* 0x000fea0003800000 */
.L_x_1848:
        /* <DEDUP_REMOVED lines=10> */
.L_x_1851:
[----:B------:R-:W-:Y:S05]  /*4cf70*/  BSYNC B1 ;  /* 0x0000000000017941 */ /* 0x000fea0003800000 */
.L_x_1850:
        /* <DEDUP_REMOVED lines=10> */
.L_x_1853:
[----:B------:R-:W-:Y:S05]  /*4d020*/  BSYNC B1 ;  /* 0x0000000000017941 */ /* 0x000fea0003800000 */
.L_x_1852:
        /* <DEDUP_REMOVED lines=10> */
.L_x_1855:
[----:B------:R-:W-:Y:S05]  /*4d0d0*/  BSYNC B1 ;  /* 0x0000000000017941 */ /* 0x000fea0003800000 */
.L_x_1854:
        /* <DEDUP_REMOVED lines=10> */
.L_x_1857:
[----:B------:R-:W-:Y:S05]  /*4d180*/  BSYNC B1 ;  /* 0x0000000000017941 */ /* 0x000fea0003800000 */
.L_x_1856:
        /* <DEDUP_REMOVED lines=10> */
.L_x_1859:
[----:B------:R-:W-:Y:S05]  /*4d230*/  BSYNC B1 ;  /* 0x0000000000017941 */ /* 0x000fea0003800000 */
.L_x_1858:
        /* <DEDUP_REMOVED lines=10> */
.L_x_1861:
[----:B------:R-:W-:Y:S05]  /*4d2e0*/  BSYNC B1 ;  /* 0x0000000000017941 */ /* 0x000fea0003800000 */
.L_x_1860:
        /* <DEDUP_REMOVED lines=10> */
.L_x_1863:
[----:B------:R-:W-:Y:S05]  /*4d390*/  BSYNC B1 ;  /* 0x0000000000017941 */ /* 0x000fea0003800000 */
.L_x_1862:
        /* <DEDUP_REMOVED lines=10> */
.L_x_1865:
[----:B------:R-:W-:Y:S05]  /*4d440*/  BSYNC B1 ;  /* 0x0000000000017941 */ /* 0x000fea0003800000 */
.L_x_1864:
        /* <DEDUP_REMOVED lines=10> */
.L_x_1867:
[----:B------:R-:W-:Y:S05]  /*4d4f0*/  BSYNC B1 ;  /* 0x0000000000017941 */ /* 0x000fea0003800000 */
.L_x_1866:
        /* <DEDUP_REMOVED lines=10> */
.L_x_1869:
[----:B------:R-:W-:Y:S05]  /*4d5a0*/  BSYNC B1 ;  /* 0x0000000000017941 */ /* 0x000fea0003800000 */
.L_x_1868:
        /* <DEDUP_REMOVED lines=10> */
.L_x_1871:
[----:B------:R-:W-:Y:S05]  /*4d650*/  BSYNC B1 ;  /* 0x0000000000017941 */ /* 0x000fea0003800000 */
.L_x_1870:
        /* <DEDUP_REMOVED lines=10> */
.L_x_1873:
[----:B------:R-:W-:Y:S05]  /*4d700*/  BSYNC B1 ;  /* 0x0000000000017941 */ /* 0x000fea0003800000 */
.L_x_1872:
        /* <DEDUP_REMOVED lines=10> */
.L_x_1875:
[----:B------:R-:W-:Y:S05]  /*4d7b0*/  BSYNC B1 ;  /* 0x0000000000017941 */ /* 0x000fea0003800000 */
.L_x_1874:
        /* <DEDUP_REMOVED lines=10> */
.L_x_1877:
[----:B------:R-:W-:Y:S05]  /*4d860*/  BSYNC B1 ;  /* 0x0000000000017941 */ /* 0x000fea0003800000 */
.L_x_1876:
        /* <DEDUP_REMOVED lines=10> */
.L_x_1879:
[----:B------:R-:W-:Y:S05]  /*4d910*/  BSYNC B1 ;  /* 0x0000000000017941 */ /* 0x000fea0003800000 */
.L_x_1878:
        /* <DEDUP_REMOVED lines=10> */
.L_x_1881:
[----:B------:R-:W-:Y:S05]  /*4d9c0*/  BSYNC B1 ;  /* 0x0000000000017941 */ /* 0x000fea0003800000 */
.L_x_1880:
        /* <DEDUP_REMOVED lines=10> */
.L_x_1883:
[----:B------:R-:W-:Y:S05]  /*4da70*/  BSYNC B1 ;  /* 0x0000000000017941 */ /* 0x000fea0003800000 */
.L_x_1882:
        /* <DEDUP_REMOVED lines=10> */
.L_x_1885:
[----:B------:R-:W-:Y:S05]  /*4db20*/  BSYNC B1 ;  /* 0x0000000000017941 */ /* 0x000fea0003800000 */
.L_x_1884:
        /* <DEDUP_REMOVED lines=10> */
.L_x_1887:
[----:B------:R-:W-:Y:S05]  /*4dbd0*/  BSYNC B1 ;  /* 0x0000000000017941 */ /* 0x000fea0003800000 */
.L_x_1886:
        /* <DEDUP_REMOVED lines=10> */
.L_x_1889:
[----:B------:R-:W-:Y:S05]  /*4dc80*/  BSYNC B1 ;  /* 0x0000000000017941 */ /* 0x000fea0003800000 */
.L_x_1888:
        /* <DEDUP_REMOVED lines=10> */
.L_x_1891:
[----:B------:R-:W-:Y:S05]  /*4dd30*/  BSYNC B1 ;  /* 0x0000000000017941 */ /* 0x000fea0003800000 */
.L_x_1890:
        /* <DEDUP_REMOVED lines=10> */
.L_x_1893:
[----:B------:R-:W-:Y:S05]  /*4dde0*/  BSYNC B1 ;  /* 0x0000000000017941 */ /* 0x000fea0003800000 */
.L_x_1892:
        /* <DEDUP_REMOVED lines=10> */
.L_x_1895:
[----:B------:R-:W-:Y:S05]  /*4de90*/  BSYNC B1 ;  /* 0x0000000000017941 */ /* 0x000fea0003800000 */
.L_x_1894:
        /* <DEDUP_REMOVED lines=10> */
.L_x_1897:
[----:B------:R-:W-:Y:S05]  /*4df40*/  BSYNC B1 ;  /* 0x0000000000017941 */ /* 0x000fea0003800000 */
.L_x_1896:
        /* <DEDUP_REMOVED lines=10> */
.L_x_1899:
[----:B------:R-:W-:Y:S05]  /*4dff0*/  BSYNC B1 ;  /* 0x0000000000017941 */ /* 0x000fea0003800000 */
.L_x_1898:
        /* <DEDUP_REMOVED lines=10> */
.L_x_1901:
[----:B------:R-:W-:Y:S05]  /*4e0a0*/  BSYNC B1 ;  /* 0x0000000000017941 */ /* 0x000fea0003800000 */
.L_x_1900:
        /* <DEDUP_REMOVED lines=10> */
.L_x_1903:
[----:B------:R-:W-:Y:S05]  /*4e150*/  BSYNC B1 ;  /* 0x0000000000017941 */ /* 0x000fea0003800000 */
.L_x_1902:
        /* <DEDUP_REMOVED lines=10> */
.L_x_1905:
[----:B------:R-:W-:Y:S05]  /*4e200*/  BSYNC B1 ;  /* 0x0000000000017941 */ /* 0x000fea0003800000 */
.L_x_1904:
        /* <DEDUP_REMOVED lines=10> */
.L_x_1907:
[----:B------:R-:W-:Y:S05]  /*4e2b0*/  BSYNC B1 ;  /* 0x0000000000017941 */ /* 0x000fea0003800000 */
.L_x_1906:
        /* <DEDUP_REMOVED lines=10> */
.L_x_1909:
[----:B------:R-:W-:Y:S05]  /*4e360*/  BSYNC B1 ;  /* 0x0000000000017941 */ /* 0x000fea0003800000 */
.L_x_1908:
        /* <DEDUP_REMOVED lines=10> */
.L_x_1911:
[----:B------:R-:W-:Y:S05]  /*4e410*/  BSYNC B1 ;  /* 0x0000000000017941 */ /* 0x000fea0003800000 */
.L_x_1910:
        /* <DEDUP_REMOVED lines=10> */
.L_x_1913:
[----:B------:R-:W-:Y:S05]  /*4e4c0*/  BSYNC B1 ;  /* 0x0000000000017941 */ /* 0x000fea0003800000 */
.L_x_1912:
        /* <DEDUP_REMOVED lines=10> */
.L_x_1915:
[----:B------:R-:W-:Y:S05]  /*4e570*/  BSYNC B1 ;  /* 0x0000000000017941 */ /* 0x000fea0003800000 */
.L_x_1914:
        /* <DEDUP_REMOVED lines=10> */
.L_x_1917:
[----:B------:R-:W-:Y:S05]  /*4e620*/  BSYNC B1 ;  /* 0x0000000000017941 */ /* 0x000fea0003800000 */
.L_x_1916:
        /* <DEDUP_REMOVED lines=10> */
.L_x_1919:
[----:B------:R-:W-:Y:S05]  /*4e6d0*/  BSYNC B1 ;  /* 0x0000000000017941 */ /* 0x000fea0003800000 */
.L_x_1918:
        /* <DEDUP_REMOVED lines=10> */
.L_x_1921:
[----:B------:R-:W-:Y:S05]  /*4e780*/  BSYNC B1 ;  /* 0x0000000000017941 */ /* 0x000fea0003800000 */
.L_x_1920:
        /* <DEDUP_REMOVED lines=10> */
.L_x_1923:
[----:B------:R-:W-:Y:S05]  /*4e830*/  BSYNC B1 ;  /* 0x0000000000017941 */ /* 0x000fea0003800000 */
.L_x_1922:
        /* <DEDUP_REMOVED lines=10> */
.L_x_1925:
[----:B------:R-:W-:Y:S05]  /*4e8e0*/  BSYNC B1 ;  /* 0x0000000000017941 */ /* 0x000fea0003800000 */
.L_x_1924:
        /* <DEDUP_REMOVED lines=10> */
.L_x_1927:
[----:B------:R-:W-:Y:S05]  /*4e990*/  BSYNC B1 ;  /* 0x0000000000017941 */ /* 0x000fea0003800000 */
.L_x_1926:
        /* <DEDUP_REMOVED lines=10> */
.L_x_1929:
[----:B------:R-:W-:Y:S05]  /*4ea40*/  BSYNC B1 ;  /* 0x0000000000017941 */ /* 0x000fea0003800000 */
.L_x_1928:
        /* <DEDUP_REMOVED lines=10> */
.L_x_1931:
[----:B------:R-:W-:Y:S05]  /*4eaf0*/  BSYNC B1 ;  /* 0x0000000000017941 */ /* 0x000fea0003800000 */
.L_x_1930:
        /* <DEDUP_REMOVED lines=10> */
.L_x_1933:
[----:B------:R-:W-:Y:S05]  /*4eba0*/  BSYNC B1 ;  /* 0x0000000000017941 */ /* 0x000fea0003800000 */
.L_x_1932:
        /* <DEDUP_REMOVED lines=10> */
.L_x_1935:
[----:B------:R-:W-:Y:S05]  /*4ec50*/  BSYNC B1 ;  /* 0x0000000000017941 */ /* 0x000fea0003800000 */
.L_x_1934:
        /* <DEDUP_REMOVED lines=10> */
.L_x_1937:
[----:B------:R-:W-:Y:S05]  /*4ed00*/  BSYNC B1 ;  /* 0x0000000000017941 */ /* 0x000fea0003800000 */
.L_x_1936:
        /* <DEDUP_REMOVED lines=10> */
.L_x_1939:
[----:B------:R-:W-:Y:S05]  /*4edb0*/  BSYNC B1 ;  /* 0x0000000000017941 */ /* 0x000fea0003800000 */
.L_x_1938:
        /* <DEDUP_REMOVED lines=10> */
.L_x_1941:
[----:B------:R-:W-:Y:S05]  /*4ee60*/  BSYNC B1 ;  /* 0x0000000000017941 */ /* 0x000fea0003800000 */
.L_x_1940:
        /* <DEDUP_REMOVED lines=10> */
.L_x_1943:
[----:B------:R-:W-:Y:S05]  /*4ef10*/  BSYNC B1 ;  /* 0x0000000000017941 */ /* 0x000fea0003800000 */
.L_x_1942:
        /* <DEDUP_REMOVED lines=10> */
.L_x_1945:
[----:B------:R-:W-:Y:S05]  /*4efc0*/  BSYNC B1 ;  /* 0x0000000000017941 */ /* 0x000fea0003800000 */
.L_x_1944:
        /* <DEDUP_REMOVED lines=10> */
.L_x_1947:
[----:B------:R-:W-:Y:S05]  /*4f070*/  BSYNC B1 ;  /* 0x0000000000017941 */ /* 0x000fea0003800000 */
.L_x_1946:
        /* <DEDUP_REMOVED lines=10> */
.L_x_1949:
[----:B------:R-:W-:Y:S05]  /*4f120*/  BSYNC B1 ;  /* 0x0000000000017941 */ /* 0x000fea0003800000 */
.L_x_1948:
        /* <DEDUP_REMOVED lines=10> */
.L_x_1951:
[----:B------:R-:W-:Y:S05]  /*4f1d0*/  BSYNC B1 ;  /* 0x0000000000017941 */ /* 0x000fea0003800000 */
.L_x_1950:
        /* <DEDUP_REMOVED lines=10> */
.L_x_1953:
[----:B------:R-:W-:Y:S05]  /*4f280*/  BSYNC B1 ;  /* 0x0000000000017941 */ /* 0x000fea0003800000 */
.L_x_1952:
        /* <DEDUP_REMOVED lines=10> */
.L_x_1955:
[----:B------:R-:W-:Y:S05]  /*4f330*/  BSYNC B1 ;  /* 0x0000000000017941 */ /* 0x000fea0003800000 */
.L_x_1954:
        /* <DEDUP_REMOVED lines=10> */
.L_x_1957:
[----:B------:R-:W-:Y:S05]  /*4f3e0*/  BSYNC B1 ;  /* 0x0000000000017941 */ /* 0x000fea0003800000 */
.L_x_1956:
        /* <DEDUP_REMOVED lines=10> */
.L_x_1959:
[----:B------:R-:W-:Y:S05]  /*4f490*/  BSYNC B1 ;  /* 0x0000000000017941 */ /* 0x000fea0003800000 */
.L_x_1958:
        /* <DEDUP_REMOVED lines=10> */
.L_x_1961:
[----:B------:R-:W-:Y:S05]  /*4f540*/  BSYNC B1 ;  /* 0x0000000000017941 */ /* 0x000fea0003800000 */
.L_x_1960:
        /* <DEDUP_REMOVED lines=10> */
.L_x_1963:
[----:B------:R-:W-:Y:S05]  /*4f5f0*/  BSYNC B1 ;  /* 0x0000000000017941 */ /* 0x000fea0003800000 */
.L_x_1962:
        /* <DEDUP_REMOVED lines=10> */
.L_x_1965:
[----:B------:R-:W-:Y:S05]  /*4f6a0*/  BSYNC B1 ;  /* 0x0000000000017941 */ /* 0x000fea0003800000 */
.L_x_1964:
        /* <DEDUP_REMOVED lines=10> */
.L_x_1967:
[----:B------:R-:W-:Y:S05]  /*4f750*/  BSYNC B1 ;  /* 0x0000000000017941 */ /* 0x000fea0003800000 */
.L_x_1966:
        /* <DEDUP_REMOVED lines=10> */
.L_x_1969:
[----:B------:R-:W-:Y:S05]  /*4f800*/  BSYNC B1 ;  /* 0x0000000000017941 */ /* 0x000fea0003800000 */
.L_x_1968:
        /* <DEDUP_REMOVED lines=10> */
.L_x_1971:
[----:B------:R-:W-:Y:S05]  /*4f8b0*/  BSYNC B1 ;  /* 0x0000000000017941 */ /* 0x000fea0003800000 */
.L_x_1970:
        /* <DEDUP_REMOVED lines=10> */
.L_x_1973:
[----:B------:R-:W-:Y:S05]  /*4f960*/  BSYNC B1 ;  /* 0x0000000000017941 */ /* 0x000fea0003800000 */
.L_x_1972:
        /* <DEDUP_REMOVED lines=10> */
.L_x_1975:
[----:B------:R-:W-:Y:S05]  /*4fa10*/  BSYNC B1 ;  /* 0x0000000000017941 */ /* 0x000fea0003800000 */
.L_x_1974:
        /* <DEDUP_REMOVED lines=10> */
.L_x_1977:
[----:B------:R-:W-:Y:S05]  /*4fac0*/  BSYNC B1 ;  /* 0x0000000000017941 */ /* 0x000fea0003800000 */
.L_x_1976:
        /* <DEDUP_REMOVED lines=10> */
.L_x_1979:
[----:B------:R-:W-:Y:S05]  /*4fb70*/  BSYNC B1 ;  /* 0x0000000000017941 */ /* 0x000fea0003800000 */
.L_x_1978:
        /* <DEDUP_REMOVED lines=10> */
.L_x_1981:
[----:B------:R-:W-:Y:S05]  /*4fc20*/  BSYNC B1 ;  /* 0x0000000000017941 */ /* 0x000fea0003800000 */
.L_x_1980:
        /* <DEDUP_REMOVED lines=10> */
.L_x_1983:
[----:B------:R-:W-:Y:S05]  /*4fcd0*/  BSYNC B1 ;  /* 0x0000000000017941 */ /* 0x000fea0003800000 */
.L_x_1982:
        /* <DEDUP_REMOVED lines=10> */
.L_x_1985:
[----:B------:R-:W-:Y:S05]  /*4fd80*/  BSYNC B1 ;  /* 0x0000000000017941 */ /* 0x000fea0003800000 */
.L_x_1984:
        /* <DEDUP_REMOVED lines=10> */
.L_x_1987:
[----:B------:R-:W-:Y:S05]  /*4fe30*/  BSYNC B1 ;  /* 0x0000000000017941 */ /* 0x000fea0003800000 */
.L_x_1986:
        /* <DEDUP_REMOVED lines=10> */
.L_x_1989:
[----:B------:R-:W-:Y:S05]  /*4fee0*/  BSYNC B1 ;  /* 0x0000000000017941 */ /* 0x000fea0003800000 */
.L_x_1988:
        /* <DEDUP_REMOVED lines=10> */
.L_x_1991:
[----:B------:R-:W-:Y:S05]  /*4ff90*/  BSYNC B1 ;  /* 0x0000000000017941 */ /* 0x000fea0003800000 */
.L_x_1990:
        /* <DEDUP_REMOVED lines=10> */
.L_x_1993:
[----:B------:R-:W-:Y:S05]  /*50040*/  BSYNC B1 ;  /* 0x0000000000017941 */ /* 0x000fea0003800000 */
.L_x_1992:
        /* <DEDUP_REMOVED lines=10> */
.L_x_1995:
[----:B------:R-:W-:Y:S05]  /*500f0*/  BSYNC B1 ;  /* 0x0000000000017941 */ /* 0x000fea0003800000 */
.L_x_1994:
        /* <DEDUP_REMOVED lines=10> */
.L_x_1997:
[----:B------:R-:W-:Y:S05]  /*501a0*/  BSYNC B1 ;  /* 0x0000000000017941 */ /* 0x000fea0003800000 */
.L_x_1996:
        /* <DEDUP_REMOVED lines=10> */
.L_x_1999:
[----:B------:R-:W-:Y:S05]  /*50250*/  BSYNC B1 ;  /* 0x0000000000017941 */ /* 0x000fea0003800000 */
.L_x_1998:
        /* <DEDUP_REMOVED lines=10> */
.L_x_2001:
[----:B------:R-:W-:Y:S05]  /*50300*/  BSYNC B1 ;  /* 0x0000000000017941 */ /* 0x000fea0003800000 */
.L_x_2000:
        /* <DEDUP_REMOVED lines=10> */
.L_x_2003:
[----:B------:R-:W-:Y:S05]  /*503b0*/  BSYNC B1 ;  /* 0x0000000000017941 */ /* 0x000fea0003800000 */
.L_x_2002:
        /* <DEDUP_REMOVED lines=10> */
.L_x_2005:
[----:B------:R-:W-:Y:S05]  /*50460*/  BSYNC B1 ;  /* 0x0000000000017941 */ /* 0x000fea0003800000 */
.L_x_2004:
        /* <DEDUP_REMOVED lines=10> */
.L_x_2007:
[----:B------:R-:W-:Y:S05]  /*50510*/  BSYNC B1 ;  /* 0x0000000000017941 */ /* 0x000fea0003800000 */
.L_x_2006:
        /* <DEDUP_REMOVED lines=10> */
.L_x_2009:
[----:B------:R-:W-:Y:S05]  /*505c0*/  BSYNC B1 ;  /* 0x0000000000017941 */ /* 0x000fea0003800000 */
.L_x_2008:
        /* <DEDUP_REMOVED lines=10> */
.L_x_2011:
[----:B------:R-:W-:Y:S05]  /*50670*/  BSYNC B1 ;  /* 0x0000000000017941 */ /* 0x000fea0003800000 */
.L_x_2010:
        /* <DEDUP_REMOVED lines=10> */
.L_x_2013:
[----:B------:R-:W-:Y:S05]  /*50720*/  BSYNC B1 ;  /* 0x0000000000017941 */ /* 0x000fea0003800000 */
.L_x_2012:
        /* <DEDUP_REMOVED lines=10> */
.L_x_2015:
[----:B------:R-:W-:Y:S05]  /*507d0*/  BSYNC B1 ;  /* 0x0000000000017941 */ /* 0x000fea0003800000 */
.L_x_2014:
        /* <DEDUP_REMOVED lines=10> */
.L_x_2017:
[----:B------:R-:W-:Y:S05]  /*50880*/  BSYNC B1 ;  /* 0x0000000000017941 */ /* 0x000fea0003800000 */
.L_x_2016:
        /* <DEDUP_REMOVED lines=10> */
.L_x_2019:
[----:B------:R-:W-:Y:S05]  /*50930*/  BSYNC B1 ;  /* 0x0000000000017941 */ /* 0x000fea0003800000 */
.L_x_2018:
        /* <DEDUP_REMOVED lines=10> */
.L_x_2021:
[----:B------:R-:W-:Y:S05]  /*509e0*/  BSYNC B1 ;  /* 0x0000000000017941 */ /* 0x000fea0003800000 */
.L_x_2020:
        /* <DEDUP_REMOVED lines=10> */
.L_x_2023:
[----:B------:R-:W-:Y:S05]  /*50a90*/  BSYNC B1 ;  /* 0x0000000000017941 */ /* 0x000fea0003800000 */
.L_x_2022:
        /* <DEDUP_REMOVED lines=10> */
.L_x_2025:
[----:B------:R-:W-:Y:S05]  /*50b40*/  BSYNC B1 ;  /* 0x0000000000017941 */ /* 0x000fea0003800000 */
.L_x_2024:
        /* <DEDUP_REMOVED lines=10> */
.L_x_2027:
[----:B------:R-:W-:Y:S05]  /*50bf0*/  BSYNC B1 ;  /* 0x0000000000017941 */ /* 0x000fea0003800000 */
.L_x_2026:
        /* <DEDUP_REMOVED lines=10> */
.L_x_2029:
[----:B------:R-:W-:Y:S05]  /*50ca0*/  BSYNC B1 ;  /* 0x0000000000017941 */ /* 0x000fea0003800000 */
.L_x_2028:
        /* <DEDUP_REMOVED lines=10> */
.L_x_2031:
[----:B------:R-:W-:Y:S05]  /*50d50*/  BSYNC B1 ;  /* 0x0000000000017941 */ /* 0x000fea0003800000 */
.L_x_2030:
        /* <DEDUP_REMOVED lines=10> */
.L_x_2033:
[----:B------:R-:W-:Y:S05]  /*50e00*/  BSYNC B1 ;  /* 0x0000000000017941 */ /* 0x000fea0003800000 */
.L_x_2032:
        /* <DEDUP_REMOVED lines=10> */
.L_x_2035:
[----:B------:R-:W-:Y:S05]  /*50eb0*/  BSYNC B1 ;  /* 0x0000000000017941 */ /* 0x000fea0003800000 */
.L_x_2034:
        /* <DEDUP_REMOVED lines=10> */
.L_x_2037:
[----:B------:R-:W-:Y:S05]  /*50f60*/  BSYNC B1 ;  /* 0x0000000000017941 */ /* 0x000fea0003800000 */
.L_x_2036:
        /* <DEDUP_REMOVED lines=10> */
.L_x_2039:
[----:B------:R-:W-:Y:S05]  /*51010*/  BSYNC B1 ;  /* 0x0000000000017941 */ /* 0x000fea0003800000 */
.L_x_2038:
        /* <DEDUP_REMOVED lines=10> */
.L_x_2041:
[----:B------:R-:W-:Y:S05]  /*510c0*/  BSYNC B1 ;  /* 0x0000000000017941 */ /* 0x000fea0003800000 */
.L_x_2040:
        /* <DEDUP_REMOVED lines=10> */
.L_x_2043:
[----:B------:R-:W-:Y:S05]  /*51170*/  BSYNC B1 ;  /* 0x0000000000017941 */ /* 0x000fea0003800000 */
.L_x_2042:
[----:B-----5:R-:W-:Y:S01]  /*51180*/  HADD2.F32 R5, -RZ, R3.H0_H0 ;  /* 0x20000003ff057230 */ /* 0x020fe20000004100 */
[----:B------:R-:W-:Y:S04]  /*51190*/  BSSY B1, `(.L_x_2044) ;  /* 0x0000008000017945 */ /* 0x000fe80003800000 */
[----:B------:R-:W-:-:S04]  /*511a0*/  FMUL R4, R5, R16 ;  /* 0x0000001005047220 */ /* 0x000fc80000400000 */
[----:B------:R-:W-:-:S05]  /*511b0*/  FFMA R4, R139, R2, R4 ;  /* 0x000000028b047223 */ /* 0x000fca0000000004 */
[----:B------:R-:W-:-:S05]  /*511c0*/  F2FP.F16.F32.PACK_AB R4, RZ, R4 ;  /* 0x00000004ff04723e */ /* 0x000fca00000000ff */
[----:B------:R0:W-:Y:S01]  /*511d0*/  @P5 STG.E.U16 desc[UR46][R162.64+0x3c2], R4 ;  /* 0x0003c204a2005986 */ /* 0x0001e2000c10152e */
[----:B------:R-:W-:-:S13]  /*511e0*/  ISETP.GT.AND P5, PT, R0, 0x180, P6 ;  /* 0x000001800000780c */ /* 0x000fda00037a4270 */
[----:B0-----:R-:W-:Y:S05]  /*511f0*/  @!P5 BRA `(.L_x_2045) ;  /* 0x000000000004d947 */ /* 0x001fea0003800000 */
[----:B------:R0:W5:Y:S02]  /*51200*/  LDG.E.LTC128B.U16 R3, desc[UR46][R8.64+0x3d0] ;  /* 0x0003d02e08037981 */ /* 0x000164000c1e1520 */
.L_x_2045:
[----:B------:R-:W-:Y:S05]  /*51210*/  BSYNC B1 ;  /* 0x0000000000017941 */ /* 0x000fea0003800000 */
.L_x_2044:
        /* <DEDUP_REMOVED lines=9> */
.L_x_2047:
[----:B------:R-:W-:Y:S05]  /*512b0*/  BSYNC B1 ;  /* 0x0000000000017941 */ /* 0x000fea0003800000 */
.L_x_2046:
[----:B-----5:R-:W-:Y:S01]  /*512c0*/  HADD2.F32 R5, -RZ, R3.H0_H0 ;  /* 0x20000003ff057230 */ /* 0x020fe20000004100 */
[----:B------:R-:W-:Y:S01]  /*512d0*/  ISETP.GT.AND P6, PT, R0, 0x188, P6 ;  /* 0x000001880000780c */ /* 0x000fe200037c4270 */
[----:B------:R-:W-:Y:S03]  /*512e0*/  BSSY B1, `(.L_x_2048) ;  /* 0x0000007000017945 */ /* 0x000fe60003800000 */
[----:B------:R-:W-:-:S04]  /*512f0*/  FMUL R4, R5, R16 ;  /* 0x0000001005047220 */ /* 0x000fc80000400000 */
[----:B------:R-:W-:-:S05]  /*51300*/  FFMA R4, R141, R2, R4 ;  /* 0x000000028d047223 */ /* 0x000fca0000000004 */
[----:B------:R-:W-:-:S05]  /*51310*/  F2FP.F16.F32.PACK_AB R4, RZ, R4 ;  /* 0x00000004ff04723e */ /* 0x000fca00000000ff */
[----:B------:R0:W-:Y:S01]  /*51320*/  @P5 STG.E.U16 desc[UR46][R160.64+0x3d2], R4 ;  /* 0x0003d204a0005986 */ /* 0x0001e2000c10152e */
[----:B------:R-:W-:Y:S05]  /*51330*/  @!P6 BRA `(.L_x_2049) ;  /* 0x000000000004e947 */ /* 0x000fea0003800000 */
[----:B------:R0:W5:Y:S02]  /*51340*/  LDG.E.LTC128B.U16 R3, desc[UR46][R6.64+0x3d0] ;  /* 0x0003d02e06037981 */ /* 0x000164000c1e1520 */
.L_x_2049:
[----:B------:R-:W-:Y:S05]  /*51350*/  BSYNC B1 ;  /* 0x0000000000017941 */ /* 0x000fea0003800000 */
.L_x_2048:
        /* <DEDUP_REMOVED lines=9> */
.L_x_2051:
[----:B------:R-:W-:Y:S05]  /*513f0*/  BSYNC B1 ;  /* 0x0000000000017941 */ /* 0x000fea0003800000 */
.L_x_2050:
[----:B0----5:R-:W-:Y:S01]  /*51400*/  HADD2.F32 R5, -RZ, R3.H0_H0 ;  /* 0x20000003ff057230 */ /* 0x021fe20000004100 */
        /* <DEDUP_REMOVED lines=8> */
.L_x_2053:
[----:B------:R-:W-:Y:S05]  /*51490*/  BSYNC B1 ;  /* 0x0000000000017941 */ /* 0x000fea0003800000 */
.L_x_2052:
        /* <DEDUP_REMOVED lines=9> */
.L_x_2055:
[----:B------:R-:W-:Y:S05]  /*51530*/  BSYNC B1 ;  /* 0x0000000000017941 */ /* 0x000fea0003800000 */
.L_x_2054:
        /* <DEDUP_REMOVED lines=9> */
.L_x_2057:
[----:B------:R-:W-:Y:S05]  /*515d0*/  BSYNC B1 ;  /* 0x0000000000017941 */ /* 0x000fea0003800000 */
.L_x_2056:
        /* <DEDUP_REMOVED lines=9> */
.L_x_2059:
[----:B------:R-:W-:Y:S05]  /*51670*/  BSYNC B1 ;  /* 0x0000000000017941 */ /* 0x000fea0003800000 */
.L_x_2058:
        /* <DEDUP_REMOVED lines=9> */
.L_x_2061:
[----:B------:R-:W-:Y:S05]  /*51710*/  BSYNC B1 ;  /* 0x0000000000017941 */ /* 0x000fea0003800000 */
.L_x_2060:
        /* <DEDUP_REMOVED lines=9> */
.L_x_2063:
[----:B------:R-:W-:Y:S05]  /*517b0*/  BSYNC B1 ;  /* 0x0000000000017941 */ /* 0x000fea0003800000 */
.L_x_2062:
        /* <DEDUP_REMOVED lines=9> */
.L_x_2065:
[----:B------:R-:W-:Y:S05]  /*51850*/  BSYNC B1 ;  /* 0x0000000000017941 */ /* 0x000fea0003800000 */
.L_x_2064:
        /* <DEDUP_REMOVED lines=9> */
.L_x_2067:
[----:B------:R-:W-:Y:S05]  /*518f0*/  BSYNC B1 ;  /* 0x0000000000017941 */ /* 0x000fea0003800000 */
.L_x_2066:
[----:B------:R-:W-:Y:S05]  /*51900*/  @!P0 BRA `(.L_x_2068) ;  /* 0x00000184006c8947 */ /* 0x000fea0003800000 */
[----:B-----5:R-:W-:-:S05]  /*51910*/  HADD2.F32 R3, -RZ, R3.H0_H0 ;  /* 0x20000003ff037230 */ /* 0x020fca0000004100 */
[----:B------:R-:W-:-:S04]  /*51920*/  FMUL R0, R3, R16 ;  /* 0x0000001003007220 */ /* 0x000fc80000400000 */
[----:B------:R-:W-:-:S05]  /*51930*/  FFMA R0, R151, R2, R0 ;  /* 0x0000000297007223 */ /* 0x000fca0000000000 */
[----:B------:R-:W-:-:S05]  /*51940*/  F2FP.F16.F32.PACK_AB R0, RZ, R0 ;  /* 0x00000000ff00723e */ /* 0x000fca00000000ff */
[----:B------:R0:W-:Y:S01]  /*51950*/  STG.E.U16 desc[UR46][R162.64+0x3f2], R0 ;  /* 0x0003f200a2007986 */ /* 0x0001e2000c10152e */
[----:B------:R-:W-:Y:S05]  /*51960*/  BRA `(.L_x_2068) ;  /* 0x0000018400547947 */ /* 0x000fea0003800000 */
.L_x_29:
[----:B------:R-:W2:Y:S01]  /*51970*/  LDL.LU R6, [R1+0xc08] ;  /* 0x000c080001067983 */ /* 0x000ea20000300800 */
[----:B------:R-:W-:-:S03]  /*51980*/  ULDC.64 UR4, c[0x0][0x5c0] ;  /* 0x0001700000047ab9 */ /* 0x000fc60000000a00 */
[----:B0-----:R-:W3:Y:S04]  /*51990*/  LDL.LU R235, [R1+0xc9c] ;  /* 0x000c9c0001eb7983 */ /* 0x001ee80000300800 */
[----:B------:R-:W4:Y:S04]  /*519a0*/  LDL.LU R234, [R1+0xca0] ;  /* 0x000ca00001ea7983 */ /* 0x000f280000300800 */
[----:B------:R-:W5:Y:S04]  /*519b0*/  LDL.LU R233, [R1+0xca4] ;  /* 0x000ca40001e97983 */ /* 0x000f680000300800 */
        /* <DEDUP_REMOVED lines=85> */
[----:B------:R-:W5:Y:S01]  /*51f10*/  LDL.LU R13, [R1+0xdfc] ;  /* 0x000dfc00010d7983 */ /* 0x000f620000300800 */
[----:B------:R-:W-:-:S03]  /*51f20*/  LEA R10, P0, R4, UR4, 0x1 ;  /* 0x00000004040a7c11 */ /* 0x000fc6000f8008ff */
[----:B------:R-:W2:Y:S01]  /*51f30*/  LDL.LU R5, [R1+0xc04] ;  /* 0x000c040001057983 */ /* 0x000ea20000300800 */
[----:B------:R-:W-:-:S03]  /*51f40*/  LEA.HI.X R11, R4, UR5, R20, 0x1, P0 ;  /* 0x00000005040b7c11 */ /* 0x000fc600080f0c14 */
[----:B------:R-:W3:Y:S01]  /*51f50*/  LDL.LU R4, [R1+0xc00] ;  /* 0x000c000001047983 */ /* 0x000ee20000300800 */
[----:B------:R-:W-:-:S03]  /*51f60*/  ISETP.GT.AND P3, PT, R3, 0x1, PT ;  /* 0x000000010300780c */ /* 0x000fc60003f64270 */
[----:B------:R-:W4:Y:S01]  /*51f70*/  LDL.LU R20, [R1+0xc98] ;  /* 0x000c980001147983 */ /* 0x000f220000300800 */
[----:B------:R-:W-:Y:S01]  /*51f80*/  ISETP.GT.AND P0, PT, R0, RZ, P3 ;  /* 0x000000ff0000720c */ /* 0x000fe20001f04270 */
[----:B--2---:R-:W-:-:S05]  /*51f90*/  FMUL R5, R5, R2 ;  /* 0x0000000205057220 */ /* 0x004fca0000400000 */
[----:B------:R-:W-:-:S07]  /*51fa0*/  F2FP.F16.F32.PACK_AB R5, RZ, R5 ;  /* 0x00000005ff05723e */ /* 0x000fce00000000ff */
[----:B------:R0:W-:Y:S04]  /*51fb0*/  @P0 STG.E.U16 desc[UR46][R10.64+0x2], R5 ;  /* 0x000002050a000986 */ /* 0x0001e8000c10152e */
[----:B0-----:R-:W2:Y:S01]  /*51fc0*/  LDL.LU R5, [R1+0xc0c] ;  /* 0x000c0c0001057983 */ /* 0x001ea20000300800 */
[-C--:B---3--:R-:W-:Y:S01]  /*51fd0*/  FMUL R4, R4, R2.reuse ;  /* 0x0000000204047220 */ /* 0x088fe20000400000 */
[----:B------:R-:W-:-:S04]  /*51fe0*/  FMUL R6, R6, R2 ;  /* 0x0000000206067220 */ /* 0x000fc80000400000 */
[----:B------:R-:W-:Y:S01]  /*51ff0*/  F2FP.F16.F32.PACK_AB R4, RZ, R4 ;  /* 0x00000004ff04723e */ /* 0x000fe200000000ff */
[----:B------:R-:W-:Y:S01]  /*52000*/  USHF.L.U32 UR5, UR6, 0x4, URZ ;  /* 0x0000000406057899 */ /* 0x000fe2000800063f */
[----:B------:R-:W-:Y:S02]  /*52010*/  ISETP.GT.AND P2, PT, R0, 0x8, P5 ;  /* 0x000000080000780c */ /* 0x000fe40002f44270 */
[----:B------:R-:W-:Y:S01]  /*52020*/  PRMT R7, R4, 0x7610, R7 ;  /* 0x0000761004077816 */ /* 0x000fe20000000007 */
[----:B------:R-:W-:Y:S01]  /*52030*/  USHF.L.U64.HI UR4, UR6, 0x4, UR7 ;  /* 0x0000000406047899 */ /* 0x000fe20008010207 */
[----:B------:R-:W-:-:S03]  /*52040*/  F2FP.F16.F32.PACK_AB R4, RZ, R6 ;  /* 0x00000006ff04723e */ /* 0x000fc600000000ff */
[----:B------:R0:W-:Y:S01]  /*52050*/  @P1 STG.E.U16 desc[UR46][R10.64], R7 ;  /* 0x000000070a001986 */ /* 0x0001e2000c10152e */
[----:B------:R-:W-:Y:S02]  /*52060*/  IADD3 R6, P1, R10, UR5, RZ ;  /* 0x000000050a067c10 */ /* 0x000fe4000ff3e0ff */
[----:B------:R-:W-:Y:S02]  /*52070*/  ISETP.GT.AND P0, PT, R0, 0x8, P3 ;  /* 0x000000080000780c */ /* 0x000fe40001f04270 */
[----:B0-----:R-:W-:-:S05]  /*52080*/  IADD3.X R7, R11, UR4, RZ, P1, !PT ;  /* 0x000000040b077c10 */ /* 0x001fca0008ffe4ff */
[----:B------:R2:W-:Y:S02]  /*52090*/  @P2 STG.E.U16 desc[UR46][R6.64], R4 ;  /* 0x0000000406002986 */ /* 0x0005e4000c10152e */
[----:B--2---:R-:W-:-:S05]  /*520a0*/  FMUL R4, R5, R2 ;  /* 0x0000000205047220 */ /* 0x004fca0000400000 */
[----:B------:R-:W-:Y:S01]  /*520b0*/  F2FP.F16.F32.PACK_AB R4, RZ, R4 ;  /* 0x00000004ff04723e */ /* 0x000fe200000000ff */
[----:B------:R-:W-:-:S03]  /*520c0*/  @P0 IMAD.MOV.U32 R5, RZ, RZ, R7 ;  /* 0x000000ffff050224 */ /* 0x000fc600078e0007 */
[----:B------:R-:W-:Y:S01]  /*520d0*/  PRMT R8, R4, 0x7610, R8 ;  /* 0x0000761004087816 */ /* 0x000fe20000000008 */
[----:B------:R-:W-:-:S05]  /*520e0*/  @P0 IMAD.MOV.U32 R4, RZ, RZ, R6 ;  /* 0x000000ffff040224 */ /* 0x000fca00078e0006 */
[----:B------:R0:W-:Y:S04]  /*520f0*/  @P0 STG.E.U16 desc[UR46][R4.64+0x2], R8 ;  /* 0x0000020804000986 */ /* 0x0001e8000c10152e */
[----:B0-----:R-:W2:Y:S04]  /*52100*/  LDL.LU R4, [R1+0xc10] ;  /* 0x000c100001047983 */ /* 0x001ea80000300800 */
[----:B------:R-:W3:Y:S04]  /*52110*/  LDL.LU R5, [R1+0xc14] ;  /* 0x000c140001057983 */ /* 0x000ee80000300800 */
[----:B------:R-:W5:Y:S01]  /*52120*/  LDL.LU R8, [R1+0xc18] ;  /* 0x000c180001087983 */ /* 0x000f620000300800 */
[----:B------:R-:W-:-:S02]  /*52130*/  ISETP.GT.AND P2, PT, R3, 0x8, PT ;  /* 0x000000080300780c */ /* 0x000fc40003f44270 */
[----:B------:R-:W-:Y:S02]  /*52140*/  ISETP.GT.AND P3, PT, R3, 0x9, PT ;  /* 0x000000090300780c */ /* 0x000fe40003f64270 */
[C---:B------:R-:W-:Y:S02]  /*52150*/  ISETP.GT.AND P0, PT, R0.reuse, RZ, P2 ;  /* 0x000000ff0000720c */ /* 0x040fe40001704270 */
[C---:B------:R-:W-:Y:S02]  /*52160*/  ISETP.GT.AND P1, PT, R0.reuse, RZ, P3 ;  /* 0x000000ff0000720c */ /* 0x040fe40001f24270 */
[----:B------:R-:W-:Y:S01]  /*52170*/  ISETP.GT.AND P2, PT, R0, 0x8, P2 ;  /* 0x000000080000780c */ /* 0x000fe20001744270 */
[-C--:B--2---:R-:W-:Y:S01]  /*52180*/  FMUL R4, R4, R2.reuse ;  /* 0x0000000204047220 */ /* 0x084fe20000400000 */
[----:B---3--:R-:W-:-:S04]  /*52190*/  FMUL R5, R5, R2 ;  /* 0x0000000205057220 */ /* 0x008fc80000400000 */
[----:B------:R-:W-:Y:S01]  /*521a0*/  F2FP.F16.F32.PACK_AB R4, RZ, R4 ;  /* 0x00000004ff04723e */ /* 0x000fe200000000ff */
[----:B-----5:R-:W-:Y:S01]  /*521b0*/  FMUL R8, R8, R2 ;  /* 0x0000000208087220 */ /* 0x020fe20000400000 */
[----:B------:R-:W-:Y:S02]  /*521c0*/  F2FP.F16.F32.PACK_AB R5, RZ, R5 ;  /* 0x00000005ff05723e */ /* 0x000fe400000000ff */
[----:B------:R-:W-:Y:S02]  /*521d0*/  PRMT R9, R4, 0x7610, R9 ;  /* 0x0000761004097816 */ /* 0x000fe40000000009 */
[----:B------:R-:W-:Y:S01]  /*521e0*/  F2FP.F16.F32.PACK_AB R4, RZ, R8 ;  /* 0x00000008ff04723e */ /* 0x000fe200000000ff */
[----:B------:R0:W-:Y:S03]  /*521f0*/  @P1 STG.E.U16 desc[UR46][R10.64+0x12], R5 ;  /* 0x000012050a001986 */ /* 0x0001e6000c10152e */
[----:B------:R-:W-:Y:S01]  /*52200*/  PRMT R8, R4, 0x7610, R8 ;  /* 0x0000761004087816 */ /* 0x000fe20000000008 */
[----:B------:R-:W-:Y:S01]  /*52210*/  @P2 IMAD.MOV.U32 R4, RZ, RZ, R6 ;  /* 0x000000ffff042224 */ /* 0x000fe200078e0006 */
[----:B------:R1:W-:Y:S01]  /*52220*/  @P0 STG.E.U16 desc[UR46][R10.64+0x10], R9 ;  /* 0x000010090a000986 */ /* 0x0003e2000c10152e */
[----:B0-----:R-:W-:-:S03]  /*52230*/  @P2 IMAD.MOV.U32 R5, RZ, RZ, R7 ;  /* 0x000000ffff052224 */ /* 0x001fc600078e0007 */
[----:B-1----:R-:W2:Y:S04]  /*52240*/  LDL.LU R9, [R1+0xc94] ;  /* 0x000c940001097983 */ /* 0x002ea80000300800 */
[----:B------:R0:W-:Y:S04]  /*52250*/  @P2 STG.E.U16 desc[UR46][R4.64+0x10], R8 ;  /* 0x0000100804002986 */ /* 0x0001e8000c10152e */
[----:B0-----:R-:W3:Y:S01]  /*52260*/  LDL.LU R5, [R1+0xc1c] ;  /* 0x000c1c0001057983 */ /* 0x001ee20000300800 */
[----:B------:R-:W-:Y:S01]  /*52270*/  ISETP.GT.AND P0, PT, R0, 0x8, P3 ;  /* 0x000000080000780c */ /* 0x000fe20001f04270 */
[----:B---3--:R-:W-:-:S05]  /*52280*/  FMUL R4, R5, R2 ;  /* 0x0000000205047220 */ /* 0x008fca0000400000 */
[----:B------:R-:W-:-:S07]  /*52290*/  F2FP.F16.F32.PACK_AB R4, RZ, R4 ;  /* 0x00000004ff04723e */ /* 0x000fce00000000ff */
[----:B------:R-:W-:Y:S01]  /*522a0*/  @P0 IMAD.MOV.U32 R5, RZ, RZ, R7 ;  /* 0x000000ffff050224 */ /* 0x000fe200078e0007 */
[----:B------:R-:W-:Y:S01]  /*522b0*/  PRMT R8, R4, 0x7610, R8 ;  /* 0x0000761004087816 */ /* 0x000fe20000000008 */
[----:B------:R-:W-:-:S05]  /*522c0*/  @P0 IMAD.MOV.U32 R4, RZ, RZ, R6 ;  /* 0x000000ffff040224 */ /* 0x000fca00078e0006 */
[----:B------:R0:W-:Y:S04]  /*522d0*/  @P0 STG.E.U16 desc[UR46][R4.64+0x12], R8 ;  /* 0x0000120804000986 */ /* 0x0001e8000c10152e */
[----:B0-----:R-:W3:Y:S01]  /*522e0*/  LDL.LU R4, [R1+0xc20] ;  /* 0x000c200001047983 */ /* 0x001ee20000300800 */
[----:B------:R-:W-:-:S03]  /*522f0*/  ISETP.GT.AND P2, PT, R3, 0x10, PT ;  /* 0x000000100300780c */ /* 0x000fc60003f44270 */
[----:B------:R-:W5:Y:S01]  /*52300*/  LDL.LU R5, [R1+0xc28] ;  /* 0x000c280001057983 */ /* 0x000f620000300800 */
[----:B------:R-:W-:Y:S01]  /*52310*/  ISETP.GT.AND P0, PT, R0, RZ, P2 ;  /* 0x000000ff0000720c */ /* 0x000fe20001704270 */
[----:B---3--:R-:W-:-:S05]  /*52320*/  FMUL R4, R4, R2 ;  /* 0x0000000204047220 */ /* 0x008fca0000400000 */
[----:B------:R-:W-:-:S07]  /*52330*/  F2FP.F16.F32.PACK_AB R4, RZ, R4 ;  /* 0x00000004ff04723e */ /* 0x000fce00000000ff */
[----:B------:R0:W-:Y:S04]  /*52340*/  @P0 STG.E.U16 desc[UR46][R10.64+0x20], R4 ;  /* 0x000020040a000986 */ /* 0x0001e8000c10152e */
[----:B0-----:R-:W3:Y:S01]  /*52350*/  LDL.LU R4, [R1+0xc24] ;  /* 0x000c240001047983 */ /* 0x001ee20000300800 */
[----:B------:R-:W-:-:S04]  /*52360*/  ISETP.GT.AND P1, PT, R3, 0x11, PT ;  /* 0x000000110300780c */ /* 0x000fc80003f24270 */
[----:B------:R-:W-:Y:S01]  /*52370*/  ISETP.GT.AND P0, PT, R0, RZ, P1 ;  /* 0x000000ff0000720c */ /* 0x000fe20000f04270 */
[----:B---3--:R-:W-:-:S05]  /*52380*/  FMUL R4, R4, R2 ;  /* 0x0000000204047220 */ /* 0x008fca0000400000 */
[----:B------:R-:W-:-:S07]  /*52390*/  F2FP.F16.F32.PACK_AB R4, RZ, R4 ;  /* 0x00000004ff04723e */ /* 0x000fce00000000ff */
[----:B------:R5:W-:Y:S01]  /*523a0*/  @P0 STG.E.U16 desc[UR46][R10.64+0x22], R4 ;  /* 0x000022040a000986 */ /* 0x000be2000c10152e */
[----:B------:R-:W-:Y:S01]  /*523b0*/  ISETP.GT.AND P0, PT, R0, 0x8, P2 ;  /* 0x000000080000780c */ /* 0x000fe20001704270 */
[----:B-----5:R-:W-:-:S05]  /*523c0*/  FMUL R4, R5, R2 ;  /* 0x0000000205047220 */ /* 0x020fca0000400000 */
[----:B------:R-:W-:-:S07]  /*523d0*/  F2FP.F16.F32.PACK_AB R4, RZ, R4 ;  /* 0x00000004ff04723e */ /* 0x000fce00000000ff */
[----:B------:R-:W-:Y:S01]  /*523e0*/  @P0 IMAD.MOV.U32 R5, RZ, RZ, R7 ;  /* 0x000000ffff050224 */ /* 0x000fe200078e0007 */
[----:B------:R-:W-:Y:S01]  /*523f0*/  PRMT R8, R4, 0x7610, R8 ;  /* 0x0000761004087816 */ /* 0x000fe20000000008 */
[----:B------:R-:W-:-:S05]  /*52400*/  @P0 IMAD.MOV.U32 R4, RZ, RZ, R6 ;  /* 0x000000ffff040224 */ /* 0x000fca00078e0006 */
        /* <DEDUP_REMOVED lines=178> */
[----:B------:R-:W-:-:S04]  /*52f30*/  ISETP.GT.AND P2, PT, R3, 0x48, PT ;  /* 0x000000480300780c */ /* 0x000fc80003f44270 */
[----:B------:R-:W-:Y:S02]  /*52f40*/  ISETP.GT.AND P0, PT, R0, RZ, P2 ;  /* 0x000000ff0000720c */ /* 0x000fe40001704270 */
[----:B------:R-:W-:Y:S01]  /*52f50*/  ISETP.GT.AND P1, PT, R3, 0x49, PT ;  /* 0x000000490300780c */ /* 0x000fe20003f24270 */
[----:B---3--:R-:W-:-:S05]  /*52f60*/  FMUL R4, R5, R2 ;  /* 0x0000000205047220 */ /* 0x008fca0000400000 */
[----:B------:R-:W-:-:S05]  /*52f70*/  F2FP.F16.F32.PACK_AB R4, RZ, R4 ;  /* 0x00000004ff04723e */ /* 0x000fca00000000ff */
[----:B------:R2:W-:Y:S01]  /*52f80*/  @P0 STG.E.U16 desc[UR46][R10.64+0x90], R4 ;  /* 0x000090040a000986 */ /* 0x0005e2000c10152e */
[----:B------:R-:W-:Y:S01]  /*52f90*/  ISETP.GT.AND P0, PT, R0, RZ, P1 ;  /* 0x000000ff0000720c */ /* 0x000fe20000f04270 */
[----:B--2---:R-:W-:-:S05]  /*52fa0*/  FMUL R4, R9, R2 ;  /* 0x0000000209047220 */ /* 0x004fca0000400000 */
[----:B------:R-:W-:-:S07]  /*52fb0*/  F2FP.F16.F32.PACK_AB R4, RZ, R4 ;  /* 0x00000004ff04723e */ /* 0x000fce00000000ff */
[----:B------:R4:W-:Y:S01]  /*52fc0*/  @P0 STG.E.U16 desc[UR46][R10.64+0x92], R4 ;  /* 0x000092040a000986 */ /* 0x0009e2000c10152e */
[----:B------:R-:W-:Y:S01]  /*52fd0*/  ISETP.GT.AND P0, PT, R0, 0x8, P2 ;  /* 0x000000080000780c */ /* 0x000fe20001704270 */
[----:B----4-:R-:W-:-:S05]  /*52fe0*/  FMUL R4, R20, R2 ;  /* 0x0000000214047220 */ /* 0x010fca0000400000 */
[----:B------:R-:W-:-:S07]  /*52ff0*/  F2FP.F16.F32.PACK_AB R4, RZ, R4 ;  /* 0x00000004ff04723e */ /* 0x000fce00000000ff */
[----:B------:R-:W-:Y:S01]  /*53000*/  @P0 IMAD.MOV.U32 R5, RZ, RZ, R7 ;  /* 0x000000ffff050224 */ /* 0x000fe200078e0007 */
[----:B------:R-:W-:Y:S01]  /*53010*/  PRMT R8, R4, 0x7610, R8 ;  /* 0x0000761004087816 */ /* 0x000fe20000000008 */
[----:B------:R-:W-:-:S05]  /*53020*/  @P0 IMAD.MOV.U32 R4, RZ, RZ, R6 ;  /* 0x000000ffff040224 */ /* 0x000fca00078e0006 */
[----:B------:R0:W-:Y:S01]  /*53030*/  @P0 STG.E.U16 desc[UR46][R4.64+0x90], R8 ;  /* 0x0000900804000986 */ /* 0x0001e2000c10152e */
[----:B------:R-:W-:Y:S01]  /*53040*/  ISETP.GT.AND P0, PT, R0, 0x8, P1 ;  /* 0x000000080000780c */ /* 0x000fe20000f04270 */
[----:B0-----:R-:W-:-:S05]  /*53050*/  FMUL R4, R235, R2 ;  /* 0x00000002eb047220 */ /* 0x001fca0000400000 */
[----:B------:R-:W-:-:S07]  /*53060*/  F2FP.F16.F32.PACK_AB R4, RZ, R4 ;  /* 0x00000004ff04723e */ /* 0x000fce00000000ff */
[----:B------:R-:W-:Y:S01]  /*53070*/  @P0 IMAD.MOV.U32 R5, RZ, RZ, R7 ;  /* 0x000000ffff050224 */ /* 0x000fe200078e0007 */
[----:B------:R-:W-:Y:S01]  /*53080*/  PRMT R8, R4, 0x7610, R8 ;  /* 0x0000761004087816 */ /* 0x000fe20000000008 */
[----:B------:R-:W-:Y:S01]  /*53090*/  @P0 IMAD.MOV.U32 R4, RZ, RZ, R6 ;  /* 0x000000ffff040224 */ /* 0x000fe200078e0006 */
[----:B------:R-:W-:-:S04]  /*530a0*/  ISETP.GT.AND P2, PT, R3, 0x50, PT ;  /* 0x000000500300780c */ /* 0x000fc80003f44270 */
[----:B------:R0:W-:Y:S01]  /*530b0*/  @P0 STG.E.U16 desc[UR46][R4.64+0x92], R8 ;  /* 0x0000920804000986 */ /* 0x0001e2000c10152e */
[----:B------:R-:W-:Y:S02]  /*530c0*/  ISETP.GT.AND P0, PT, R0, RZ, P2 ;  /* 0x000000ff0000720c */ /* 0x000fe40001704270 */
[----:B------:R-:W-:Y:S01]  /*530d0*/  ISETP.GT.AND P1, PT, R3, 0x51, PT ;  /* 0x000000510300780c */ /* 0x000fe20003f24270 */
[----:B0-----:R-:W-:-:S05]  /*530e0*/  FMUL R4, R234, R2 ;  /* 0x00000002ea047220 */ /* 0x001fca0000400000 */
[----:B------:R-:W-:-:S05]  /*530f0*/  F2FP.F16.F32.PACK_AB R4, RZ, R4 ;  /* 0x00000004ff04723e */ /* 0x000fca00000000ff */
[----:B------:R0:W-:Y:S01]  /*53100*/  @P0 STG.E.U16 desc[UR46][R10.64+0xa0], R4 ;  /* 0x0000a0040a000986 */ /* 0x0001e2000c10152e */
[----:B------:R-:W-:Y:S01]  /*53110*/  ISETP.GT.AND P0, PT, R0, RZ, P1 ;  /* 0x000000ff0000720c */ /* 0x000fe20000f04270 */
[----:B0-----:R-:W-:-:S05]  /*53120*/  FMUL R4, R233, R2 ;  /* 0x00000002e9047220 */ /* 0x001fca0000400000 */
[----:B------:R-:W-:-:S07]  /*53130*/  F2FP.F16.F32.PACK_AB R4, RZ, R4 ;  /* 0x00000004ff04723e */ /* 0x000fce00000000ff */
[----:B------:R0:W-:Y:S01]  /*53140*/  @P0 STG.E.U16 desc[UR46][R10.64+0xa2], R4 ;  /* 0x0000a2040a000986 */ /* 0x0001e2000c10152e */
[----:B------:R-:W-:Y:S01]  /*53150*/  ISETP.GT.AND P0, PT, R0, 0x8, P2 ;  /* 0x000000080000780c */ /* 0x000fe20001704270 */
[----:B0-----:R-:W-:-:S05]  /*53160*/  FMUL R4, R232, R2 ;  /* 0x00000002e8047220 */ /* 0x001fca0000400000 */
        /* <DEDUP_REMOVED lines=131> */
[----:B------:R-:W-:-:S04]  /*539a0*/  USHF.L.U64.HI UR10, UR6, 0x8, UR7 ;  /* 0x00000008060a7899 */ /* 0x000fc80008010207 */
[----:B------:R0:W-:Y:S01]  /*539b0*/  @P0 STG.E.U16 desc[UR46][R4.64+0xf2], R8 ;  /* 0x0000f20804000986 */ /* 0x0001e2000c10152e */
[----:B------:R-:W-:Y:S01]  /*539c0*/  ISETP.GT.AND P2, PT, R3, 0x80, PT ;  /* 0x000000800300780c */ /* 0x000fe20003f44270 */
[----:B0-----:R-:W-:-:S05]  /*539d0*/  IMAD.U32 R8, RZ, RZ, UR6 ;  /* 0x00000006ff087e24 */ /* 0x001fca000f8e00ff */
[----:B------:R-:W-:-:S04]  /*539e0*/  LEA R8, P0, R8, R10, 0x8 ;  /* 0x0000000a08087211 */ /* 0x000fc800078040ff */
[----:B------:R-:W-:Y:S02]  /*539f0*/  IADD3.X R9, R11, UR10, RZ, P0, !PT ;  /* 0x0000000a0b097c10 */ /* 0x000fe400087fe4ff */
[----:B------:R-:W-:Y:S01]  /*53a00*/  ISETP.GT.AND P0, PT, R0, RZ, P2 ;  /* 0x000000ff0000720c */ /* 0x000fe20001704270 */
[----:B------:R-:W-:Y:S01]  /*53a10*/  FMUL R4, R210, R2 ;  /* 0x00000002d2047220 */ /* 0x000fe20000400000 */
[----:B------:R-:W-:-:S04]  /*53a20*/  ISETP.GT.AND P1, PT, R3, 0x81, PT ;  /* 0x000000810300780c */ /* 0x000fc80003f24270 */
[----:B------:R-:W-:-:S07]  /*53a30*/  F2FP.F16.F32.PACK_AB R4, RZ, R4 ;  /* 0x00000004ff04723e */ /* 0x000fce00000000ff */
        /* <DEDUP_REMOVED lines=331> */
[----:B------:R-:W-:-:S04]  /*54ef0*/  ISETP.GT.AND P0, PT, R3, 0xf0, PT ;  /* 0x000000f00300780c */ /* 0x000fc80003f04270 */
[----:B------:R-:W-:Y:S01]  /*54f00*/  ISETP.GT.AND P1, PT, R0, RZ, P0 ;  /* 0x000000ff0000720c */ /* 0x000fe20000724270 */
[----:B0-----:R-:W-:Y:S01]  /*54f10*/  FMUL R4, R153, R2 ;  /* 0x0000000299047220 */ /* 0x001fe20000400000 */
        /* <DEDUP_REMOVED lines=15> */
[----:B0-----:R-:W-:-:S12]  /*55010*/  FMUL R4, R22, R2 ;  /* 0x0000000216047220 */ /* 0x001fd80000400000 */
[----:B------:R-:W-:Y:S01]  /*55020*/  @P1 IMAD.MOV.U32 R5, RZ, RZ, R7 ;  /* 0x000000ffff051224 */ /* 0x000fe200078e0007 */
[----:B------:R-:W-:Y:S01]  /*55030*/  ISETP.GT.AND P2, PT, R3, 0xf8, PT ;  /* 0x000000f80300780c */ /* 0x000fe20003f44270 */
[----:B------:R-:W-:Y:S01]  /*55040*/  USHF.L.U64.HI UR10, UR6, 0x9, UR7 ;  /* 0x00000009060a7899 */ /* 0x000fe20008010207 */
[----:B------:R-:W-:Y:S01]  /*55050*/  F2FP.F16.F32.PACK_AB R4, RZ, R4 ;  /* 0x00000004ff04723e */ /* 0x000fe200000000ff */
[----:B------:R-:W2:Y:S03]  /*55060*/  LDL.LU R22, [R1+0xa00] ;  /* 0x000a000001167983 */ /* 0x000ea60000300800 */
[----:B------:R-:W-:Y:S01]  /*55070*/  PRMT R12, R4, 0x7610, R12 ;  /* 0x00007610040c7816 */ /* 0x000fe2000000000c */
[----:B------:R-:W-:-:S05]  /*55080*/  @P1 IMAD.MOV.U32 R4, RZ, RZ, R6 ;  /* 0x000000ffff041224 */ /* 0x000fca00078e0006 */
[----:B------:R0:W-:Y:S01]  /*55090*/  @P1 STG.E.U16 desc[UR46][R4.64+0x1e2], R12 ;  /* 0x0001e20c04001986 */ /* 0x0001e2000c10152e */
[----:B------:R-:W-:Y:S01]  /*550a0*/  ISETP.GT.AND P1, PT, R0, RZ, P2 ;  /* 0x000000ff0000720c */ /* 0x000fe20001724270 */
[----:B0-----:R-:W-:-:S05]  /*550b0*/  FMUL R4, R21, R2 ;  /* 0x0000000215047220 */ /* 0x001fca0000400000 */
[----:B------:R-:W-:-:S07]  /*550c0*/  F2FP.F16.F32.PACK_AB R4, RZ, R4 ;  /* 0x00000004ff04723e */ /* 0x000fce00000000ff */
[----:B------:R0:W-:Y:S01]  /*550d0*/  @P1 STG.E.U16 desc[UR46][R10.64+0x1f0], R4 ;  /* 0x0001f0040a001986 */ /* 0x0001e2000c10152e */
[----:B------:R-:W-:-:S04]  /*550e0*/  ISETP.GT.AND P1, PT, R3, 0xf9, PT ;  /* 0x000000f90300780c */ /* 0x000fc80003f24270 */
[----:B------:R-:W-:Y:S01]  /*550f0*/  ISETP.GT.AND P6, PT, R0, RZ, P1 ;  /* 0x000000ff0000720c */ /* 0x000fe20000fc4270 */
[----:B0-----:R-:W-:-:S05]  /*55100*/  FMUL R4, R15, R2 ;  /* 0x000000020f047220 */ /* 0x001fca0000400000 */
[----:B------:R-:W-:-:S07]  /*55110*/  F2FP.F16.F32.PACK_AB R4, RZ, R4 ;  /* 0x00000004ff04723e */ /* 0x000fce00000000ff */
[----:B------:R0:W-:Y:S02]  /*55120*/  @P6 STG.E.U16 desc[UR46][R10.64+0x1f2], R4 ;  /* 0x0001f2040a006986 */ /* 0x0001e4000c10152e */
[----:B0-----:R-:W-:-:S05]  /*55130*/  IMAD.U32 R4, RZ, RZ, UR6 ;  /* 0x00000006ff047e24 */ /* 0x001fca000f8e00ff */
[----:B------:R-:W-:-:S04]  /*55140*/  LEA R4, P6, R4, R10, 0x9 ;  /* 0x0000000a04047211 */ /* 0x000fc800078c48ff */
[----:B------:R-:W-:Y:S02]  /*55150*/  IADD3.X R5, R11, UR10, RZ, P6, !PT ;  /* 0x0000000a0b057c10 */ /* 0x000fe4000b7fe4ff */
[----:B------:R-:W-:Y:S01]  /*55160*/  ISETP.GT.AND P6, PT, R0, 0x8, P2 ;  /* 0x000000080000780c */ /* 0x000fe200017c4270 */
[----:B------:R-:W-:-:S05]  /*55170*/  FMUL R12, R14, R2 ;  /* 0x000000020e0c7220 */ /* 0x000fca0000400000 */
[----:B------:R-:W-:-:S07]  /*55180*/  F2FP.F16.F32.PACK_AB R12, RZ, R12 ;  /* 0x0000000cff0c723e */ /* 0x000fce00000000ff */
[----:B------:R0:W-:Y:S02]  /*55190*/  @P6 STG.E.U16 desc[UR46][R6.64+0x1f0], R12 ;  /* 0x0001f00c06006986 */ /* 0x0001e4000c10152e */
[----:B0-----:R-:W-:Y:S02]  /*551a0*/  FMUL R12, R13, R2 ;  /* 0x000000020d0c7220 */ /* 0x001fe40000400000 */
[----:B------:R-:W3:Y:S04]  /*551b0*/  LDL.LU R13, [R1+0xa04] ;  /* 0x000a0400010d7983 */ /* 0x000ee80000300800 */
[----:B------:R-:W4:Y:S04]  /*551c0*/  LDL.LU R14, [R1+0xa08] ;  /* 0x000a0800010e7983 */ /* 0x000f280000300800 */
[----:B------:R-:W5:Y:S04]  /*551d0*/  LDL.LU R20, [R1+0xab0] ;  /* 0x000ab00001147983 */ /* 0x000f680000300800 */
[----:B------:R-:W5:Y:S04]  /*551e0*/  LDL.LU R235, [R1+0xab4] ;  /* 0x000ab40001eb7983 */ /* 0x000f680000300800 */
[----:B------:R-:W5:Y:S04]  /*551f0*/  LDL.LU R234, [R1+0xab8] ;  /* 0x000ab80001ea7983 */ /* 0x000f680000300800 */
[----:B------:R-:W5:Y:S04]  /*55200*/  LDL.LU R233, [R1+0xabc] ;  /* 0x000abc0001e97983 */ /* 0x000f680000300800 */
[----:B------:R-:W5:Y:S04]  /*55210*/  LDL.LU R232, [R1+0xac0] ;  /* 0x000ac00001e87983 */ /* 0x000f680000300800 */
[----:B------:R-:W5:Y:S01]  /*55220*/  LDL.LU R231, [R1+0xac4] ;  /* 0x000ac40001e77983 */ /* 0x000f620000300800 */
[----:B------:R-:W-:-:S03]  /*55230*/  ISETP.GT.AND P6, PT, R0, 0x8, P1 ;  /* 0x000000080000780c */ /* 0x000fc60000fc4270 */
        /* <DEDUP_REMOVED lines=8> */
[----:B------:R-:W-:-:S03]  /*552c0*/  F2FP.F16.F32.PACK_AB R12, RZ, R12 ;  /* 0x0000000cff0c723e */ /* 0x000fc600000000ff */
        /* <DEDUP_REMOVED lines=9> */
[----:B------:R2:W-:Y:S01]  /*55360*/  @P6 STG.E.U16 desc[UR46][R6.64+0x1f2], R12 ;  /* 0x0001f20c06006986 */ /* 0x0005e2000c10152e */
        /* <DEDUP_REMOVED lines=25> */
[----:B--2---:R-:W-:-:S03]  /*55500*/  FMUL R12, R22, R2 ;  /* 0x00000002160c7220 */ /* 0x004fc60000400000 */
[----:B------:R-:W2:Y:S02]  /*55510*/  LDL.LU R189, [R1+0xb6c] ;  /* 0x000b6c0001bd7983 */ /* 0x000ea40000300800 */
[----:B------:R-:W-:Y:S02]  /*55520*/  F2FP.F16.F32.PACK_AB R12, RZ, R12 ;  /* 0x0000000cff0c723e */ /* 0x000fe400000000ff */
[----:B------:R-:W2:Y:S04]  /*55530*/  LDL.LU R188, [R1+0xb70] ;  /* 0x000b700001bc7983 */ /* 0x000ea80000300800 */
[----:B------:R3:W-:Y:S01]  /*55540*/  @P6 STG.E.U16 desc[UR46][R8.64], R12 ;  /* 0x0000000c08006986 */ /* 0x0007e2000c10152e */
[----:B------:R-:W-:-:S03]  /*55550*/  ISETP.GT.AND P6, PT, R3, 0x1, PT ;  /* 0x000000010300780c */ /* 0x000fc60003fc4270 */
[----:B------:R-:W2:Y:S01]  /*55560*/  LDL.LU R187, [R1+0xb74] ;  /* 0x000b740001bb7983 */ /* 0x000ea20000300800 */
[----:B------:R-:W-:-:S03]  /*55570*/  ISETP.GT.AND P6, PT, R0, 0x80, P6 ;  /* 0x000000800000780c */ /* 0x000fc600037c4270 */
        /* <DEDUP_REMOVED lines=21> */
[----:B---3--:R-:W-:-:S03]  /*556d0*/  FMUL R12, R13, R2 ;  /* 0x000000020d0c7220 */ /* 0x008fc60000400000 */
[----:B------:R-:W3:Y:S02]  /*556e0*/  LDL.LU R165, [R1+0xbcc] ;  /* 0x000bcc0001a57983 */ /* 0x000ee40000300800 */
[----:B------:R-:W-:Y:S02]  /*556f0*/  F2FP.F16.F32.PACK_AB R12, RZ, R12 ;  /* 0x0000000cff0c723e */ /* 0x000fe400000000ff */
[----:B------:R-:W3:Y:S04]  /*55700*/  LDL.LU R163, [R1+0xbd0] ;  /* 0x000bd00001a37983 */ /* 0x000ee80000300800 */
[----:B------:R0:W-:Y:S01]  /*55710*/  @P6 STG.E.U16 desc[UR46][R8.64+0x2], R12 ;  /* 0x0000020c08006986 */ /* 0x0001e2000c10152e */
[----:B----4-:R-:W-:-:S03]  /*55720*/  FMUL R14, R14, R2 ;  /* 0x000000020e0e7220 */ /* 0x010fc60000400000 */
[----:B------:R-:W4:Y:S04]  /*55730*/  LDL.LU R162, [R1+0xbd4] ;  /* 0x000bd40001a27983 */ /* 0x000f280000300800 */
[----:B------:R-:W4:Y:S01]  /*55740*/  LDL.LU R161, [R1+0xbd8] ;  /* 0x000bd80001a17983 */ /* 0x000f220000300800 */
[----:B0-----:R-:W-:-:S03]  /*55750*/  IADD3 R12, P6, R8, UR5, RZ ;  /* 0x00000005080c7c10 */ /* 0x001fc6000ffde0ff */
[----:B------:R-:W4:Y:S01]  /*55760*/  LDL.LU R160, [R1+0xbdc] ;  /* 0x000bdc0001a07983 */ /* 0x000f220000300800 */
[----:B------:R-:W-:-:S03]  /*55770*/  IADD3.X R13, R9, UR4, RZ, P6, !PT ;  /* 0x00000004090d7c10 */ /* 0x000fc6000b7fe4ff */
[----:B------:R-:W4:Y:S01]  /*55780*/  LDL.LU R159, [R1+0xbe0] ;  /* 0x000be000019f7983 */ /* 0x000f220000300800 */
[----:B------:R-:W-:Y:S02]  /*55790*/  IADD3 R22, P6, R8, UR5, RZ ;  /* 0x0000000508167c10 */ /* 0x000fe4000ffde0ff */
[----:B------:R-:W-:Y:S01]  /*557a0*/  F2FP.F16.F32.PACK_AB R14, RZ, R14 ;  /* 0x0000000eff0e723e */ /* 0x000fe200000000ff */
[----:B------:R-:W4:Y:S01]  /*557b0*/  LDL.LU R158, [R1+0xbe4] ;  /* 0x000be400019e7983 */ /* 0x000f220000300800 */
[----:B------:R-:W-:Y:S02]  /*557c0*/  IADD3.X R23, R9, UR4, RZ, P6, !PT ;  /* 0x0000000409177c10 */ /* 0x000fe4000b7fe4ff */
[----:B------:R-:W-:Y:S01]  /*557d0*/  IADD3 R152, P6, R4, UR5, RZ ;  /* 0x0000000504987c10 */ /* 0x000fe2000ffde0ff */
[----:B------:R-:W4:Y:S03]  /*557e0*/  LDL.LU R157, [R1+0xbe8] ;  /* 0x000be800019d7983 */ /* 0x000f260000300800 */
[----:B------:R-:W-:Y:S01]  /*557f0*/  IADD3.X R153, R5, UR4, RZ, P6, !PT ;  /* 0x0000000405997c10 */ /* 0x000fe2000b7fe4ff */
[----:B------:R-:W4:Y:S01]  /*55800*/  LDL.LU R156, [R1+0xbec] ;  /* 0x000bec00019c7983 */ /* 0x000f220000300800 */
[----:B------:R-:W-:-:S03]  /*55810*/  ISETP.GT.AND P6, PT, R0, 0x88, P5 ;  /* 0x000000880000780c */ /* 0x000fc60002fc4270 */
[----:B------:R-:W4:Y:S04]  /*55820*/  LDL.LU R155, [R1+0xbf0] ;  /* 0x000bf000019b7983 */ /* 0x000f280000300800 */
[----:B------:R-:W4:Y:S04]  /*55830*/  LDL.LU R154, [R1+0xbf4] ;  /* 0x000bf400019a7983 */ /* 0x000f280000300800 */
[----:B------:R-:W4:Y:S04]  /*55840*/  LDL.LU R21, [R1+0xbf8] ;  /* 0x000bf80001157983 */ /* 0x000f280000300800 */
[----:B------:R-:W4:Y:S04]  /*55850*/  LDL.LU R15, [R1+0xbfc] ;  /* 0x000bfc00010f7983 */ /* 0x000f280000300800 */
[----:B------:R0:W-:Y:S04]  /*55860*/  @P6 STG.E.U16 desc[UR46][R12.64], R14 ;  /* 0x0000000e0c006986 */ /* 0x0001e8000c10152e */
[----:B0-----:R-:W5:Y:S01]  /*55870*/  LDL.LU R14, [R1+0xa0c] ;  /* 0x000a0c00010e7983 */ /* 0x001f620000300800 */
[----:B------:R-:W-:-:S04]  /*55880*/  ISETP.GT.AND P6, PT, R3, 0x1, PT ;  /* 0x000000010300780c */ /* 0x000fc80003fc4270 */
[----:B------:R-:W-:Y:S01]  /*55890*/  ISETP.GT.AND P6, PT, R0, 0x88, P6 ;  /* 0x000000880000780c */ /* 0x000fe200037c4270 */
[----:B-----5:R-:W-:-:S05]  /*558a0*/  FMUL R14, R14, R2 ;  /* 0x000000020e0e7220 */ /* 0x020fca0000400000 */
[----:B------:R-:W-:-:S07]  /*558b0*/  F2FP.F16.F32.PACK_AB R14, RZ, R14 ;  /* 0x0000000eff0e723e */ /* 0x000fce00000000ff */
        /* <DEDUP_REMOVED lines=240> */
[----:B------:R0:W-:Y:S01]  /*567c0*/  @P6 STG.E.U16 desc[UR46][R22.64+0xa2], R14 ;  /* 0x0000a20e16006986 */ /* 0x0001e2000c10152e */
[----:B------:R-:W-:-:S04]  /*567d0*/  ISETP.GT.AND P6, PT, R3, 0x58, PT ;  /* 0x000000580300780c */ /* 0x000fc80003fc4270 */
[----:B------:R-:W-:Y:S01]  /*567e0*/  ISETP.GT.AND P6, PT, R0, 0x80, P6 ;  /* 0x000000800000780c */ /* 0x000fe200037c4270 */
[----:B0-----:R-:W-:-:S05]  /*567f0*/  FMUL R14, R20, R2 ;  /* 0x00000002140e7220 */ /* 0x001fca0000400000 */
        /* <DEDUP_REMOVED lines=234> */
[----:B--2---:R-:W-:-:S05]  /*576a0*/  FMUL R14, R189, R2 ;  /* 0x00000002bd0e7220 */ /* 0x004fca0000400000 */
        /* <DEDUP_REMOVED lines=119> */
[----:B---3--:R-:W-:-:S05]  /*57e20*/  FMUL R14, R165, R2 ;  /* 0x00000002a50e7220 */ /* 0x008fca0000400000 */
[----:B------:R-:W-:-:S07]  /*57e30*/  F2FP.F16.F32.PACK_AB R14, RZ, R14 ;  /* 0x0000000eff0e723e */ /* 0x000fce00000000ff */
[----:B------:R0:W-:Y:S01]  /*57e40*/  @P6 STG.E.U16 desc[UR46][R22.64+0x1c2], R14 ;  /* 0x0001c20e16006986 */ /* 0x0001e2000c10152e */
[----:B------:R-:W-:-:S04]  /*57e50*/  ISETP.GT.AND P6, PT, R3, 0xe8, PT ;  /* 0x000000e80300780c */ /* 0x000fc80003fc4270 */
[----:B------:R-:W-:Y:S01]  /*57e60*/  ISETP.GT.AND P6, PT, R0, 0x80, P6 ;  /* 0x000000800000780c */ /* 0x000fe200037c4270 */
[----:B0-----:R-:W-:-:S05]  /*57e70*/  FMUL R14, R163, R2 ;  /* 0x00000002a30e7220 */ /* 0x001fca0000400000 */
[----:B------:R-:W-:-:S07]  /*57e80*/  F2FP.F16.F32.PACK_AB R14, RZ, R14 ;  /* 0x0000000eff0e723e */ /* 0x000fce00000000ff */
[----:B------:R4:W-:Y:S01]  /*57e90*/  @P6 STG.E.U16 desc[UR46][R8.64+0x1d0], R14 ;  /* 0x0001d00e08006986 */ /* 0x0009e2000c10152e */
[----:B------:R-:W-:Y:S01]  /*57ea0*/  ISETP.GT.AND P6, PT, R0, 0x80, P4 ;  /* 0x000000800000780c */ /* 0x000fe200027c4270 */
[----:B----4-:R-:W-:-:S05]  /*57eb0*/  FMUL R14, R162, R2 ;  /* 0x00000002a20e7220 */ /* 0x010fca0000400000 */
        /* <DEDUP_REMOVED lines=36> */
[----:B0-----:R-:W-:Y:S02]  /*58100*/  FMUL R14, R21, R2 ;  /* 0x00000002150e7220 */ /* 0x001fe40000400000 */
[----:B------:R-:W2:Y:S03]  /*58110*/  LDL.LU R21, [R1+0x800] ;  /* 0x0008000001157983 */ /* 0x000ea60000300800 */
        /* <DEDUP_REMOVED lines=83> */
[----:B------:R-:W4:Y:S01]  /*58650*/  LDL.LU R14, [R1+0x808] ;  /* 0x00080800010e7983 */ /* 0x000f220000300800 */
[----:B------:R-:W-:-:S02]  /*58660*/  ISETP.GT.AND P6, PT, R0, 0x88, P1 ;  /* 0x000000880000780c */ /* 0x000fc40000fc4270 */
[----:B------:R-:W-:-:S11]  /*58670*/  F2FP.F16.F32.PACK_AB R12, RZ, R12 ;  /* 0x0000000cff0c723e */ /* 0x000fd600000000ff */
[----:B------:R2:W-:Y:S01]  /*58680*/  @P6 STG.E.U16 desc[UR46][R22.64+0x1f2], R12 ;  /* 0x0001f20c16006986 */ /* 0x0005e2000c10152e */
[----:B------:R-:W-:Y:S01]  /*58690*/  ISETP.GT.AND P6, PT, R0, 0x100, P5 ;  /* 0x000001000000780c */ /* 0x000fe20002fc4270 */
[----:B--2---:R-:W-:-:S05]  /*586a0*/  FMUL R12, R21, R2 ;  /* 0x00000002150c7220 */ /* 0x004fca0000400000 */
[----:B------:R-:W-:-:S07]  /*586b0*/  F2FP.F16.F32.PACK_AB R12, RZ, R12 ;  /* 0x0000000cff0c723e */ /* 0x000fce00000000ff */
[----:B------:R3:W-:Y:S01]  /*586c0*/  @P6 STG.E.U16 desc[UR46][R4.64], R12 ;  /* 0x0000000c04006986 */ /* 0x0007e2000c10152e */
[----:B------:R-:W-:-:S04]  /*586d0*/  ISETP.GT.AND P6, PT, R3, 0x1, PT ;  /* 0x000000010300780c */ /* 0x000fc80003fc4270 */
[----:B------:R-:W-:Y:S01]  /*586e0*/  ISETP.GT.AND P6, PT, R0, 0x100, P6 ;  /* 0x000001000000780c */ /* 0x000fe200037c4270 */
[----:B---3--:R-:W-:Y:S01]  /*586f0*/  FMUL R12, R15, R2 ;  /* 0x000000020f0c7220 */ /* 0x008fe20000400000 */
[----:B------:R-:W-:-:S04]  /*58700*/  IMAD.U32 R154, RZ, RZ, UR6 ;  /* 0x00000006ff9a7e24 */ /* 0x000fc8000f8e00ff */
[----:B------:R-:W-:Y:S01]  /*58710*/  F2FP.F16.F32.PACK_AB R12, RZ, R12 ;  /* 0x0000000cff0c723e */ /* 0x000fe200000000ff */
[----:B------:R-:W-:Y:S01]  /*58720*/  UIMAD UR10, UR7, 0x300, URZ ;  /* 0x00000300070a78a4 */ /* 0x000fe2000f8e023f */
[----:B------:R-:W-:-:S05]  /*58730*/  IMAD.WIDE.U32 R154, R154, 0x300, R10 ;  /* 0x000003009a9a7825 */ /* 0x000fca00078e000a */
[----:B------:R0:W-:Y:S01]  /*58740*/  @P6 STG.E.U16 desc[UR46][R4.64+0x2], R12 ;  /* 0x0000020c04006986 */ /* 0x0001e2000c10152e */
[----:B------:R-:W-:Y:S01]  /*58750*/  IADD3 R20, P6, R4, UR5, RZ ;  /* 0x0000000504147c10 */ /* 0x000fe2000ffde0ff */
[----:B------:R-:W-:-:S03]  /*58760*/  VIADD R15, R155, UR10 ;  /* 0x0000000a9b0f7c36 */ /* 0x000fc60008000000 */
[----:B------:R-:W-:Y:S02]  /*58770*/  IADD3.X R21, R5, UR4, RZ, P6, !PT ;  /* 0x0000000405157c10 */ /* 0x000fe4000b7fe4ff */
[----:B0-----:R-:W-:-:S04]  /*58780*/  IADD3 R12, P6, R154, UR5, RZ ;  /* 0x000000059a0c7c10 */ /* 0x001fc8000ffde0ff */
[----:B------:R-:W-:Y:S02]  /*58790*/  IADD3.X R13, R15, UR4, RZ, P6, !PT ;  /* 0x000000040f0d7c10 */ /* 0x000fe4000b7fe4ff */
[----:B------:R-:W-:Y:S01]  /*587a0*/  ISETP.GT.AND P6, PT, R0, 0x108, P5 ;  /* 0x000001080000780c */ /* 0x000fe20002fc4270 */
[----:B----4-:R-:W-:-:S05]  /*587b0*/  FMUL R14, R14, R2 ;  /* 0x000000020e0e7220 */ /* 0x010fca0000400000 */
[----:B------:R-:W-:-:S07]  /*587c0*/  F2FP.F16.F32.PACK_AB R14, RZ, R14 ;  /* 0x0000000eff0e723e */ /* 0x000fce00000000ff */
[----:B------:R0:W-:Y:S04]  /*587d0*/  @P6 STG.E.U16 desc[UR46][R152.64], R14 ;  /* 0x0000000e98006986 */ /* 0x0001e8000c10152e */
[----:B0-----:R-:W2:Y:S01]  /*587e0*/  LDL.LU R14, [R1+0x80c] ;  /* 0x00080c00010e7983 */ /* 0x001ea20000300800 */
[----:B------:R-:W-:-:S04]  /*587f0*/  ISETP.GT.AND P6, PT, R3, 0x1, PT ;  /* 0x000000010300780c */ /* 0x000fc80003fc4270 */
[----:B------:R-:W-:Y:S01]  /*58800*/  ISETP.GT.AND P6, PT, R0, 0x108, P6 ;  /* 0x000001080000780c */ /* 0x000fe200037c4270 */
[----:B--2---:R-:W-:-:S05]  /*58810*/  FMUL R14, R14, R2 ;  /* 0x000000020e0e7220 */ /* 0x004fca0000400000 */
        /* <DEDUP_REMOVED lines=652> */
[----:B------:R0:W-:Y:S04]  /*5b0e0*/  @P6 STG.E.U16 desc[UR46][R152.64+0x1f0], R14 ;  /* 0x0001f00e98006986 */ /* 0x0001e8000c10152e */
[----:B0-----:R-:W2:Y:S04]  /*5b0f0*/  LDL.LU R152, [R1+0x6c0] ;  /* 0x0006c00001987983 */ /* 0x001ea80000300800 */
        /* <DEDUP_REMOVED lines=65> */
[----:B------:R-:W5:Y:S01]  /*5b510*/  LDL.LU R171, [R1+0x7c4] ;  /* 0x0007c40001ab7983 */ /* 0x000f620000300800 */
[----:B------:R-:W-:-:S03]  /*5b520*/  FMUL R14, R156, R2 ;  /* 0x000000029c0e7220 */ /* 0x000fc60000400000 */
        /* <DEDUP_REMOVED lines=15> */
[----:B------:R0:W-:Y:S04]  /*5b620*/  @P6 STG.E.U16 desc[UR46][R20.64+0x1f2], R14 ;  /* 0x0001f20e14006986 */ /* 0x0001e8000c10152e */
[----:B0-----:R-:W2:Y:S01]  /*5b630*/  LDL.LU R14, [R1+0x600] ;  /* 0x00060000010e7983 */ /* 0x001ea20000300800 */
[----:B------:R-:W-:Y:S01]  /*5b640*/  ISETP.GT.AND P6, PT, R0, 0x180, P5 ;  /* 0x000001800000780c */ /* 0x000fe20002fc4270 */
[----:B--2---:R-:W-:-:S05]  /*5b650*/  FMUL R14, R14, R2 ;  /* 0x000000020e0e7220 */ /* 0x004fca0000400000 */
[----:B------:R-:W-:-:S04]  /*5b660*/  F2FP.F16.F32.PACK_AB R14, RZ, R14 ;  /* 0x0000000eff0e723e */ /* 0x000fc800000000ff */
[----:B------:R-:W-:-:S03]  /*5b670*/  PRMT R19, R14, 0x7610, R19 ;  /* 0x000076100e137816 */ /* 0x000fc60000000013 */
[----:B------:R-:W-:-:S05]  /*5b680*/  @P6 IMAD.MOV.U32 R14, RZ, RZ, R154 ;  /* 0x000000ffff0e6224 */ /* 0x000fca00078e009a */
[----:B------:R0:W-:Y:S04]  /*5b690*/  @P6 STG.E.U16 desc[UR46][R14.64], R19 ;  /* 0x000000130e006986 */ /* 0x0001e8000c10152e */
[----:B0-----:R-:W2:Y:S01]  /*5b6a0*/  LDL.LU R14, [R1+0x604] ;  /* 0x00060400010e7983 */ /* 0x001ea20000300800 */
[----:B------:R-:W-:-:S04]  /*5b6b0*/  ISETP.GT.AND P6, PT, R3, 0x1, PT ;  /* 0x000000010300780c */ /* 0x000fc80003fc4270 */
[----:B------:R-:W-:Y:S01]  /*5b6c0*/  ISETP.GT.AND P6, PT, R0, 0x180, P6 ;  /* 0x000001800000780c */ /* 0x000fe200037c4270 */
[----:B--2---:R-:W-:-:S05]  /*5b6d0*/  FMUL R14, R14, R2 ;  /* 0x000000020e0e7220 */ /* 0x004fca0000400000 */
[----:B------:R-:W-:-:S04]  /*5b6e0*/  F2FP.F16.F32.PACK_AB R14, RZ, R14 ;  /* 0x0000000eff0e723e */ /* 0x000fc800000000ff */
[----:B------:R-:W-:-:S03]  /*5b6f0*/  PRMT R19, R14, 0x7610, R19 ;  /* 0x000076100e137816 */ /* 0x000fc60000000013 */
[----:B------:R-:W-:-:S05]  /*5b700*/  @P6 IMAD.MOV.U32 R14, RZ, RZ, R154 ;  /* 0x000000ffff0e6224 */ /* 0x000fca00078e009a */
[----:B------:R0:W-:Y:S04]  /*5b710*/  @P6 STG.E.U16 desc[UR46][R14.64+0x2], R19 ;  /* 0x000002130e006986 */ /* 0x0001e8000c10152e */
[----:B0-----:R-:W2:Y:S01]  /*5b720*/  LDL.LU R14, [R1+0x608] ;  /* 0x00060800010e7983 */ /* 0x001ea20000300800 */
        /* <DEDUP_REMOVED lines=303> */
[----:B------:R-:W-:Y:S02]  /*5ca20*/  ISETP.GT.AND P5, PT, R0, 0x188, P6 ;  /* 0x000001880000780c */ /* 0x000fe400037a4270 */
[----:B------:R-:W-:Y:S01]  /*5ca30*/  ISETP.GT.AND P6, PT, R3, 0x60, PT ;  /* 0x000000600300780c */ /* 0x000fe20003fc4270 */
[----:B--2---:R-:W-:-:S05]  /*5ca40*/  FMUL R14, R14, R2 ;  /* 0x000000020e0e7220 */ /* 0x004fca0000400000 */
[----:B------:R-:W-:-:S05]  /*5ca50*/  F2FP.F16.F32.PACK_AB R14, RZ, R14 ;  /* 0x0000000eff0e723e */ /* 0x000fca00000000ff */
[----:B------:R0:W-:Y:S01]  /*5ca60*/  @P5 STG.E.U16 desc[UR46][R12.64+0xb2], R14 ;  /* 0x0000b20e0c005986 */ /* 0x0001e2000c10152e */
[----:B------:R-:W-:Y:S01]  /*5ca70*/  ISETP.GT.AND P5, PT, R0, 0x180, P6 ;  /* 0x000001800000780c */ /* 0x000fe200037a4270 */
[----:B0-----:R-:W-:-:S05]  /*5ca80*/  FMUL R14, R152, R2 ;  /* 0x00000002980e7220 */ /* 0x001fca0000400000 */
[----:B------:R-:W-:-:S04]  /*5ca90*/  F2FP.F16.F32.PACK_AB R14, RZ, R14 ;  /* 0x0000000eff0e723e */ /* 0x000fc800000000ff */
[----:B------:R-:W-:-:S03]  /*5caa0*/  PRMT R19, R14, 0x7610, R19 ;  /* 0x000076100e137816 */ /* 0x000fc60000000013 */
[----:B------:R-:W-:Y:S01]  /*5cab0*/  @P5 IMAD.MOV.U32 R14, RZ, RZ, R154 ;  /* 0x000000ffff0e5224 */ /* 0x000fe200078e009a */
[----:B------:R-:W-:-:S04]  /*5cac0*/  ISETP.GT.AND P6, PT, R3, 0x61, PT ;  /* 0x000000610300780c */ /* 0x000fc80003fc4270 */
[----:B------:R3:W-:Y:S01]  /*5cad0*/  @P5 STG.E.U16 desc[UR46][R14.64+0xc0], R19 ;  /* 0x0000c0130e005986 */ /* 0x0007e2000c10152e */
[----:B------:R-:W-:Y:S01]  /*5cae0*/  ISETP.GT.AND P5, PT, R0, 0x180, P6 ;  /* 0x000001800000780c */ /* 0x000fe200037a4270 */
[----:B---3--:R-:W-:Y:S02]  /*5caf0*/  FMUL R14, R235, R2 ;  /* 0x00000002eb0e7220 */ /* 0x008fe40000400000 */
[----:B------:R-:W2:Y:S03]  /*5cb00*/  LDL.LU R235, [R1+0x4e4] ;  /* 0x0004e40001eb7983 */ /* 0x000ea60000300800 */
[----:B------:R-:W-:-:S04]  /*5cb10*/  F2FP.F16.F32.PACK_AB R14, RZ, R14 ;  /* 0x0000000eff0e723e */ /* 0x000fc800000000ff */
[----:B------:R-:W-:-:S03]  /*5cb20*/  PRMT R19, R14, 0x7610, R19 ;  /* 0x000076100e137816 */ /* 0x000fc60000000013 */
[----:B------:R-:W-:-:S05]  /*5cb30*/  @P5 IMAD.MOV.U32 R14, RZ, RZ, R154 ;  /* 0x000000ffff0e5224 */ /* 0x000fca00078e009a */
[----:B------:R4:W-:Y:S01]  /*5cb40*/  @P5 STG.E.U16 desc[UR46][R14.64+0xc2], R19 ;  /* 0x0000c2130e005986 */ /* 0x0009e2000c10152e */
[----:B------:R-:W-:-:S04]  /*5cb50*/  ISETP.GT.AND P5, PT, R3, 0x60, PT ;  /* 0x000000600300780c */ /* 0x000fc80003fa4270 */
[----:B------:R-:W-:Y:S01]  /*5cb60*/  ISETP.GT.AND P5, PT, R0, 0x188, P5 ;  /* 0x000001880000780c */ /* 0x000fe20002fa4270 */
[----:B----4-:R-:W-:Y:S02]  /*5cb70*/  FMUL R14, R234, R2 ;  /* 0x00000002ea0e7220 */ /* 0x010fe40000400000 */
[----:B------:R-:W3:Y:S03]  /*5cb80*/  LDL.LU R234, [R1+0x4e8] ;  /* 0x0004e80001ea7983 */ /* 0x000ee60000300800 */
[----:B------:R-:W-:-:S07]  /*5cb90*/  F2FP.F16.F32.PACK_AB R14, RZ, R14 ;  /* 0x0000000eff0e723e */ /* 0x000fce00000000ff */
[----:B------:R5:W-:Y:S01]  /*5cba0*/  @P5 STG.E.U16 desc[UR46][R12.64+0xc0], R14 ;  /* 0x0000c00e0c005986 */ /* 0x000be2000c10152e */
[----:B------:R-:W-:Y:S02]  /*5cbb0*/  ISETP.GT.AND P5, PT, R0, 0x188, P6 ;  /* 0x000001880000780c */ /* 0x000fe400037a4270 */
[----:B------:R-:W-:Y:S01]  /*5cbc0*/  ISETP.GT.AND P6, PT, R3, 0x68, PT ;  /* 0x000000680300780c */ /* 0x000fe20003fc4270 */
[----:B-----5:R-:W-:Y:S02]  /*5cbd0*/  FMUL R14, R233, R2 ;  /* 0x00000002e90e7220 */ /* 0x020fe40000400000 */
[----:B------:R-:W4:Y:S03]  /*5cbe0*/  LDL.LU R233, [R1+0x4ec] ;  /* 0x0004ec0001e97983 */ /* 0x000f260000300800 */
[----:B------:R-:W-:-:S05]  /*5cbf0*/  F2FP.F16.F32.PACK_AB R14, RZ, R14 ;  /* 0x0000000eff0e723e */ /* 0x000fca00000000ff */
[----:B------:R0:W-:Y:S01]  /*5cc00*/  @P5 STG.E.U16 desc[UR46][R12.64+0xc2], R14 ;  /* 0x0000c20e0c005986 */ /* 0x0001e2000c10152e */
[----:B------:R-:W-:Y:S01]  /*5cc10*/  ISETP.GT.AND P5, PT, R0, 0x180, P6 ;  /* 0x000001800000780c */ /* 0x000fe200037a4270 */
[----:B0-----:R-:W-:Y:S01]  /*5cc20*/  FMUL R14, R232, R2 ;  /* 0x00000002e80e7220 */ /* 0x001fe20000400000 */
[----:B------:R-:W-:Y:S01]  /*5cc30*/  ISETP.GT.AND P6, PT, R3, 0x69, PT ;  /* 0x000000690300780c */ /* 0x000fe20003fc4270 */
[----:B------:R-:W5:Y:S03]  /*5cc40*/  LDL.LU R232, [R1+0x4f0] ;  /* 0x0004f00001e87983 */ /* 0x000f660000300800 */
[----:B------:R-:W-:-:S04]  /*5cc50*/  F2FP.F16.F32.PACK_AB R14, RZ, R14 ;  /* 0x0000000eff0e723e */ /* 0x000fc800000000ff */
[----:B------:R-:W-:-:S03]  /*5cc60*/  PRMT R19, R14, 0x7610, R19 ;  /* 0x000076100e137816 */ /* 0x000fc60000000013 */
[----:B------:R-:W-:-:S05]  /*5cc70*/  @P5 IMAD.MOV.U32 R14, RZ, RZ, R154 ;  /* 0x000000ffff0e5224 */ /* 0x000fca00078e009a */
[----:B------:R0:W-:Y:S01]  /*5cc80*/  @P5 STG.E.U16 desc[UR46][R14.64+0xd0], R19 ;  /* 0x0000d0130e005986 */ /* 0x0001e2000c10152e */
[----:B------:R-:W-:Y:S01]  /*5cc90*/  ISETP.GT.AND P5, PT, R0, 0x180, P6 ;  /* 0x000001800000780c */ /* 0x000fe200037a4270 */
[----:B0-----:R-:W-:Y:S02]  /*5cca0*/  FMUL R14, R231, R2 ;  /* 0x00000002e70e7220 */ /* 0x001fe40000400000 */
[----:B------:R-:W5:Y:S03]  /*5ccb0*/  LDL.LU R231, [R1+0x4f4] ;  /* 0x0004f40001e77983 */ /* 0x000f660000300800 */
[----:B------:R-:W-:-:S04]  /*5ccc0*/  F2FP.F16.F32.PACK_AB R14, RZ, R14 ;  /* 0x0000000eff0e723e */ /* 0x000fc800000000ff */
[----:B------:R-:W-:-:S03]  /*5ccd0*/  PRMT R19, R14, 0x7610, R19 ;  /* 0x000076100e137816 */ /* 0x000fc60000000013 */
[----:B------:R-:W-:-:S05]  /*5cce0*/  @P5 IMAD.MOV.U32 R14, RZ, RZ, R154 ;  /* 0x000000ffff0e5224 */ /* 0x000fca00078e009a */
[----:B------:R0:W-:Y:S01]  /*5ccf0*/  @P5 STG.E.U16 desc[UR46][R14.64+0xd2], R19 ;  /* 0x0000d2130e005986 */ /* 0x0001e2000c10152e */
[----:B------:R-:W-:-:S04]  /*5cd00*/  ISETP.GT.AND P5, PT, R3, 0x68, PT ;  /* 0x000000680300780c */ /* 0x000fc80003fa4270 */
[----:B------:R-:W-:Y:S01]  /*5cd10*/  ISETP.GT.AND P5, PT, R0, 0x188, P5 ;  /* 0x000001880000780c */ /* 0x000fe20002fa4270 */
[----:B0-----:R-:W-:Y:S02]  /*5cd20*/  FMUL R14, R230, R2 ;  /* 0x00000002e60e7220 */ /* 0x001fe40000400000 */
[----:B------:R-:W5:Y:S03]  /*5cd30*/  LDL.LU R230, [R1+0x4f8] ;  /* 0x0004f80001e67983 */ /* 0x000f660000300800 */
[----:B------:R-:W-:-:S07]  /*5cd40*/  F2FP.F16.F32.PACK_AB R14, RZ, R14 ;  /* 0x0000000eff0e723e */ /* 0x000fce00000000ff */
[----:B------:R0:W-:Y:S01]  /*5cd50*/  @P5 STG.E.U16 desc[UR46][R12.64+0xd0], R14 ;  /* 0x0000d00e0c005986 */ /* 0x0001e2000c10152e */
[----:B------:R-:W-:Y:S02]  /*5cd60*/  ISETP.GT.AND P5, PT, R0, 0x188, P6 ;  /* 0x000001880000780c */ /* 0x000fe400037a4270 */
[----:B------:R-:W-:Y:S01]  /*5cd70*/  ISETP.GT.AND P6, PT, R3, 0x70, PT ;  /* 0x000000700300780c */ /* 0x000fe20003fc4270 */
[----:B0-----:R-:W-:Y:S02]  /*5cd80*/  FMUL R14, R229, R2 ;  /* 0x00000002e50e7220 */ /* 0x001fe40000400000 */
[----:B------:R-:W5:Y:S03]  /*5cd90*/  LDL.LU R229, [R1+0x4fc] ;  /* 0x0004fc0001e57983 */ /* 0x000f660000300800 */
        /* <DEDUP_REMOVED lines=79> */
[-C--:B0-----:R-:W-:Y:S01]  /*5d290*/  FMUL R14, R217, R2.reuse ;  /* 0x00000002d90e7220 */ /* 0x081fe20000400000 */
[----:B------:R-:W-:Y:S01]  /*5d2a0*/  FMUL R152, R167, R2 ;  /* 0x00000002a7987220 */ /* 0x000fe20000400000 */
        /* <DEDUP_REMOVED lines=39> */
[----:B0-----:R-:W-:Y:S01]  /*5d520*/  FMUL R14, R211, R2 ;  /* 0x00000002d30e7220 */ /* 0x001fe20000400000 */
[----:B------:R-:W-:Y:S01]  /*5d530*/  F2FP.F16.F32.PACK_AB R152, RZ, R152 ;  /* 0x00000098ff98723e */ /* 0x000fe200000000ff */
        /* <DEDUP_REMOVED lines=53> */
[-C--:B0-----:R-:W-:Y:S01]  /*5d890*/  FMUL R14, R203, R2.reuse ;  /* 0x00000002cb0e7220 */ /* 0x081fe20000400000 */
[----:B------:R-:W-:Y:S01]  /*5d8a0*/  FMUL R157, R157, R2 ;  /* 0x000000029d9d7220 */ /* 0x000fe20000400000 */
        /* <DEDUP_REMOVED lines=232> */
[----:B------:R-:W-:Y:S01]  /*5e730*/  ISETP.GT.AND P5, PT, R0, 0x188, P6 ;  /* 0x000001880000780c */ /* 0x000fe200037a4270 */
[----:B0-----:R-:W-:Y:S01]  /*5e740*/  FMUL R14, R169, R2 ;  /* 0x00000002a90e7220 */ /* 0x001fe20000400000 */
[----:B------:R-:W-:Y:S01]  /*5e750*/  ISETP.GT.AND P6, PT, R3, 0xe8, PT ;  /* 0x000000e80300780c */ /* 0x000fe20003fc4270 */
[----:B------:R-:W5:Y:S03]  /*5e760*/  LDL.LU R169, [R1+0x5ec] ;  /* 0x0005ec0001a97983 */ /* 0x000f660000300800 */
[----:B------:R-:W-:-:S04]  /*5e770*/  F2FP.F16.F32.PACK_AB R14, RZ, R14 ;  /* 0x0000000eff0e723e */ /* 0x000fc800000000ff */
[----:B------:R-:W-:Y:S01]  /*5e780*/  PRMT R19, R14, 0x7610, R19 ;  /* 0x000076100e137816 */ /* 0x000fe20000000013 */
[----:B------:R-:W-:Y:S02]  /*5e790*/  FMUL R14, R168, R2 ;  /* 0x00000002a80e7220 */ /* 0x000fe40000400000 */
[----:B------:R-:W5:Y:S04]  /*5e7a0*/  LDL.LU R168, [R1+0x5f4] ;  /* 0x0005f40001a87983 */ /* 0x000f680000300800 */
[----:B------:R0:W-:Y:S01]  /*5e7b0*/  @P5 STG.E.U16 desc[UR46][R12.64+0x1c2], R19 ;  /* 0x0001c2130c005986 */ /* 0x0001e2000c10152e */
[----:B------:R-:W-:Y:S02]  /*5e7c0*/  ISETP.GT.AND P5, PT, R0, 0x180, P6 ;  /* 0x000001800000780c */ /* 0x000fe400037a4270 */
[----:B------:R-:W-:Y:S01]  /*5e7d0*/  F2FP.F16.F32.PACK_AB R14, RZ, R14 ;  /* 0x0000000eff0e723e */ /* 0x000fe200000000ff */
[----:B------:R-:W5:Y:S03]  /*5e7e0*/  LDL.LU R167, [R1+0x5f0] ;  /* 0x0005f00001a77983 */ /* 0x000f660000300800 */
[----:B------:R-:W-:-:S07]  /*5e7f0*/  PRMT R153, R14, 0x7610, R153 ;  /* 0x000076100e997816 */ /* 0x000fce0000000099 */
[----:B------:R-:W-:-:S05]  /*5e800*/  @P5 IMAD.MOV.U32 R14, RZ, RZ, R154 ;  /* 0x000000ffff0e5224 */ /* 0x000fca00078e009a */
[----:B------:R1:W-:Y:S01]  /*5e810*/  @P5 STG.E.U16 desc[UR46][R14.64+0x1d0], R153 ;  /* 0x0001d0990e005986 */ /* 0x0003e2000c10152e */
[----:B------:R-:W-:Y:S01]  /*5e820*/  ISETP.GT.AND P5, PT, R0, 0x180, P4 ;  /* 0x000001800000780c */ /* 0x000fe200027a4270 */
[----:B0-----:R-:W-:Y:S01]  /*5e830*/  FMUL R19, R166, R2 ;  /* 0x00000002a6137220 */ /* 0x001fe20000400000 */
[----:B------:R-:W-:Y:S01]  /*5e840*/  ISETP.GT.AND P6, PT, R0, 0x188, P6 ;  /* 0x000001880000780c */ /* 0x000fe200037c4270 */
[----:B------:R-:W5:Y:S03]  /*5e850*/  LDL.LU R166, [R1+0x5f8] ;  /* 0x0005f80001a67983 */ /* 0x000f660000300800 */
[----:B------:R-:W-:-:S07]  /*5e860*/  F2FP.F16.F32.PACK_AB R19, RZ, R19 ;  /* 0x00000013ff13723e */ /* 0x000fce00000000ff */
[----:B-1----:R-:W-:Y:S01]  /*5e870*/  @P5 IMAD.MOV.U32 R14, RZ, RZ, R154 ;  /* 0x000000ffff0e5224 */ /* 0x002fe200078e009a */
[----:B------:R-:W-:-:S04]  /*5e880*/  PRMT R164, R19, 0x7610, R164 ;  /* 0x0000761013a47816 */ /* 0x000fc800000000a4 */
[----:B------:R0:W-:Y:S01]  /*5e890*/  @P5 STG.E.U16 desc[UR46][R14.64+0x1d2], R152 ;  /* 0x0001d2980e005986 */ /* 0x0001e2000c10152e */
[C---:B------:R-:W-:Y:S02]  /*5e8a0*/  ISETP.GT.AND P5, PT, R0.reuse, 0x180, P0 ;  /* 0x000001800000780c */ /* 0x040fe400007a4270 */
[C---:B------:R-:W-:Y:S01]  /*5e8b0*/  ISETP.GT.AND P4, PT, R0.reuse, 0x188, P4 ;  /* 0x000001880000780c */ /* 0x040fe20002784270 */
[----:B------:R-:W-:Y:S01]  /*5e8c0*/  FMUL R153, R165, R2 ;  /* 0x00000002a5997220 */ /* 0x000fe20000400000 */
[----:B------:R1:W-:Y:S01]  /*5e8d0*/  @P6 STG.E.U16 desc[UR46][R12.64+0x1d0], R164 ;  /* 0x0001d0a40c006986 */ /* 0x0003e2000c10152e */
[----:B------:R-:W-:-:S03]  /*5e8e0*/  ISETP.GT.AND P6, PT, R0, 0x180, P3 ;  /* 0x000001800000780c */ /* 0x000fc60001fc4270 */
[----:B------:R-:W-:Y:S01]  /*5e8f0*/  F2FP.F16.F32.PACK_AB R19, RZ, R153 ;  /* 0x00000099ff13723e */ /* 0x000fe200000000ff */
[----:B------:R-:W-:Y:S01]  /*5e900*/  FMUL R163, R163, R2 ;  /* 0x00000002a3a37220 */ /* 0x000fe20000400000 */
[----:B0-----:R-:W-:Y:S01]  /*5e910*/  F2FP.F16.F32.PACK_AB R14, RZ, R157 ;  /* 0x0000009dff0e723e */ /* 0x001fe200000000ff */
[----:B------:R-:W5:Y:S01]  /*5e920*/  LDL.LU R165, [R1+0x5fc] ;  /* 0x0005fc0001a57983 */ /* 0x000f620000300800 */
[----:B------:R-:W-:Y:S02]  /*5e930*/  F2FP.F16.F32.PACK_AB R152, RZ, R156 ;  /* 0x0000009cff98723e */ /* 0x000fe400000000ff */
[----:B------:R-:W-:Y:S01]  /*5e940*/  ISETP.GT.AND P0, PT, R0, 0x188, P0 ;  /* 0x000001880000780c */ /* 0x000fe20000704270 */
[----:B------:R0:W-:Y:S01]  /*5e950*/  @P4 STG.E.U16 desc[UR46][R12.64+0x1d2], R19 ;  /* 0x0001d2130c004986 */ /* 0x0001e2000c10152e */
[----:B------:R-:W-:Y:S01]  /*5e960*/  PRMT R156, R14, 0x7610, R156 ;  /* 0x000076100e9c7816 */ /* 0x000fe2000000009c */
[----:B------:R-:W-:Y:S01]  /*5e970*/  @P5 IMAD.MOV.U32 R14, RZ, RZ, R154 ;  /* 0x000000ffff0e5224 */ /* 0x000fe200078e009a */
[----:B------:R-:W-:Y:S01]  /*5e980*/  PRMT R153, R152, 0x7610, R153 ;  /* 0x0000761098997816 */ /* 0x000fe20000000099 */
[----:B------:R-:W-:Y:S01]  /*5e990*/  FMUL R162, R162, R2 ;  /* 0x00000002a2a27220 */ /* 0x000fe20000400000 */
[----:B------:R-:W-:Y:S01]  /*5e9a0*/  ISETP.GT.AND P4, PT, R0, 0x180, P2 ;  /* 0x000001800000780c */ /* 0x000fe20001784270 */
[----:B-1----:R-:W2:Y:S04]  /*5e9b0*/  LDL.LU R164, [R1+0x4e0] ;  /* 0x0004e00001a47983 */ /* 0x002ea80000300800 */
[----:B------:R1:W-:Y:S01]  /*5e9c0*/  @P5 STG.E.U16 desc[UR46][R14.64+0x1e0], R156 ;  /* 0x0001e09c0e005986 */ /* 0x0003e2000c10152e */
[----:B0-----:R-:W-:-:S02]  /*5e9d0*/  F2FP.F16.F32.PACK_AB R19, RZ, R158 ;  /* 0x0000009eff13723e */ /* 0x001fc400000000ff */
[C---:B------:R-:W-:Y:S01]  /*5e9e0*/  ISETP.GT.AND P3, PT, R0.reuse, 0x188, P3 ;  /* 0x000001880000780c */ /* 0x040fe20001f64270 */
[----:B------:R-:W3:Y:S01]  /*5e9f0*/  LDL.LU R157, [R1+0x4dc] ;  /* 0x0004dc00019d7983 */ /* 0x000ee20000300800 */
[----:B------:R-:W-:Y:S01]  /*5ea00*/  PRMT R152, R19, 0x7610, R152 ;  /* 0x0000761013987816 */ /* 0x000fe20000000098 */
[----:B-1----:R-:W-:Y:S01]  /*5ea10*/  @P6 IMAD.MOV.U32 R14, RZ, RZ, R154 ;  /* 0x000000ffff0e6224 */ /* 0x002fe200078e009a */
[C---:B------:R-:W-:Y:S01]  /*5ea20*/  ISETP.GT.AND P2, PT, R0.reuse, 0x188, P2 ;  /* 0x000001880000780c */ /* 0x040fe20001744270 */
[----:B------:R-:W4:Y:S04]  /*5ea30*/  LDL.LU R158, [R1+0x4d8] ;  /* 0x0004d800019e7983 */ /* 0x000f280000300800 */
[----:B------:R0:W-:Y:S04]  /*5ea40*/  @P6 STG.E.U16 desc[UR46][R14.64+0x1e2], R153 ;  /* 0x0001e2990e006986 */ /* 0x0001e8000c10152e */
[----:B------:R1:W-:Y:S01]  /*5ea50*/  @P0 STG.E.U16 desc[UR46][R12.64+0x1e0], R152 ;  /* 0x0001e0980c000986 */ /* 0x0003e2000c10152e */
[----:B------:R-:W-:-:S02]  /*5ea60*/  ISETP.GT.AND P0, PT, R0, 0x180, P1 ;  /* 0x000001800000780c */ /* 0x000fc40000f04270 */
[----:B------:R-:W-:Y:S01]  /*5ea70*/  F2FP.F16.F32.PACK_AB R19, RZ, R159 ;  /* 0x0000009fff13723e */ /* 0x000fe200000000ff */
[----:B------:R-:W5:Y:S01]  /*5ea80*/  LDL.LU R156, [R1+0x4d4] ;  /* 0x0004d400019c7983 */ /* 0x000f620000300800 */
[----:B0-----:R-:W-:-:S03]  /*5ea90*/  F2FP.F16.F32.PACK_AB R14, RZ, R161 ;  /* 0x000000a1ff0e723e */ /* 0x001fc600000000ff */
[----:B------:R0:W-:Y:S01]  /*5eaa0*/  @P3 STG.E.U16 desc[UR46][R12.64+0x1e2], R19 ;  /* 0x0001e2130c003986 */ /* 0x0001e2000c10152e */
[----:B------:R-:W-:Y:S01]  /*5eab0*/  PRMT R153, R14, 0x7610, R153 ;  /* 0x000076100e997816 */ /* 0x000fe20000000099 */
[----:B------:R-:W-:Y:S01]  /*5eac0*/  @P4 IMAD.MOV.U32 R14, RZ, RZ, R154 ;  /* 0x000000ffff0e4224 */ /* 0x000fe200078e009a */
[----:B-1----:R-:W-:Y:S01]  /*5ead0*/  F2FP.F16.F32.PACK_AB R152, RZ, R160 ;  /* 0x000000a0ff98723e */ /* 0x002fe200000000ff */
[----:B------:R-:W2:Y:S01]  /*5eae0*/  LDL.LU R159, [R1+0x4d0] ;  /* 0x0004d000019f7983 */ /* 0x000ea20000300800 */
[----:B------:R-:W-:-:S03]  /*5eaf0*/  ISETP.GT.AND P1, PT, R0, 0x188, P1 ;  /* 0x000001880000780c */ /* 0x000fc60000f24270 */
[----:B------:R1:W-:Y:S01]  /*5eb00*/  @P4 STG.E.U16 desc[UR46][R14.64+0x1f0], R153 ;  /* 0x0001f0990e004986 */ /* 0x0003e2000c10152e */
[----:B0-----:R-:W-:-:S03]  /*5eb10*/  F2FP.F16.F32.PACK_AB R19, RZ, R162 ;  /* 0x000000a2ff13723e */ /* 0x001fc600000000ff */
[----:B------:R-:W3:Y:S04]  /*5eb20*/  LDL.LU R161, [R1+0x4cc] ;  /* 0x0004cc0001a17983 */ /* 0x000ee80000300800 */
[----:B------:R-:W4:Y:S01]  /*5eb30*/  LDL.LU R160, [R1+0x4c8] ;  /* 0x0004c80001a07983 */ /* 0x000f220000300800 */
[----:B-1----:R-:W-:-:S03]  /*5eb40*/  @P0 IMAD.MOV.U32 R14, RZ, RZ, R154 ;  /* 0x000000ffff0e0224 */ /* 0x002fc600078e009a */
[----:B------:R-:W5:Y:S04]  /*5eb50*/  LDL.LU R162, [R1+0x4c4] ;  /* 0x0004c40001a27983 */ /* 0x000f680000300800 */
[----:B------:R0:W-:Y:S04]  /*5eb60*/  @P0 STG.E.U16 desc[UR46][R14.64+0x1f2], R152 ;  /* 0x0001f2980e000986 */ /* 0x0001e8000c10152e */
[----:B------:R1:W-:Y:S01]  /*5eb70*/  @P2 STG.E.U16 desc[UR46][R12.64+0x1f0], R19 ;  /* 0x0001f0130c002986 */ /* 0x0003e2000c10152e */
[----:B0-----:R-:W-:-:S03]  /*5eb80*/  F2FP.F16.F32.PACK_AB R14, RZ, R163 ;  /* 0x000000a3ff0e723e */ /* 0x001fc600000000ff */
[----:B------:R-:W2:Y:S01]  /*5eb90*/  LDL.LU R15, [R1+0x400] ;  /* 0x00040000010f7983 */ /* 0x000ea20000300800 */
[----:B------:R-:W-:-:S03]  /*5eba0*/  PRMT R153, R14, 0x7610, R153 ;  /* 0x000076100e997816 */ /* 0x000fc60000000099 */
[----:B------:R-:W3:Y:S04]  /*5ebb0*/  LDL.LU R152, [R1+0x408] ;  /* 0x0004080001987983 */ /* 0x000ee80000300800 */
[----:B-1----:R-:W4:Y:S04]  /*5ebc0*/  LDL.LU R19, [R1+0x404] ;  /* 0x0004040001137983 */ /* 0x002f280000300800 */
[----:B------:R-:W5:Y:S04]  /*5ebd0*/  LDL.LU R163, [R1+0x4c0] ;  /* 0x0004c00001a37983 */ /* 0x000f680000300800 */
[----:B------:R0:W-:Y:S04]  /*5ebe0*/  @P1 STG.E.U16 desc[UR46][R12.64+0x1f2], R153 ;  /* 0x0001f2990c001986 */ /* 0x0001e8000c10152e */
[----:B0-----:R-:W5:Y:S01]  /*5ebf0*/  LDL.LU R13, [R1+0x40c] ;  /* 0x00040c00010d7983 */ /* 0x001f620000300800 */
[----:B------:R-:W-:-:S02]  /*5ec00*/  ISETP.GT.AND P6, PT, R3, 0x100, PT ;  /* 0x000001000300780c */ /* 0x000fc40003fc4270 */
[----:B------:R-:W-:Y:S01]  /*5ec10*/  ISETP.GT.AND P5, PT, R3, 0x101, PT ;  /* 0x000001010300780c */ /* 0x000fe20003fa4270 */
[----:B------:R-:W5:Y:S01]  /*5ec20*/  LDL.LU R153, [R1+0x4bc] ;  /* 0x0004bc0001997983 */ /* 0x000f620000300800 */
[C---:B------:R-:W-:Y:S02]  /*5ec30*/  ISETP.GT.AND P2, PT, R0.reuse, RZ, P6 ;  /* 0x000000ff0000720c */ /* 0x040fe40003744270 */
[C---:B------:R-:W-:Y:S02]  /*5ec40*/  ISETP.GT.AND P3, PT, R0.reuse, RZ, P5 ;  /* 0x000000ff0000720c */ /* 0x040fe40002f64270 */
[C---:B------:R-:W-:Y:S02]  /*5ec50*/  ISETP.GT.AND P4, PT, R0.reuse, 0x8, P6 ;  /* 0x000000080000780c */ /* 0x040fe40003784270 */
[----:B------:R-:W-:Y:S01]  /*5ec60*/  ISETP.GT.AND P0, PT, R0, 0x8, P5 ;  /* 0x000000080000780c */ /* 0x000fe20002f04270 */
[-C--:B--2---:R-:W-:Y:S01]  /*5ec70*/  FMUL R15, R15, R2.reuse ;  /* 0x000000020f0f7220 */ /* 0x084fe20000400000 */
[----:B---3--:R-:W-:-:S04]  /*5ec80*/  FMUL R152, R152, R2 ;  /* 0x0000000298987220 */ /* 0x008fc80000400000 */
[----:B------:R-:W-:Y:S01]  /*5ec90*/  F2FP.F16.F32.PACK_AB R15, RZ, R15 ;  /* 0x0000000fff0f723e */ /* 0x000fe200000000ff */
[----:B----4-:R-:W-:Y:S01]  /*5eca0*/  FMUL R19, R19, R2 ;  /* 0x0000000213137220 */ /* 0x010fe20000400000 */
[----:B------:R-:W-:Y:S02]  /*5ecb0*/  F2FP.F16.F32.PACK_AB R12, RZ, R152 ;  /* 0x00000098ff0c723e */ /* 0x000fe400000000ff */
[----:B------:R-:W2:Y:S02]  /*5ecc0*/  LDL.LU R152, [R1+0x4b8] ;  /* 0x0004b80001987983 */ /* 0x000ea40000300800 */
[----:B------:R-:W-:Y:S02]  /*5ecd0*/  F2FP.F16.F32.PACK_AB R14, RZ, R19 ;  /* 0x00000013ff0e723e */ /* 0x000fe400000000ff */
[----:B------:R-:W-:Y:S02]  /*5ece0*/  PRMT R19, R15, 0x7610, R19 ;  /* 0x000076100f137816 */ /* 0x000fe40000000013 */
[----:B------:R-:W-:Y:S01]  /*5ecf0*/  PRMT R15, R12, 0x7610, R15 ;  /* 0x000076100c0f7816 */ /* 0x000fe2000000000f */
[----:B------:R0:W-:Y:S01]  /*5ed00*/  @P3 STG.E.U16 desc[UR46][R10.64+0x202], R14 ;  /* 0x0002020e0a003986 */ /* 0x0001e2000c10152e */
[----:B-----5:R-:W-:-:S03]  /*5ed10*/  FMUL R13, R13, R2 ;  /* 0x000000020d0d7220 */ /* 0x020fc60000400000 */
[----:B------:R1:W-:Y:S02]  /*5ed20*/  @P2 STG.E.U16 desc[UR46][R10.64+0x200], R19 ;  /* 0x000200130a002986 */ /* 0x0003e4000c10152e */
[----:B------:R-:W-:-:S04]  /*5ed30*/  F2FP.F16.F32.PACK_AB R12, RZ, R13 ;  /* 0x0000000dff0c723e */ /* 0x000fc800000000ff */
[----:B0-----:R-:W-:Y:S01]  /*5ed40*/  PRMT R14, R12, 0x7610, R14 ;  /* 0x000076100c0e7816 */ /* 0x001fe2000000000e */
[----:B-1----:R-:W3:Y:S04]  /*5ed50*/  LDL.LU R19, [R1+0x4b4] ;  /* 0x0004b40001137983 */ /* 0x002ee80000300800 */
[----:B------:R-:W4:Y:S04]  /*5ed60*/  LDL.LU R13, [R1+0x410] ;  /* 0x00041000010d7983 */ /* 0x000f280000300800 */
[----:B------:R-:W5:Y:S04]  /*5ed70*/  LDL.LU R12, [R1+0x414] ;  /* 0x00041400010c7983 */ /* 0x000f680000300800 */
[----:B------:R-:W-:Y:S04]  /*5ed80*/  @P4 STG.E.U16 desc[UR46][R6.64+0x200], R15 ;  /* 0x0002000f06004986 */ /* 0x000fe8000c10152e */
[----:B------:R0:W-:Y:S04]  /*5ed90*/  @P0 STG.E.U16 desc[UR46][R6.64+0x202], R14 ;  /* 0x0002020e06000986 */ /* 0x0001e8000c10152e */
[----:B0-----:R-:W2:Y:S01]  /*5eda0*/  LDL.LU R14, [R1+0x418] ;  /* 0x00041800010e7983 */ /* 0x001ea20000300800 */
[----:B------:R-:W-:-:S02]  /*5edb0*/  ISETP.GT.AND P6, PT, R3, 0x108, PT ;  /* 0x000001080300780c */ /* 0x000fc40003fc4270 */
[----:B------:R-:W-:Y:S02]  /*5edc0*/  ISETP.GT.AND P5, PT, R3, 0x109, PT ;  /* 0x000001090300780c */ /* 0x000fe40003fa4270 */
[C---:B------:R-:W-:Y:S02]  /*5edd0*/  ISETP.GT.AND P1, PT, R0.reuse, RZ, P6 ;  /* 0x000000ff0000720c */ /* 0x040fe40003724270 */
[C---:B------:R-:W-:Y:S02]  /*5ede0*/  ISETP.GT.AND P2, PT, R0.reuse, RZ, P5 ;  /* 0x000000ff0000720c */ /* 0x040fe40002f44270 */
[----:B------:R-:W-:Y:S01]  /*5edf0*/  ISETP.GT.AND P0, PT, R0, 0x8, P6 ;  /* 0x000000080000780c */ /* 0x000fe20003704270 */
[-C--:B----4-:R-:W-:Y:S01]  /*5ee00*/  FMUL R13, R13, R2.reuse ;  /* 0x000000020d0d7220 */ /* 0x090fe20000400000 */
[----:B-----5:R-:W-:-:S04]  /*5ee10*/  FMUL R12, R12, R2 ;  /* 0x000000020c0c7220 */ /* 0x020fc80000400000 */
[----:B------:R-:W-:Y:S02]  /*5ee20*/  F2FP.F16.F32.PACK_AB R13, RZ, R13 ;  /* 0x0000000dff0d723e */ /* 0x000fe400000000ff */
[----:B------:R-:W-:Y:S02]  /*5ee30*/  F2FP.F16.F32.PACK_AB R12, RZ, R12 ;  /* 0x0000000cff0c723e */ /* 0x000fe400000000ff */
[----:B------:R-:W-:Y:S02]  /*5ee40*/  PRMT R15, R13, 0x7610, R15 ;  /* 0x000076100d0f7816 */ /* 0x000fe4000000000f */
[----:B------:R-:W-:-:S03]  /*5ee50*/  PRMT R13, R12, 0x7610, R13 ;  /* 0x000076100c0d7816 */ /* 0x000fc6000000000d */
[----:B------:R0:W-:Y:S01]  /*5ee60*/  @P1 STG.E.U16 desc[UR46][R10.64+0x210], R15 ;  /* 0x0002100f0a001986 */ /* 0x0001e2000c10152e */
[----:B--2---:R-:W-:-:S03]  /*5ee70*/  FMUL R14, R14, R2 ;  /* 0x000000020e0e7220 */ /* 0x004fc60000400000 */
[----:B------:R1:W-:Y:S02]  /*5ee80*/  @P2 STG.E.U16 desc[UR46][R10.64+0x212], R13 ;  /* 0x0002120d0a002986 */ /* 0x0003e4000c10152e */
[----:B------:R-:W-:Y:S02]  /*5ee90*/  F2FP.F16.F32.PACK_AB R12, RZ, R14 ;  /* 0x0000000eff0c723e */ /* 0x000fe400000000ff */
[----:B0-----:R-:W2:Y:S04]  /*5eea0*/  LDL.LU R15, [R1+0x430] ;  /* 0x00043000010f7983 */ /* 0x001ea80000300800 */
[----:B------:R0:W-:Y:S04]  /*5eeb0*/  @P0 STG.E.U16 desc[UR46][R6.64+0x210], R12 ;  /* 0x0002100c06000986 */ /* 0x0001e8000c10152e */
[----:B-1----:R-:W4:Y:S04]  /*5eec0*/  LDL.LU R13, [R1+0x41c] ;  /* 0x00041c00010d7983 */ /* 0x002f280000300800 */
[----:B0-----:R-:W5:Y:S01]  /*5eed0*/  LDL.LU R12, [R1+0x420] ;  /* 0x00042000010c7983 */ /* 0x001f620000300800 */
[-C--:B----4-:R-:W-:Y:S01]  /*5eee0*/  FMUL R13, R13, R2.reuse ;  /* 0x000000020d0d7220 */ /* 0x090fe20000400000 */
[----:B-----5:R-:W-:-:S04]  /*5eef0*/  FMUL R12, R12, R2 ;  /* 0x000000020c0c7220 */ /* 0x020fc80000400000 */
[----:B------:R-:W-:Y:S02]  /*5ef00*/  F2FP.F16.F32.PACK_AB R13, RZ, R13 ;  /* 0x0000000dff0d723e */ /* 0x000fe400000000ff */
[----:B------:R-:W-:Y:S02]  /*5ef10*/  F2FP.F16.F32.PACK_AB R12, RZ, R12 ;  /* 0x0000000cff0c723e */ /* 0x000fe400000000ff */
[----:B------:R-:W-:Y:S02]  /*5ef20*/  PRMT R14, R13, 0x7610, R14 ;  /* 0x000076100d0e7816 */ /* 0x000fe4000000000e */
[----:B------:R-:W-:Y:S02]  /*5ef30*/  PRMT R13, R12, 0x7610, R13 ;  /* 0x000076100c0d7816 */ /* 0x000fe4000000000d */
[----:B------:R-:W4:Y:S01]  /*5ef40*/  LDL.LU R12, [R1+0x424] ;  /* 0x00042400010c7983 */ /* 0x000f220000300800 */
[----:B------:R-:W-:Y:S02]  /*5ef50*/  ISETP.GT.AND P3, PT, R3, 0x110, PT ;  /* 0x000001100300780c */ /* 0x000fe40003f64270 */
[----:B------:R-:W-:-:S02]  /*5ef60*/  ISETP.GT.AND P1, PT, R0, 0x8, P5 ;  /* 0x000000080000780c */ /* 0x000fc40002f24270 */
[----:B------:R-:W-:Y:S02]  /*5ef70*/  ISETP.GT.AND P0, PT, R0, RZ, P3 ;  /* 0x000000ff0000720c */ /* 0x000fe40001f04270 */
[----:B------:R-:W-:-:S09]  /*5ef80*/  ISETP.GT.AND P2, PT, R3, 0x111, PT ;  /* 0x000001110300780c */ /* 0x000fd20003f44270 */
[----:B------:R-:W-:Y:S04]  /*5ef90*/  @P1 STG.E.U16 desc[UR46][R6.64+0x212], R14 ;  /* 0x0002120e06001986 */ /* 0x000fe8000c10152e */
[----:B------:R0:W-:Y:S01]  /*5efa0*/  @P0 STG.E.U16 desc[UR46][R10.64+0x220], R13 ;  /* 0x0002200d0a000986 */ /* 0x0001e2000c10152e */
[----:B------:R-:W-:Y:S01]  /*5efb0*/  ISETP.GT.AND P0, PT, R0, RZ, P2 ;  /* 0x000000ff0000720c */ /* 0x000fe20001704270 */
[----:B----4-:R-:W-:-:S05]  /*5efc0*/  FMUL R12, R12, R2 ;  /* 0x000000020c0c7220 */ /* 0x010fca0000400000 */
[----:B------:R-:W-:-:S04]  /*5efd0*/  F2FP.F16.F32.PACK_AB R12, RZ, R12 ;  /* 0x0000000cff0c723e */ /* 0x000fc800000000ff */
[----:B0-----:R-:W-:Y:S02]  /*5efe0*/  PRMT R13, R12, 0x7610, R13 ;  /* 0x000076100c0d7816 */ /* 0x001fe4000000000d */
[----:B------:R-:W4:Y:S04]  /*5eff0*/  LDL.LU R12, [R1+0x428] ;  /* 0x00042800010c7983 */ /* 0x000f280000300800 */
[----:B------:R0:W-:Y:S04]  /*5f000*/  @P0 STG.E.U16 desc[UR46][R10.64+0x222], R13 ;  /* 0x0002220d0a000986 */ /* 0x0001e8000c10152e */
[----:B0-----:R-:W5:Y:S01]  /*5f010*/  LDL.LU R13, [R1+0x42c] ;  /* 0x00042c00010d7983 */ /* 0x001f620000300800 */
[----:B------:R-:W-:Y:S01]  /*5f020*/  ISETP.GT.AND P0, PT, R0, 0x8, P3 ;  /* 0x000000080000780c */ /* 0x000fe20001f04270 */
[----:B----4-:R-:W-:-:S05]  /*5f030*/  FMUL R12, R12, R2 ;  /* 0x000000020c0c7220 */ /* 0x010fca0000400000 */
[----:B------:R-:W-:-:S07]  /*5f040*/  F2FP.F16.F32.PACK_AB R12, RZ, R12 ;  /* 0x0000000cff0c723e */ /* 0x000fce00000000ff */
[----:B------:R5:W-:Y:S01]  /*5f050*/  @P0 STG.E.U16 desc[UR46][R6.64+0x220], R12 ;  /* 0x0002200c06000986 */ /* 0x000be2000c10152e */
[----:B------:R-:W-:Y:S01]  /*5f060*/  ISETP.GT.AND P0, PT, R0, 0x8, P2 ;  /* 0x000000080000780c */ /* 0x000fe20001704270 */
[----:B-----5:R-:W-:-:S05]  /*5f070*/  FMUL R12, R13, R2 ;  /* 0x000000020d0c7220 */ /* 0x020fca0000400000 */
[----:B------:R-:W-:-:S04]  /*5f080*/  F2FP.F16.F32.PACK_AB R12, RZ, R12 ;  /* 0x0000000cff0c723e */ /* 0x000fc800000000ff */
[----:B------:R-:W-:Y:S01]  /*5f090*/  PRMT R14, R12, 0x7610, R14 ;  /* 0x000076100c0e7816 */ /* 0x000fe2000000000e */
[----:B------:R-:W-:Y:S01]  /*5f0a0*/  VIADD R13, R155, UR10 ;  /* 0x0000000a9b0d7c36 */ /* 0x000fe20008000000 */
[----:B------:R-:W-:-:S03]  /*5f0b0*/  ISETP.GT.AND P2, PT, R3, 0x118, PT ;  /* 0x000001180300780c */ /* 0x000fc60003f44270 */
[----:B------:R0:W-:Y:S01]  /*5f0c0*/  @P0 STG.E.U16 desc[UR46][R6.64+0x222], R14 ;  /* 0x0002220e06000986 */ /* 0x0001e2000c10152e */
[----:B--2---:R-:W-:Y:S01]  /*5f0d0*/  FMUL R12, R15, R2 ;  /* 0x000000020f0c7220 */ /* 0x004fe20000400000 */
[----:B0-----:R-:W-:-:S04]  /*5f0e0*/  IADD3 R14, P0, R154, UR5, RZ ;  /* 0x000000059a0e7c10 */ /* 0x001fc8000ff1e0ff */
[----:B------:R-:W-:Y:S02]  /*5f0f0*/  IADD3.X R15, R13, UR4, RZ, P0, !PT ;  /* 0x000000040d0f7c10 */ /* 0x000fe400087fe4ff */
[----:B------:R-:W-:Y:S02]  /*5f100*/  ISETP.GT.AND P0, PT, R0, RZ, P2 ;  /* 0x000000ff0000720c */ /* 0x000fe40001704270 */
[----:B------:R-:W-:-:S11]  /*5f110*/  F2FP.F16.F32.PACK_AB R12, RZ, R12 ;  /* 0x0000000cff0c723e */ /* 0x000fd600000000ff */
[----:B------:R0:W-:Y:S04]  /*5f120*/  @P0 STG.E.U16 desc[UR46][R10.64+0x230], R12 ;  /* 0x0002300c0a000986 */ /* 0x0001e8000c10152e */
[----:B0-----:R-:W2:Y:S01]  /*5f130*/  LDL.LU R12, [R1+0x434] ;  /* 0x00043400010c7983 */ /* 0x001ea20000300800 */
[----:B------:R-:W-:-:S04]  /*5f140*/  ISETP.GT.AND P1, PT, R3, 0x119, PT ;  /* 0x000001190300780c */ /* 0x000fc80003f24270 */
[----:B------:R-:W-:Y:S01]  /*5f150*/  ISETP.GT.AND P0, PT, R0, RZ, P1 ;  /* 0x000000ff0000720c */ /* 0x000fe20000f04270 */
        /* <DEDUP_REMOVED lines=169> */
[----:B------:R-:W-:Y:S02]  /*5fbf0*/  ISETP.GT.AND P0, PT, R0, RZ, P2 ;  /* 0x000000ff0000720c */ /* 0x000fe40001704270 */
[----:B------:R-:W-:Y:S01]  /*5fc00*/  ISETP.GT.AND P1, PT, R3, 0x159, PT ;  /* 0x000001590300780c */ /* 0x000fe20003f24270 */
[----:B--2---:R-:W-:-:S05]  /*5fc10*/  FMUL R12, R12, R2 ;  /* 0x000000020c0c7220 */ /* 0x004fca0000400000 */
[----:B------:R-:W-:-:S05]  /*5fc20*/  F2FP.F16.F32.PACK_AB R12, RZ, R12 ;  /* 0x0000000cff0c723e */ /* 0x000fca00000000ff */
[----:B------:R3:W-:Y:S01]  /*5fc30*/  @P0 STG.E.U16 desc[UR46][R10.64+0x2b0], R12 ;  /* 0x0002b00c0a000986 */ /* 0x0007e2000c10152e */
[----:B------:R-:W-:Y:S01]  /*5fc40*/  ISETP.GT.AND P0, PT, R0, RZ, P1 ;  /* 0x000000ff0000720c */ /* 0x000fe20000f04270 */
[----:B---3--:R-:W-:-:S05]  /*5fc50*/  FMUL R12, R19, R2 ;  /* 0x00000002130c7220 */ /* 0x008fca0000400000 */
[----:B------:R-:W-:-:S07]  /*5fc60*/  F2FP.F16.F32.PACK_AB R12, RZ, R12 ;  /* 0x0000000cff0c723e */ /* 0x000fce00000000ff */
[----:B------:R0:W-:Y:S01]  /*5fc70*/  @P0 STG.E.U16 desc[UR46][R10.64+0x2b2], R12 ;  /* 0x0002b20c0a000986 */ /* 0x0001e2000c10152e */
[----:B------:R-:W-:Y:S01]  /*5fc80*/  ISETP.GT.AND P0, PT, R0, 0x8, P2 ;  /* 0x000000080000780c */ /* 0x000fe20001704270 */
[----:B0-----:R-:W-:-:S05]  /*5fc90*/  FMUL R12, R152, R2 ;  /* 0x00000002980c7220 */ /* 0x001fca0000400000 */
[----:B------:R-:W-:-:S07]  /*5fca0*/  F2FP.F16.F32.PACK_AB R12, RZ, R12 ;  /* 0x0000000cff0c723e */ /* 0x000fce00000000ff */
[----:B------:R0:W-:Y:S01]  /*5fcb0*/  @P0 STG.E.U16 desc[UR46][R6.64+0x2b0], R12 ;  /* 0x0002b00c06000986 */ /* 0x0001e2000c10152e */
[----:B------:R-:W-:Y:S02]  /*5fcc0*/  ISETP.GT.AND P0, PT, R0, 0x8, P1 ;  /* 0x000000080000780c */ /* 0x000fe40000f04270 */
[----:B------:R-:W-:Y:S01]  /*5fcd0*/  ISETP.GT.AND P2, PT, R3, 0x160, PT ;  /* 0x000001600300780c */ /* 0x000fe20003f44270 */
[----:B0-----:R-:W-:-:S05]  /*5fce0*/  FMUL R12, R153, R2 ;  /* 0x00000002990c7220 */ /* 0x001fca0000400000 */
[----:B------:R-:W-:-:S05]  /*5fcf0*/  F2FP.F16.F32.PACK_AB R12, RZ, R12 ;  /* 0x0000000cff0c723e */ /* 0x000fca00000000ff */
        /* <DEDUP_REMOVED lines=428> */
[----:B------:R-:W5:Y:S01]  /*617c0*/  LDL.LU R177, [R1+0x3cc] ;  /* 0x0003cc0001b17983 */ /* 0x000f620000300800 */
[----:B0-----:R-:W-:-:S03]  /*617d0*/  FMUL R10, R165, R2 ;  /* 0x00000002a50a7220 */ /* 0x001fc60000400000 */
        /* <DEDUP_REMOVED lines=15> */
[----:B------:R-:W-:-:S03]  /*618d0*/  ISETP.GT.AND P6, PT, R3, 0x100, PT ;  /* 0x000001000300780c */ /* 0x000fc60003fc4270 */
[----:B------:R-:W3:Y:S01]  /*618e0*/  LDL.LU R7, [R1+0x2ac] ;  /* 0x0002ac0001077983 */ /* 0x000ee20000300800 */
        /* <DEDUP_REMOVED lines=258> */
[----:B---3--:R-:W-:Y:S02]  /*62910*/  FMUL R6, R7, R2 ;  /* 0x0000000207067220 */ /* 0x008fe40000400000 */
[----:B------:R-:W2:Y:S03]  /*62920*/  LDL.LU R7, [R1+0x9c] ;  /* 0x00009c0001077983 */ /* 0x000ea60000300800 */
[----:B------:R-:W-:-:S07]  /*62930*/  F2FP.F16.F32.PACK_AB R6, RZ, R6 ;  /* 0x00000006ff06723e */ /* 0x000fce00000000ff */
[----:B------:R0:W-:Y:S01]  /*62940*/  @P6 STG.E.U16 desc[UR46][R22.64+0x2a2], R6 ;  /* 0x0002a20616006986 */ /* 0x0001e2000c10152e */
[----:B------:R-:W-:-:S04]  /*62950*/  ISETP.GT.AND P6, PT, R3, 0x158, PT ;  /* 0x000001580300780c */ /* 0x000fc80003fc4270 */
[----:B------:R-:W-:Y:S01]  /*62960*/  ISETP.GT.AND P6, PT, R0, 0x80, P6 ;  /* 0x000000800000780c */ /* 0x000fe200037c4270 */
[----:B0-----:R-:W-:Y:S02]  /*62970*/  FMUL R6, R11, R2 ;  /* 0x000000020b067220 */ /* 0x001fe40000400000 */
[----:B------:R-:W3:Y:S03]  /*62980*/  LDL.LU R11, [R1+0xb0] ;  /* 0x0000b000010b7983 */ /* 0x000ee60000300800 */
        /* <DEDUP_REMOVED lines=10> */
[----:B----4-:R-:W-:Y:S02]  /*62a30*/  FMUL R6, R152, R2 ;  /* 0x0000000298067220 */ /* 0x010fe40000400000 */
[----:B------:R-:W4:Y:S03]  /*62a40*/  LDL.LU R152, [R1+0xb8] ;  /* 0x0000b80001987983 */ /* 0x000f260000300800 */
[----:B------:R-:W-:-:S07]  /*62a50*/  F2FP.F16.F32.PACK_AB R6, RZ, R6 ;  /* 0x00000006ff06723e */ /* 0x000fce00000000ff */
[----:B------:R5:W-:Y:S01]  /*62a60*/  @P6 STG.E.U16 desc[UR46][R22.64+0x2b0], R6 ;  /* 0x0002b00616006986 */ /* 0x000be2000c10152e */
[----:B------:R-:W-:-:S04]  /*62a70*/  ISETP.GT.AND P6, PT, R3, 0x159, PT ;  /* 0x000001590300780c */ /* 0x000fc80003fc4270 */
[----:B------:R-:W-:Y:S01]  /*62a80*/  ISETP.GT.AND P6, PT, R0, 0x88, P6 ;  /* 0x000000880000780c */ /* 0x000fe200037c4270 */
[----:B-----5:R-:W-:Y:S02]  /*62a90*/  FMUL R6, R153, R2 ;  /* 0x0000000299067220 */ /* 0x020fe40000400000 */
[----:B------:R-:W5:Y:S03]  /*62aa0*/  LDL.LU R153, [R1+0xbc] ;  /* 0x0000bc0001997983 */ /* 0x000f660000300800 */
[----:B------:R-:W-:-:S07]  /*62ab0*/  F2FP.F16.F32.PACK_AB R6, RZ, R6 ;  /* 0x00000006ff06723e */ /* 0x000fce00000000ff */
[----:B------:R0:W-:Y:S01]  /*62ac0*/  @P6 STG.E.U16 desc[UR46][R22.64+0x2b2], R6 ;  /* 0x0002b20616006986 */ /* 0x0001e2000c10152e */
[----:B------:R-:W-:-:S04]  /*62ad0*/  ISETP.GT.AND P6, PT, R3, 0x160, PT ;  /* 0x000001600300780c */ /* 0x000fc80003fc4270 */
[----:B------:R-:W-:Y:S01]  /*62ae0*/  ISETP.GT.AND P6, PT, R0, 0x80, P6 ;  /* 0x000000800000780c */ /* 0x000fe200037c4270 */
[----:B0-----:R-:W-:Y:S02]  /*62af0*/  FMUL R6, R163, R2 ;  /* 0x00000002a3067220 */ /* 0x001fe40000400000 */
        /* <DEDUP_REMOVED lines=464> */
[----:B------:R0:W-:Y:S04]  /*64800*/  @P6 STG.E.U16 desc[UR46][R22.64+0x3f2], R6 ;  /* 0x0003f20616006986 */ /* 0x0001e8000c10152e */
[----:B0-----:R-:W2:Y:S01]  /*64810*/  LDL.LU R6, [R1] ;  /* 0x0000000001067983 */ /* 0x001ea20000300800 */
[----:B------:R-:W-:-:S03]  /*64820*/  ISETP.GT.AND P6, PT, R3, 0x100, PT ;  /* 0x000001000300780c */ /* 0x000fc60003fc4270 */
[----:B------:R-:W3:Y:S01]  /*64830*/  LDL.LU R22, [R1+0xa8] ;  /* 0x0000a80001167983 */ /* 0x000ee20000300800 */
[----:B------:R-:W-:-:S03]  /*64840*/  ISETP.GT.AND P6, PT, R0, 0x100, P6 ;  /* 0x000001000000780c */ /* 0x000fc600037c4270 */
[----:B------:R-:W4:Y:S01]  /*64850*/  LDL.LU R23, [R1+0xac] ;  /* 0x0000ac0001177983 */ /* 0x000f220000300800 */
[----:B--2---:R-:W-:-:S05]  /*64860*/  FMUL R6, R6, R2 ;  /* 0x0000000206067220 */ /* 0x004fca0000400000 */
[----:B------:R-:W-:-:S05]  /*64870*/  F2FP.F16.F32.PACK_AB R6, RZ, R6 ;  /* 0x00000006ff06723e */ /* 0x000fca00000000ff */
        /* <DEDUP_REMOVED lines=226> */
[----:B------:R-:W-:-:S05]  /*656a0*/  FMUL R7, R7, R2 ;  /* 0x0000000207077220 */ /* 0x000fca0000400000 */
[----:B------:R-:W-:-:S04]  /*656b0*/  F2FP.F16.F32.PACK_AB R7, RZ, R7 ;  /* 0x00000007ff07723e */ /* 0x000fc800000000ff */
[----:B------:R-:W-:Y:S01]  /*656c0*/  PRMT R10, R7, 0x7610, R10 ;  /* 0x00007610070a7816 */ /* 0x000fe2000000000a */
[----:B--2---:R-:W-:-:S05]  /*656d0*/  FMUL R6, R6, R2 ;  /* 0x0000000206067220 */ /* 0x004fca0000400000 */
[----:B------:R-:W-:-:S05]  /*656e0*/  F2FP.F16.F32.PACK_AB R6, RZ, R6 ;  /* 0x00000006ff06723e */ /* 0x000fca00000000ff */
[----:B------:R0:W-:Y:S04]  /*656f0*/  @P6 STG.E.U16 desc[UR46][R20.64+0x290], R6 ;  /* 0x0002900614006986 */ /* 0x0001e8000c10152e */
[----:B0-----:R-:W2:Y:S04]  /*65700*/  LDL.LU R6, [R1+0xa4] ;  /* 0x0000a40001067983 */ /* 0x001ea80000300800 */
[----:B------:R-:W5:Y:S01]  /*65710*/  LDL.LU R7, [R1+0xa0] ;  /* 0x0000a00001077983 */ /* 0x000f620000300800 */
[----:B------:R-:W-:-:S04]  /*65720*/  ISETP.GT.AND P6, PT, R3, 0x149, PT ;  /* 0x000001490300780c */ /* 0x000fc80003fc4270 */
[----:B------:R-:W-:-:S13]  /*65730*/  ISETP.GT.AND P6, PT, R0, 0x108, P6 ;  /* 0x000001080000780c */ /* 0x000fda00037c4270 */
[----:B------:R0:W-:Y:S01]  /*65740*/  @P6 STG.E.U16 desc[UR46][R20.64+0x292], R10 ;  /* 0x0002920a14006986 */ /* 0x0001e2000c10152e */
[----:B------:R-:W-:-:S04]  /*65750*/  ISETP.GT.AND P6, PT, R3, 0x150, PT ;  /* 0x000001500300780c */ /* 0x000fc80003fc4270 */
[----:B------:R-:W-:Y:S01]  /*65760*/  ISETP.GT.AND P6, PT, R0, 0x100, P6 ;  /* 0x000001000000780c */ /* 0x000fe200037c4270 */
[----:B-----5:R-:W-:-:S05]  /*65770*/  FMUL R7, R7, R2 ;  /* 0x0000000207077220 */ /* 0x020fca0000400000 */
[----:B------:R-:W-:Y:S01]  /*65780*/  F2FP.F16.F32.PACK_AB R7, RZ, R7 ;  /* 0x00000007ff07723e */ /* 0x000fe200000000ff */
[----:B--2---:R-:W-:-:S06]  /*65790*/  FMUL R6, R6, R2 ;  /* 0x0000000206067220 */ /* 0x004fcc0000400000 */
[----:B------:R1:W-:Y:S01]  /*657a0*/  @P6 STG.E.U16 desc[UR46][R4.64+0x2a0], R7 ;  /* 0x0002a00704006986 */ /* 0x0003e2000c10152e */
[----:B------:R-:W-:-:S04]  /*657b0*/  ISETP.GT.AND P6, PT, R3, 0x151, PT ;  /* 0x000001510300780c */ /* 0x000fc80003fc4270 */
[----:B------:R-:W-:Y:S02]  /*657c0*/  ISETP.GT.AND P6, PT, R0, 0x100, P6 ;  /* 0x000001000000780c */ /* 0x000fe400037c4270 */
[----:B------:R-:W-:-:S04]  /*657d0*/  F2FP.F16.F32.PACK_AB R6, RZ, R6 ;  /* 0x00000006ff06723e */ /* 0x000fc800000000ff */
[----:B------:R-:W-:Y:S01]  /*657e0*/  PRMT R8, R6, 0x7610, R8 ;  /* 0x0000761006087816 */ /* 0x000fe20000000008 */
[----:B---3--:R-:W-:-:S06]  /*657f0*/  FMUL R6, R22, R2 ;  /* 0x0000000216067220 */ /* 0x008fcc0000400000 */
[----:B------:R2:W-:Y:S01]  /*65800*/  @P6 STG.E.U16 desc[UR46][R4.64+0x2a2], R8 ;  /* 0x0002a20804006986 */ /* 0x0005e2000c10152e */
[----:B------:R-:W-:-:S04]  /*65810*/  ISETP.GT.AND P6, PT, R3, 0x150, PT ;  /* 0x000001500300780c */ /* 0x000fc80003fc4270 */
[----:B------:R-:W-:Y:S02]  /*65820*/  ISETP.GT.AND P6, PT, R0, 0x108, P6 ;  /* 0x000001080000780c */ /* 0x000fe400037c4270 */
[----:B------:R-:W-:-:S04]  /*65830*/  F2FP.F16.F32.PACK_AB R6, RZ, R6 ;  /* 0x00000006ff06723e */ /* 0x000fc800000000ff */
[----:B0-----:R-:W-:Y:S01]  /*65840*/  PRMT R10, R6, 0x7610, R10 ;  /* 0x00007610060a7816 */ /* 0x001fe2000000000a */
[----:B----4-:R-:W-:-:S06]  /*65850*/  FMUL R6, R23, R2 ;  /* 0x0000000217067220 */ /* 0x010fcc0000400000 */
[----:B------:R0:W-:Y:S01]  /*65860*/  @P6 STG.E.U16 desc[UR46][R20.64+0x2a0], R10 ;  /* 0x0002a00a14006986 */ /* 0x0001e2000c10152e */
[----:B------:R-:W-:-:S04]  /*65870*/  ISETP.GT.AND P6, PT, R3, 0x151, PT ;  /* 0x000001510300780c */ /* 0x000fc80003fc4270 */
[----:B------:R-:W-:Y:S02]  /*65880*/  ISETP.GT.AND P6, PT, R0, 0x108, P6 ;  /* 0x000001080000780c */ /* 0x000fe400037c4270 */
[----:B------:R-:W-:-:S04]  /*65890*/  F2FP.F16.F32.PACK_AB R6, RZ, R6 ;  /* 0x00000006ff06723e */ /* 0x000fc800000000ff */
[----:B-1----:R-:W-:Y:S01]  /*658a0*/  PRMT R7, R6, 0x7610, R7 ;  /* 0x0000761006077816 */ /* 0x002fe20000000007 */
[----:B------:R-:W-:-:S06]  /*658b0*/  FMUL R6, R11, R2 ;  /* 0x000000020b067220 */ /* 0x000fcc0000400000 */
[----:B------:R1:W-:Y:S01]  /*658c0*/  @P6 STG.E.U16 desc[UR46][R20.64+0x2a2], R7 ;  /* 0x0002a20714006986 */ /* 0x0003e2000c10152e */
[----:B------:R-:W-:-:S04]  /*658d0*/  ISETP.GT.AND P6, PT, R3, 0x158, PT ;  /* 0x000001580300780c */ /* 0x000fc80003fc4270 */
[----:B------:R-:W-:Y:S02]  /*658e0*/  ISETP.GT.AND P6, PT, R0, 0x100, P6 ;  /* 0x000001000000780c */ /* 0x000fe400037c4270 */
[----:B------:R-:W-:-:S04]  /*658f0*/  F2FP.F16.F32.PACK_AB R6, RZ, R6 ;  /* 0x00000006ff06723e */ /* 0x000fc800000000ff */
[----:B--2---:R-:W-:Y:S01]  /*65900*/  PRMT R8, R6, 0x7610, R8 ;  /* 0x0000761006087816 */ /* 0x004fe20000000008 */
[----:B------:R-:W-:-:S06]  /*65910*/  FMUL R6, R19, R2 ;  /* 0x0000000213067220 */ /* 0x000fcc0000400000 */
[----:B------:R2:W-:Y:S01]  /*65920*/  @P6 STG.E.U16 desc[UR46][R4.64+0x2b0], R8 ;  /* 0x0002b00804006986 */ /* 0x0005e2000c10152e */
[----:B------:R-:W-:-:S04]  /*65930*/  ISETP.GT.AND P6, PT, R3, 0x159, PT ;  /* 0x000001590300780c */ /* 0x000fc80003fc4270 */
[----:B------:R-:W-:Y:S02]  /*65940*/  ISETP.GT.AND P6, PT, R0, 0x100, P6 ;  /* 0x000001000000780c */ /* 0x000fe400037c4270 */
[----:B------:R-:W-:-:S04]  /*65950*/  F2FP.F16.F32.PACK_AB R6, RZ, R6 ;  /* 0x00000006ff06723e */ /* 0x000fc800000000ff */
[----:B------:R-:W-:Y:S01]  /*65960*/  PRMT R9, R6, 0x7610, R9 ;  /* 0x0000761006097816 */ /* 0x000fe20000000009 */
[----:B------:R-:W-:-:S06]  /*65970*/  FMUL R6, R152, R2 ;  /* 0x0000000298067220 */ /* 0x000fcc0000400000 */
[----:B------:R3:W-:Y:S01]  /*65980*/  @P6 STG.E.U16 desc[UR46][R4.64+0x2b2], R9 ;  /* 0x0002b20904006986 */ /* 0x0007e2000c10152e */
[----:B------:R-:W-:-:S04]  /*65990*/  ISETP.GT.AND P6, PT, R3, 0x158, PT ;  /* 0x000001580300780c */ /* 0x000fc80003fc4270 */
[----:B------:R-:W-:Y:S02]  /*659a0*/  ISETP.GT.AND P6, PT, R0, 0x108, P6 ;  /* 0x000001080000780c */ /* 0x000fe400037c4270 */
[----:B------:R-:W-:-:S04]  /*659b0*/  F2FP.F16.F32.PACK_AB R6, RZ, R6 ;  /* 0x00000006ff06723e */ /* 0x000fc800000000ff */
[----:B0-----:R-:W-:Y:S01]  /*659c0*/  PRMT R10, R6, 0x7610, R10 ;  /* 0x00007610060a7816 */ /* 0x001fe2000000000a */
[----:B------:R-:W-:-:S06]  /*659d0*/  FMUL R6, R153, R2 ;  /* 0x0000000299067220 */ /* 0x000fcc0000400000 */
        /* <DEDUP_REMOVED lines=16> */
[----:B---3--:R-:W-:Y:S01]  /*65ae0*/  PRMT R9, R6, 0x7610, R9 ;  /* 0x0000761006097816 */ /* 0x008fe20000000009 */
        /* <DEDUP_REMOVED lines=398> */
[----:B------:R-:W-:Y:S02]  /*673d0*/  ISETP.GT.AND P6, PT, R0, 0x100, P5 ;  /* 0x000001000000780c */ /* 0x000fe40002fc4270 */
[----:B------:R-:W-:-:S04]  /*673e0*/  F2FP.F16.F32.PACK_AB R6, RZ, R6 ;  /* 0x00000006ff06723e */ /* 0x000fc800000000ff */
[----:B--2---:R-:W-:Y:S01]  /*673f0*/  PRMT R8, R6, 0x7610, R8 ;  /* 0x0000761006087816 */ /* 0x004fe20000000008 */
[----:B------:R-:W-:-:S06]  /*67400*/  FMUL R6, R175, R2 ;  /* 0x00000002af067220 */ /* 0x000fcc0000400000 */
[----:B------:R2:W-:Y:S01]  /*67410*/  @P6 STG.E.U16 desc[UR46][R4.64+0x3d0], R8 ;  /* 0x0003d00804006986 */ /* 0x0005e2000c10152e */
[----:B------:R-:W-:Y:S02]  /*67420*/  ISETP.GT.AND P6, PT, R0, 0x100, P3 ;  /* 0x000001000000780c */ /* 0x000fe40001fc4270 */
[----:B------:R-:W-:-:S04]  /*67430*/  F2FP.F16.F32.PACK_AB R6, RZ, R6 ;  /* 0x00000006ff06723e */ /* 0x000fc800000000ff */
[----:B---3--:R-:W-:Y:S01]  /*67440*/  PRMT R9, R6, 0x7610, R9 ;  /* 0x0000761006097816 */ /* 0x008fe20000000009 */
[----:B------:R-:W-:-:S06]  /*67450*/  FMUL R6, R174, R2 ;  /* 0x00000002ae067220 */ /* 0x000fcc0000400000 */
[----:B------:R3:W-:Y:S01]  /*67460*/  @P6 STG.E.U16 desc[UR46][R4.64+0x3d2], R9 ;  /* 0x0003d20904006986 */ /* 0x0007e2000c10152e */
[----:B------:R-:W-:Y:S02]  /*67470*/  ISETP.GT.AND P6, PT, R0, 0x108, P5 ;  /* 0x000001080000780c */ /* 0x000fe40002fc4270 */
[----:B------:R-:W-:-:S04]  /*67480*/  F2FP.F16.F32.PACK_AB R6, RZ, R6 ;  /* 0x00000006ff06723e */ /* 0x000fc800000000ff */
[----:B0-----:R-:W-:Y:S01]  /*67490*/  PRMT R10, R6, 0x7610, R10 ;  /* 0x00007610060a7816 */ /* 0x001fe2000000000a */
[----:B------:R-:W-:-:S06]  /*674a0*/  FMUL R6, R173, R2 ;  /* 0x00000002ad067220 */ /* 0x000fcc0000400000 */
[----:B------:R0:W-:Y:S01]  /*674b0*/  @P6 STG.E.U16 desc[UR46][R20.64+0x3d0], R10 ;  /* 0x0003d00a14006986 */ /* 0x0001e2000c10152e */
        /* <DEDUP_REMOVED lines=41> */
[----:B------:R-:W-:Y:S01]  /*67750*/  F2FP.F16.F32.PACK_AB R6, RZ, R6 ;  /* 0x00000006ff06723e */ /* 0x000fe200000000ff */
[----:B------:R-:W-:-:S10]  /*67760*/  FMUL R24, R24, R2 ;  /* 0x0000000218187220 */ /* 0x000fd40000400000 */
[----:B------:R1:W-:Y:S01]  /*67770*/  @P6 STG.E.U16 desc[UR46][R20.64+0x3f2], R6 ;  /* 0x0003f20614006986 */ /* 0x0003e2000c10152e */
[----:B------:R-:W-:-:S04]  /*67780*/  ISETP.GT.AND P6, PT, R3, 0x100, PT ;  /* 0x000001000300780c */ /* 0x000fc80003fc4270 */
[----:B------:R-:W-:Y:S02]  /*67790*/  ISETP.GT.AND P6, PT, R0, 0x180, P6 ;  /* 0x000001800000780c */ /* 0x000fe400037c4270 */
[----:B------:R-:W-:Y:S01]  /*677a0*/  F2FP.F16.F32.PACK_AB R24, RZ, R24 ;  /* 0x00000018ff18723e */ /* 0x000fe200000000ff */
[----:B------:R-:W-:Y:S02]  /*677b0*/  IMAD.MOV.U32 R12, RZ, RZ, R154 ;  /* 0x000000ffff0c7224 */ /* 0x000fe400078e009a */
[----:B------:R-:W-:-:S08]  /*677c0*/  FMUL R25, R25, R2 ;  /* 0x0000000219197220 */ /* 0x000fd00000400000 */
[----:B------:R1:W-:Y:S01]  /*677d0*/  @P6 STG.E.U16 desc[UR46][R12.64+0x200], R24 ;  /* 0x000200180c006986 */ /* 0x0003e2000c10152e */
[----:B------:R-:W-:-:S04]  /*677e0*/  ISETP.GT.AND P6, PT, R3, 0x101, PT ;  /* 0x000001010300780c */ /* 0x000fc80003fc4270 */
[----:B------:R-:W-:Y:S02]  /*677f0*/  ISETP.GT.AND P6, PT, R0, 0x180, P6 ;  /* 0x000001800000780c */ /* 0x000fe400037c4270 */
[----:B------:R-:W-:Y:S01]  /*67800*/  F2FP.F16.F32.PACK_AB R25, RZ, R25 ;  /* 0x00000019ff19723e */ /* 0x000fe200000000ff */
[----:B------:R-:W-:-:S10]  /*67810*/  FMUL R26, R26, R2 ;  /* 0x000000021a1a7220 */ /* 0x000fd40000400000 */
        /* <DEDUP_REMOVED lines=571> */
[----:B------:R-:W-:Y:S02]  /*69bd0*/  ISETP.GT.AND P6, PT, R0, 0x180, P5 ;  /* 0x000001800000780c */ /* 0x000fe40002fc4270 */
[----:B------:R-:W-:Y:S01]  /*69be0*/  F2FP.F16.F32.PACK_AB R140, RZ, R140 ;  /* 0x0000008cff8c723e */ /* 0x000fe200000000ff */
[----:B------:R-:W-:-:S10]  /*69bf0*/  FMUL R141, R141, R2 ;  /* 0x000000028d8d7220 */ /* 0x000fd40000400000 */
[----:B------:R1:W-:Y:S01]  /*69c00*/  @P6 STG.E.U16 desc[UR46][R12.64+0x3d0], R140 ;  /* 0x0003d08c0c006986 */ /* 0x0003e2000c10152e */
[C---:B------:R-:W-:Y:S02]  /*69c10*/  ISETP.GT.AND P6, PT, R0.reuse, 0x180, P3 ;  /* 0x000001800000780c */ /* 0x040fe40001fc4270 */
[----:B------:R-:W-:Y:S02]  /*69c20*/  F2FP.F16.F32.PACK_AB R141, RZ, R141 ;  /* 0x0000008dff8d723e */ /* 0x000fe400000000ff */
[C---:B------:R-:W-:Y:S02]  /*69c30*/  ISETP.GT.AND P5, PT, R0.reuse, 0x188, P5 ;  /* 0x000001880000780c */ /* 0x040fe40002fa4270 */
[----:B------:R-:W-:Y:S01]  /*69c40*/  ISETP.GT.AND P3, PT, R0, 0x188, P3 ;  /* 0x000001880000780c */ /* 0x000fe20001f64270 */
[-C--:B------:R-:W-:Y:S01]  /*69c50*/  FMUL R142, R142, R2.reuse ;  /* 0x000000028e8e7220 */ /* 0x080fe20000400000 */
[-C--:B------:R-:W-:Y:S01]  /*69c60*/  FMUL R143, R143, R2.reuse ;  /* 0x000000028f8f7220 */ /* 0x080fe20000400000 */
[----:B------:R-:W-:-:S04]  /*69c70*/  FMUL R144, R144, R2 ;  /* 0x0000000290907220 */ /* 0x000fc80000400000 */
[----:B------:R1:W-:Y:S01]  /*69c80*/  @P6 STG.E.U16 desc[UR46][R12.64+0x3d2], R141 ;  /* 0x0003d28d0c006986 */ /* 0x0003e2000c10152e */
[C---:B------:R-:W-:Y:S02]  /*69c90*/  ISETP.GT.AND P6, PT, R0.reuse, 0x180, P0 ;  /* 0x000001800000780c */ /* 0x040fe400007c4270 */
[----:B------:R-:W-:Y:S02]  /*69ca0*/  F2FP.F16.F32.PACK_AB R142, RZ, R142 ;  /* 0x0000008eff8e723e */ /* 0x000fe400000000ff */
[----:B------:R-:W-:Y:S02]  /*69cb0*/  F2FP.F16.F32.PACK_AB R143, RZ, R143 ;  /* 0x0000008fff8f723e */ /* 0x000fe400000000ff */
[----:B------:R-:W-:Y:S02]  /*69cc0*/  F2FP.F16.F32.PACK_AB R144, RZ, R144 ;  /* 0x00000090ff90723e */ /* 0x000fe400000000ff */
[C---:B------:R-:W-:Y:S01]  /*69cd0*/  ISETP.GT.AND P0, PT, R0.reuse, 0x188, P0 ;  /* 0x000001880000780c */ /* 0x040fe20000704270 */
[----:B------:R1:W-:Y:S01]  /*69ce0*/  @P5 STG.E.U16 desc[UR46][R14.64+0x3d0], R142 ;  /* 0x0003d08e0e005986 */ /* 0x0003e2000c10152e */
[----:B------:R-:W-:-:S03]  /*69cf0*/  ISETP.GT.AND P5, PT, R0, 0x180, P4 ;  /* 0x000001800000780c */ /* 0x000fc600027a4270 */
[----:B------:R1:W-:Y:S01]  /*69d00*/  @P3 STG.E.U16 desc[UR46][R14.64+0x3d2], R143 ;  /* 0x0003d28f0e003986 */ /* 0x0003e2000c10152e */
[C---:B------:R-:W-:Y:S02]  /*69d10*/  ISETP.GT.AND P4, PT, R0.reuse, 0x188, P4 ;  /* 0x000001880000780c */ /* 0x040fe40002784270 */
[C---:B------:R-:W-:Y:S01]  /*69d20*/  ISETP.GT.AND P3, PT, R0.reuse, 0x180, P1 ;  /* 0x000001800000780c */ /* 0x040fe20000f64270 */
[-C--:B------:R-:W-:Y:S01]  /*69d30*/  FMUL R145, R145, R2.reuse ;  /* 0x0000000291917220 */ /* 0x080fe20000400000 */
[----:B------:R1:W-:Y:S01]  /*69d40*/  @P6 STG.E.U16 desc[UR46][R12.64+0x3e0], R144 ;  /* 0x0003e0900c006986 */ /* 0x0003e2000c10152e */
[C---:B------:R-:W-:Y:S02]  /*69d50*/  ISETP.GT.AND P6, PT, R0.reuse, 0x180, P2 ;  /* 0x000001800000780c */ /* 0x040fe400017c4270 */
[C---:B------:R-:W-:Y:S02]  /*69d60*/  ISETP.GT.AND P2, PT, R0.reuse, 0x188, P2 ;  /* 0x000001880000780c */ /* 0x040fe40001744270 */
[----:B------:R-:W-:Y:S01]  /*69d70*/  ISETP.GT.AND P1, PT, R0, 0x188, P1 ;  /* 0x000001880000780c */ /* 0x000fe20000f24270 */
[-C--:B------:R-:W-:Y:S01]  /*69d80*/  FMUL R146, R146, R2.reuse ;  /* 0x0000000292927220 */ /* 0x080fe20000400000 */
[-C--:B------:R-:W-:Y:S01]  /*69d90*/  FMUL R147, R147, R2.reuse ;  /* 0x0000000293937220 */ /* 0x080fe20000400000 */
[-C--:B------:R-:W-:Y:S01]  /*69da0*/  FMUL R148, R148, R2.reuse ;  /* 0x0000000294947220 */ /* 0x080fe20000400000 */
[-C--:B------:R-:W-:Y:S01]  /*69db0*/  FMUL R149, R149, R2.reuse ;  /* 0x0000000295957220 */ /* 0x080fe20000400000 */
[-C--:B------:R-:W-:Y:S01]  /*69dc0*/  FMUL R150, R150, R2.reuse ;  /* 0x0000000296967220 */ /* 0x080fe20000400000 */
[----:B------:R-:W-:Y:S01]  /*69dd0*/  FMUL R151, R151, R2 ;  /* 0x0000000297977220 */ /* 0x000fe20000400000 */
[----:B------:R-:W-:-:S02]  /*69de0*/  F2FP.F16.F32.PACK_AB R145, RZ, R145 ;  /* 0x00000091ff91723e */ /* 0x000fc400000000ff */
[----:B------:R-:W-:Y:S02]  /*69df0*/  F2FP.F16.F32.PACK_AB R146, RZ, R146 ;  /* 0x00000092ff92723e */ /* 0x000fe400000000ff */
[----:B------:R-:W-:Y:S02]  /*69e00*/  F2FP.F16.F32.PACK_AB R147, RZ, R147 ;  /* 0x00000093ff93723e */ /* 0x000fe400000000ff */
[----:B------:R-:W-:Y:S02]  /*69e10*/  F2FP.F16.F32.PACK_AB R148, RZ, R148 ;  /* 0x00000094ff94723e */ /* 0x000fe400000000ff */
[----:B------:R-:W-:Y:S02]  /*69e20*/  F2FP.F16.F32.PACK_AB R149, RZ, R149 ;  /* 0x00000095ff95723e */ /* 0x000fe400000000ff */
[----:B------:R-:W-:Y:S02]  /*69e30*/  F2FP.F16.F32.PACK_AB R150, RZ, R150 ;  /* 0x00000096ff96723e */ /* 0x000fe400000000ff */
[----:B------:R-:W-:Y:S01]  /*69e40*/  F2FP.F16.F32.PACK_AB R151, RZ, R151 ;  /* 0x00000097ff97723e */ /* 0x000fe200000000ff */
[----:B------:R1:W-:Y:S04]  /*69e50*/  @P5 STG.E.U16 desc[UR46][R12.64+0x3e2], R145 ;  /* 0x0003e2910c005986 */ /* 0x0003e8000c10152e */
[----:B------:R1:W-:Y:S04]  /*69e60*/  @P0 STG.E.U16 desc[UR46][R14.64+0x3e0], R146 ;  /* 0x0003e0920e000986 */ /* 0x0003e8000c10152e */
[----:B------:R1:W-:Y:S04]  /*69e70*/  @P4 STG.E.U16 desc[UR46][R14.64+0x3e2], R147 ;  /* 0x0003e2930e004986 */ /* 0x0003e8000c10152e */
[----:B------:R1:W-:Y:S04]  /*69e80*/  @P6 STG.E.U16 desc[UR46][R12.64+0x3f0], R148 ;  /* 0x0003f0940c006986 */ /* 0x0003e8000c10152e */
[----:B------:R1:W-:Y:S04]  /*69e90*/  @P3 STG.E.U16 desc[UR46][R12.64+0x3f2], R149 ;  /* 0x0003f2950c003986 */ /* 0x0003e8000c10152e */
[----:B------:R1:W-:Y:S04]  /*69ea0*/  @P2 STG.E.U16 desc[UR46][R14.64+0x3f0], R150 ;  /* 0x0003f0960e002986 */ /* 0x0003e8000c10152e */
[----:B------:R1:W-:Y:S02]  /*69eb0*/  @P1 STG.E.U16 desc[UR46][R14.64+0x3f2], R151 ;  /* 0x0003f2970e001986 */ /* 0x0003e4000c10152e */
.L_x_2068:
[----:B------:R-:W-:Y:S05]  /*69ec0*/  BSYNC B0 ;  /* 0x0000000000007941 */ /* 0x000fea0003800000 */
.L_x_28:
[----:B01----:R-:W2:Y:S04]  /*69ed0*/  LDL.LU R5, [R1+0xe00] ;  /* 0x000e000001057983 */ /* 0x003ea80000300800 */
[----:B------:R-:W2:Y:S01]  /*69ee0*/  LDL.LU R4, [R1+0xe04] ;  /* 0x000e040001047983 */ /* 0x000ea20000300800 */
[----:B------:R-:W-:Y:S01]  /*69ef0*/  ULDC UR4, c[0x0][0xc] ;  /* 0x0000030000047ab9 */ /* 0x000fe20000000800 */
[----:B------:R-:W-:Y:S01]  /*69f00*/  ULDC UR5, c[0x0][0x10] ;  /* 0x0000040000057ab9 */ /* 0x000fe20000000800 */
[----:B-----5:R-:W2:Y:S01]  /*69f10*/  LDC R3, c[0x0][0x14] ;  /* 0x00000500ff037b82 */ /* 0x020ea20000000800 */
[----:B------:R-:W-:Y:S01]  /*69f20*/  UIMAD.WIDE.U32 UR4, UR4, UR5, URZ ;  /* 0x00000005040472a5 */ /* 0x000fe2000f8e003f */
[----:B------:R-:W-:Y:S01]  /*69f30*/  PRMT R0, RZ, 0x7610, R0 ;  /* 0x00007610ff007816 */ /* 0x000fe20000000000 */
[----:B------:R-:W-:Y:S01]  /*69f40*/  UMOV UR41, 0xffffffff ;  /* 0xffffffff00297882 */ /* 0x000fe20000000000 */
[----:B------:R-:W-:-:S03]  /*69f50*/  UMOV UR42, 0xffffffff ;  /* 0xffffffff002a7882 */ /* 0x000fc60000000000 */
[----:B--2---:R-:W-:-:S04]  /*69f60*/  IMAD.WIDE.U32 R4, R3, UR4, R4 ;  /* 0x0000000403047c25 */ /* 0x004fc8000f8e0004 */
[----:B------:R-:W-:Y:S01]  /*69f70*/  IMAD R3, R3, UR5, RZ ;  /* 0x0000000503037c24 */ /* 0x000fe2000f8e02ff */
[----:B------:R-:W-:Y:S01]  /*69f80*/  ULDC.64 UR4, c[0x0][0x650] ;  /* 0x0001940000047ab9 */ /* 0x000fe20000000a00 */
[----:B------:R-:W-:Y:S01]  /*69f90*/  IMAD.MOV.U32 R7, RZ, RZ, R4 ;  /* 0x000000ffff077224 */ /* 0x000fe200078e0004 */
[----:B------:R-:W-:Y:S01]  /*69fa0*/  ISETP.GE.U32.AND P0, PT, R4, UR4, PT ;  /* 0x0000000404007c0c */ /* 0x000fe2000bf06070 */
[----:B------:R-:W-:-:S05]  /*69fb0*/  IMAD.IADD R6, R5, 0x1, R3 ;  /* 0x0000000105067824 */ /* 0x000fca00078e0203 */
[----:B------:R0:W-:Y:S01]  /*69fc0*/  STL [R1+0xe00], R6 ;  /* 0x000e000601007387 */ /* 0x0001e20000100800 */
[----:B------:R-:W-:-:S03]  /*69fd0*/  ISETP.GE.U32.AND.EX P0, PT, R6, UR5, PT, P0 ;  /* 0x0000000506007c0c */ /* 0x000fc6000bf06100 */
[----:B------:R0:W-:Y:S10]  /*69fe0*/  STL [R1+0xe04], R7 ;  /* 0x000e040701007387 */ /* 0x0001f40000100800 */
[----:B0-----:R-:W-:Y:S05]  /*69ff0*/  @P0 BRA `(.L_x_2069) ;  /* 0x0000000400880947 */ /* 0x001fea0003800000 */
[----:B------:R-:W0:Y:S01]  /*6a000*/  S2UR UR6, SR_CTAID.X ;  /* 0x00000000000679c3 */ /* 0x000e220000002500 */
[----:B------:R-:W-:Y:S01]  /*6a010*/  ULDC.64 UR12, c[0x0][0x628] ;  /* 0x00018a00000c7ab9 */ /* 0x000fe20000000a00 */
[----:B------:R-:W-:Y:S01]  /*6a020*/  ULDC UR4, c[0x0][0x150] ;  /* 0x0000540000047ab9 */ /* 0x000fe20000000800 */
[----:B------:R-:W-:Y:S01]  /*6a030*/  ISETP.NE.U32.AND P0, PT, RZ, UR12, PT ;  /* 0x0000000cff007c0c */ /* 0x000fe2000bf05070 */
[----:B------:R-:W-:Y:S01]  /*6a040*/  ULDC UR15, c[0x0][0x630] ;  /* 0x00018c00000f7ab9 */ /* 0x000fe20000000800 */
[C---:B------:R-:W-:Y:S01]  /*6a050*/  R2UR UR16, R7.reuse ;  /* 0x00000000071072ca */ /* 0x040fe200000e0000 */
[----:B------:R-:W-:Y:S01]  /*6a060*/  ULDC UR19, c[0x0][0x154] ;  /* 0x0000550000137ab9 */ /* 0x000fe20000000800 */
[----:B------:R-:W-:Y:S01]  /*6a070*/  ISETP.NE.AND.EX P0, PT, RZ, UR13, PT, P0 ;  /* 0x0000000dff007c0c */ /* 0x000fe2000bf05300 */
[----:B------:R-:W1:Y:S01]  /*6a080*/  S2UR UR18, SR_CTAID.Y ;  /* 0x00000000001279c3 */ /* 0x000e620000002600 */
[----:B------:R-:W-:Y:S02]  /*6a090*/  R2UR UR17, R6 ;  /* 0x00000000061172ca */ /* 0x000fe400000e0000 */
[----:B------:R-:W-:-:S02]  /*6a0a0*/  R2UR UR10, R7 ;  /* 0x00000000070a72ca */ /* 0x000fc400000e0000 */
[----:B------:R-:W-:Y:S02]  /*6a0b0*/  R2UR UR11, R6 ;  /* 0x00000000060b72ca */ /* 0x000fe400000e0000 */
[----:B0-----:R-:W-:-:S05]  /*6a0c0*/  I2FP.F32.U32 R0, UR6 ;  /* 0x0000000600007c45 */ /* 0x001fca0008201000 */
[----:B------:R-:W-:-:S04]  /*6a0d0*/  FMUL R0, R0, UR4 ;  /* 0x0000000400007c20 */ /* 0x000fc80008400000 */
[----:B------:R0:W2:Y:S01]  /*6a0e0*/  F2I.U32.TRUNC.NTZ R3, R0 ;  /* 0x0000000000037305 */ /* 0x0000a2000020f000 */
[----:B-1----:R-:W-:Y:S05]  /*6a0f0*/  @!P0 BRA `(.L_x_2070) ;  /* 0x0000000000308947 */ /* 0x002fea0003800000 */
        /* <DEDUP_REMOVED lines=12> */
.L_x_2070:
[----:B------:R-:W-:Y:S01]  /*6a1c0*/  USHF.R.U64 UR42, UR10, UR15, UR11 ;  /* 0x0000000f0a2a7299 */ /* 0x000fe2000800120b */
[----:B0-----:R-:W-:Y:S01]  /*6a1d0*/  I2FP.F32.U32 R0, UR18 ;  /* 0x0000001200007c45 */ /* 0x001fe20008201000 */
[----:B------:R-:W-:Y:S02]  /*6a1e0*/  USHF.R.U32.HI UR4, URZ, UR15, UR11 ;  /* 0x0000000f3f047299 */ /* 0x000fe4000801160b */
        /* <DEDUP_REMOVED lines=8> */
[----:B------:R-:W-:Y:S01]  /*6a270*/  UIMAD.WIDE.U32 UR8, UR10, UR12, UR8 ;  /* 0x0000000c0a0872a5 */ /* 0x000fe2000f8e0008 */
[----:B--2---:R-:W-:Y:S01]  /*6a280*/  R2UR UR12, R3 ;  /* 0x00000000030c72ca */ /* 0x004fe200000e0000 */
[----:B------:R-:W-:Y:S01]  /*6a290*/  UIMAD UR10, UR10, UR13, UR4 ;  /* 0x0000000d0a0a72a4 */ /* 0x000fe2000f8e0204 */
[----:B------:R-:W-:Y:S01]  /*6a2a0*/  ULDC UR11, c[0x0][0x618] ;  /* 0x00018600000b7ab9 */ /* 0x000fe20000000800 */
[----:B------:R-:W-:Y:S02]  /*6a2b0*/  ULDC UR21, c[0x0][0x658] ;  /* 0x0001960000157ab9 */ /* 0x000fe40000000800 */
[----:B------:R-:W-:Y:S01]  /*6a2c0*/  UIADD3 UR9, UR9, UR10, URZ ;  /* 0x0000000a09097290 */ /* 0x000fe2000fffe03f */
[----:B------:R-:W-:Y:S01]  /*6a2d0*/  UMOV UR15, 0xffffffff ;  /* 0xffffffff000f7882 */ /* 0x000fe20000000000 */
[----:B------:R-:W-:Y:S01]  /*6a2e0*/  ULDC.64 UR4, c[0x0][0x640] ;  /* 0x0001900000047ab9 */ /* 0x000fe20000000a00 */
[----:B------:R-:W-:Y:S01]  /*6a2f0*/  USHF.L.U32 UR15, UR15, UR21, URZ ;  /* 0x000000150f0f7299 */ /* 0x000fe2000800063f */
[----:B------:R-:W-:Y:S01]  /*6a300*/  ISETP.NE.U32.AND P0, PT, RZ, UR4, PT ;  /* 0x00000004ff007c0c */ /* 0x000fe2000bf05070 */
[----:B------:R-:W-:-:S02]  /*6a310*/  USHF.R.U64 UR16, UR8, UR11, UR9 ;  /* 0x0000000b08107299 */ /* 0x000fc40008001209 */
[----:B------:R-:W-:Y:S01]  /*6a320*/  USHF.R.U32.HI UR8, URZ, UR11, UR9 ;  /* 0x0000000b3f087299 */ /* 0x000fe20008011609 */
[----:B0-----:R-:W-:Y:S01]  /*6a330*/  R2UR UR14, R0 ;  /* 0x00000000000e72ca */ /* 0x001fe200000e0000 */
[----:B------:R-:W-:Y:S01]  /*6a340*/  ULDC UR17, c[0x0][0x608] ;  /* 0x0001820000117ab9 */ /* 0x000fe20000000800 */
[----:B------:R-:W-:Y:S01]  /*6a350*/  ULOP3.LUT UR40, URZ, UR15, URZ, 0x33, !UPT ;  /* 0x0000000f3f287292 */ /* 0x000fe2000f8e333f */
[----:B------:R-:W-:Y:S01]  /*6a360*/  ISETP.NE.AND.EX P0, PT, RZ, UR5, PT, P0 ;  /* 0x00000005ff007c0c */ /* 0x000fe2000bf05300 */
[----:B------:R-:W-:Y:S02]  /*6a370*/  USHF.R.U64 UR15, UR16, UR17, UR8 ;  /* 0x00000011100f7299 */ /* 0x000fe40008001208 */
[----:B------:R-:W-:Y:S02]  /*6a380*/  USHF.R.U32.HI UR8, URZ, UR17, UR8 ;  /* 0x000000113f087299 */ /* 0x000fe40008011608 */
[----:B------:R-:W-:Y:S02]  /*6a390*/  UIADD3 UR12, -UR12, URZ, URZ ;  /* 0x0000003f0c0c7290 */ /* 0x000fe4000fffe13f */
[----:B------:R-:W-:Y:S01]  /*6a3a0*/  USHF.R.U64 UR17, UR15, UR21, UR8 ;  /* 0x000000150f117299 */ /* 0x000fe20008001208 */
[----:B------:R-:W-:Y:S01]  /*6a3b0*/  UMOV UR19, 0x1 ;  /* 0x0000000100137882 */ /* 0x000fe20000000000 */
[----:B------:R-:W-:Y:S01]  /*6a3c0*/  ULDC UR13, c[0x0][0x144] ;  /* 0x00005100000d7ab9 */ /* 0x000fe20000000800 */
[----:B------:R-:W-:Y:S01]  /*6a3d0*/  ULDC UR7, c[0x0][0x600] ;  /* 0x0001800000077ab9 */ /* 0x000fe20000000800 */
[----:B------:R-:W-:-:S02]  /*6a3e0*/  USHF.L.U32 UR24, UR19, UR21, URZ ;  /* 0x0000001513187299 */ /* 0x000fc4000800063f */
[----:B------:R-:W-:Y:S02]  /*6a3f0*/  USHF.R.U32.HI UR8, URZ, UR21, UR8 ;  /* 0x000000153f087299 */ /* 0x000fe40008011608 */
[----:B------:R-:W-:Y:S02]  /*6a400*/  UIMAD UR21, UR13, UR12, UR6 ;  /* 0x0000000c0d1572a4 */ /* 0x000fe4000f8e0206 */
[----:B------:R-:W-:Y:S02]  /*6a410*/  UIADD3 UR20, UR7, -0x1, URZ ;  /* 0xffffffff07147890 */ /* 0x000fe4000fffe03f */
[----:B------:R-:W-:Y:S01]  /*6a420*/  UIADD3 UR19, -UR14, URZ, URZ ;  /* 0x0000003f0e137290 */ /* 0x000fe2000fffe13f */
        /* <DEDUP_REMOVED lines=17> */
.L_x_2071:
[----:B------:R-:W-:Y:S01]  /*6a540*/  UISETP.NE.AND UP0, UPT, UR39, URZ, UPT ;  /* 0x0000003f2700728c */ /* 0x000fe2000bf05270 */
[----:B------:R-:W-:Y:S01]  /*6a550*/  IMAD.MOV.U32 R0, RZ, RZ, 0x1 ;  /* 0x00000001ff007424 */ /* 0x000fe200078e00ff */
[----:B------:R-:W-:Y:S02]  /*6a560*/  USHF.R.U64 UR4, UR6, UR22, UR8 ;  /* 0x0000001606047299 */ /* 0x000fe40008001208 */
[----:B------:R-:W-:Y:S02]  /*6a570*/  ULOP3.LUT UR40, UR15, UR40, URZ, 0xc0, !UPT ;  /* 0x000000280f287292 */ /* 0x000fe4000f8ec03f */
[----:B------:R-:W-:Y:S02]  /*6a580*/  UIADD3 UR5, -UR4, URZ, URZ ;  /* 0x0000003f04057290 */ /* 0x000fe4000fffe13f */
[----:B------:R-:W-:Y:S02]  /*6a590*/  UIMAD UR40, UR24, UR4, UR40 ;  /* 0x00000004182872a4 */ /* 0x000fe4000f8e0228 */
[----:B------:R-:W-:-:S02]  /*6a5a0*/  ULOP3.LUT UR16, UR16, UR20, URZ, 0xc0, !UPT ;  /* 0x0000001410107292 */ /* 0x000fc4000f8ec03f */
[----:B------:R-:W-:Y:S02]  /*6a5b0*/  @UP0 UIMAD UR21, UR25, UR19, UR18 ;  /* 0x00000013191502a4 */ /* 0x000fe4000f8e0212 */
[----:B------:R-:W-:-:S03]  /*6a5c0*/  UIMAD UR4, UR5, UR23, UR17 ;  /* 0x00000017050472a4 */ /* 0x000fc6000f8e0211 */
[----:B------:R-:W-:Y:S01]  /*6a5d0*/  ULDC UR5, c[0x0][0x610] ;  /* 0x0001840000057ab9 */ /* 0x000fe20000000800 */
[----:B------:R-:W-:Y:S02]  /*6a5e0*/  UIMAD UR4, UR4, UR7, UR16 ;  /* 0x00000007040472a4 */ /* 0x000fe4000f8e0210 */
[----:B------:R-:W-:-:S04]  /*6a5f0*/  UIMAD UR40, UR40, UR5, UR21 ;  /* 0x00000005282872a4 */ /* 0x000fc8000f8e0215 */
[----:B------:R-:W-:Y:S02]  /*6a600*/  USEL UR41, UR4, UR40, !UP0 ;  /* 0x0000002804297287 */ /* 0x000fe4000c000000 */
[----:B------:R-:W-:-:S12]  /*6a610*/  USEL UR40, UR40, UR4, !UP0 ;  /* 0x0000000428287287 */ /* 0x000fd8000c000000 */
.L_x_2069:
[----:B------:R-:W-:-:S13]  /*6a620*/  LOP3.LUT P0, RZ, R0, 0xff, RZ, 0xc0, !PT ;  /* 0x000000ff00ff7812 */ /* 0x000fda000780c0ff */
[----:B------:R-:W-:Y:S05]  /*6a630*/  @P0 BRA `(.L_x_2072) ;  /* 0xfffff96800ac0947 */ /* 0x000fea000383ffff */
[----:B------:R-:W-:Y:S05]  /*6a640*/  EXIT ;  /* 0x000000000000794d */ /* 0x000fea0003800000 */
.L_x_3:
[----:B------:R-:W2:Y:S01]  /*6a650*/  LDL R4, [R1+0xe04] ;  /* 0x000e040001047983 */ /* 0x000ea20000100800 */
[----:B------:R-:W-:-:S03]  /*6a660*/  ULDC.64 UR8, c[0x0][0x650] ;  /* 0x0001940000087ab9 */ /* 0x000fc60000000a00 */
[----:B------:R-:W3:Y:S01]  /*6a670*/  LDL R3, [R1+0xe00] ;  /* 0x000e000001037983 */ /* 0x000ee20000100800 */
[----:B------:R-:W-:Y:S01]  /*6a680*/  PRMT R0, RZ, 0x7610, R0 ;  /* 0x00007610ff007816 */ /* 0x000fe20000000000 */
[----:B------:R-:W-:Y:S02]  /*6a690*/  IMAD.MOV.U32 R5, RZ, RZ, -0x1 ;  /* 0xffffffffff057424 */ /* 0x000fe400078e00ff */
[----:B------:R-:W-:Y:S02]  /*6a6a0*/  IMAD.MOV.U32 R2, RZ, RZ, -0x1 ;  /* 0xffffffffff027424 */ /* 0x000fe400078e00ff */
[----:B------:R-:W-:Y:S01]  /*6a6b0*/  IMAD.MOV.U32 R10, RZ, RZ, -0x1 ;  /* 0xffffffffff0a7424 */ /* 0x000fe200078e00ff */
[----:B--2---:R-:W-:-:S04]  /*6a6c0*/  ISETP.GE.U32.AND P0, PT, R4, UR8, PT ;  /* 0x0000000804007c0c */ /* 0x004fc8000bf06070 */
[----:B---3--:R-:W-:-:S13]  /*6a6d0*/  ISETP.GE.U32.AND.EX P0, PT, R3, UR9, PT, P0 ;  /* 0x0000000903007c0c */ /* 0x008fda000bf06100 */
[----:B------:R-:W-:Y:S05]  /*6a6e0*/  @P0 BRA `(.L_x_2073) ;  /* 0x00000004008c0947 */ /* 0x000fea0003800000 */
[----:B------:R-:W-:Y:S01]  /*6a6f0*/  I2FP.F32.U32 R0, UR4 ;  /* 0x0000000400007c45 */ /* 0x000fe20008201000 */
[----:B0-----:R-:W-:Y:S01]  /*6a700*/  ULDC.64 UR16, c[0x0][0x628] ;  /* 0x00018a0000107ab9 */ /* 0x001fe20000000a00 */
        /* <DEDUP_REMOVED lines=24> */
.L_x_2074:
        /* <DEDUP_REMOVED lines=24> */
[----:B------:R-:W-:Y:S01]  /*6aa10*/  UMOV UR19, 0x1 ;  /* 0x0000000100137882 */ /* 0x000fe20000000000 */
[----:B------:R-:W-:Y:S01]  /*6aa20*/  ULDC UR20, c[0x0][0x608] ;  /* 0x0001820000147ab9 */ /* 0x000fe20000000800 */
[----:B------:R-:W-:Y:S01]  /*6aa30*/  USHF.L.U32 UR26, UR19, UR23, URZ ;  /* 0x00000017131a7299 */ /* 0x000fe2000800063f */
[----:B------:R-:W-:Y:S01]  /*6aa40*/  ISETP.NE.AND.EX P0, PT, RZ, UR9, PT, P0 ;  /* 0x00000009ff007c0c */ /* 0x000fe2000bf05300 */
[----:B------:R-:W-:Y:S02]  /*6aa50*/  USHF.R.U64 UR19, UR18, UR20, UR11 ;  /* 0x0000001412137299 */ /* 0x000fe4000800120b */
[----:B------:R-:W-:Y:S02]  /*6aa60*/  USHF.R.U32.HI UR11, URZ, UR20, UR11 ;  /* 0x000000143f0b7299 */ /* 0x000fe4000801160b */
[----:B------:R-:W-:-:S02]  /*6aa70*/  UIADD3 UR15, -UR15, URZ, URZ ;  /* 0x0000003f0f0f7290 */ /* 0x000fc4000fffe13f */
[----:B------:R-:W-:Y:S01]  /*6aa80*/  USHF.R.U64 UR20, UR19, UR23, UR11 ;  /* 0x0000001713147299 */ /* 0x000fe2000800120b */
[----:B------:R-:W-:Y:S01]  /*6aa90*/  ULDC UR16, c[0x0][0x144] ;  /* 0x0000510000107ab9 */ /* 0x000fe20000000800 */
[----:B------:R-:W-:Y:S01]  /*6aaa0*/  ULDC UR6, c[0x0][0x600] ;  /* 0x0001800000067ab9 */ /* 0x000fe20000000800 */
[----:B------:R-:W-:Y:S02]  /*6aab0*/  USHF.R.U32.HI UR11, URZ, UR23, UR11 ;  /* 0x000000173f0b7299 */ /* 0x000fe4000801160b */
[----:B------:R-:W-:Y:S02]  /*6aac0*/  UIMAD UR23, UR16, UR15, UR4 ;  /* 0x0000000f101772a4 */ /* 0x000fe4000f8e0204 */
[----:B------:R-:W-:Y:S02]  /*6aad0*/  UIADD3 UR22, UR6, -0x1, URZ ;  /* 0xffffffff06167890 */ /* 0x000fe4000fffe03f */
[----:B------:R-:W-:Y:S02]  /*6aae0*/  ULOP3.LUT UR27, URZ, UR13, URZ, 0x33, !UPT ;  /* 0x0000000d3f1b7292 */ /* 0x000fe4000f8e333f */
        /* <DEDUP_REMOVED lines=18> */
.L_x_2075:
[----:B------:R-:W-:Y:S01]  /*6ac10*/  UISETP.NE.AND UP0, UPT, UR39, URZ, UPT ;  /* 0x0000003f2700728c */ /* 0x000fe2000bf05270 */
[----:B------:R-:W-:Y:S01]  /*6ac20*/  IMAD.MOV.U32 R0, RZ, RZ, 0x1 ;  /* 0x00000001ff007424 */ /* 0x000fe200078e00ff */
[----:B------:R-:W-:Y:S01]  /*6ac30*/  USHF.R.U64 UR8, UR4, UR24, UR11 ;  /* 0x0000001804087299 */ /* 0x000fe2000800120b */
[----:B------:R-:W-:Y:S01]  /*6ac40*/  IMAD.U32 R10, RZ, RZ, UR5 ;  /* 0x00000005ff0a7e24 */ /* 0x000fe2000f8e00ff */
[----:B------:R-:W-:Y:S02]  /*6ac50*/  ULOP3.LUT UR4, UR19, UR27, URZ, 0xc0, !UPT ;  /* 0x0000001b13047292 */ /* 0x000fe4000f8ec03f */
[----:B------:R-:W-:Y:S02]  /*6ac60*/  ULOP3.LUT UR18, UR18, UR22, URZ, 0xc0, !UPT ;  /* 0x0000001612127292 */ /* 0x000fe4000f8ec03f */
[----:B------:R-:W-:-:S03]  /*6ac70*/  UIMAD UR4, UR26, UR8, UR4 ;  /* 0x000000081a0472a4 */ /* 0x000fc6000f8e0204 */
[----:B------:R-:W-:Y:S02]  /*6ac80*/  @UP0 UIMAD UR23, UR28, UR21, UR7 ;  /* 0x000000151c1702a4 */ /* 0x000fe4000f8e0207 */
[----:B------:R-:W-:-:S03]  /*6ac90*/  UIADD3 UR7, -UR8, URZ, URZ ;  /* 0x0000003f08077290 */ /* 0x000fc6000fffe13f */
[----:B------:R-:W-:Y:S01]  /*6aca0*/  ULDC UR8, c[0x0][0x610] ;  /* 0x0001840000087ab9 */ /* 0x000fe20000000800 */
[----:B------:R-:W-:Y:S02]  /*6acb0*/  UIMAD UR7, UR7, UR25, UR20 ;  /* 0x00000019070772a4 */ /* 0x000fe4000f8e0214 */
[----:B------:R-:W-:Y:S02]  /*6acc0*/  UIMAD UR4, UR4, UR8, UR23 ;  /* 0x00000008040472a4 */ /* 0x000fe4000f8e0217 */
[----:B------:R-:W-:-:S04]  /*6acd0*/  UIMAD UR7, UR7, UR6, UR18 ;  /* 0x00000006070772a4 */ /* 0x000fc8000f8e0212 */
[----:B------:R-:W-:Y:S02]  /*6ace0*/  USEL UR6, UR7, UR4, !UP0 ;  /* 0x0000000407067287 */ /* 0x000fe4000c000000 */
[----:B------:R-:W-:-:S04]  /*6acf0*/  USEL UR4, UR4, UR7, !UP0 ;  /* 0x0000000704047287 */ /* 0x000fc8000c000000 */
[----:B------:R-:W-:Y:S02]  /*6ad00*/  IMAD.U32 R2, RZ, RZ, UR6 ;  /* 0x00000006ff027e24 */ /* 0x000fe4000f8e00ff */
[----:B------:R-:W-:-:S07]  /*6ad10*/  IMAD.U32 R5, RZ, RZ, UR4 ;  /* 0x00000004ff057e24 */ /* 0x000fce000f8e00ff */
.L_x_2073:
[----:B------:R-:W-:-:S08]  /*6ad20*/  NOP ;  /* 0x0000000000007918 */ /* 0x000fd00000000000 */
[----:B0-----:R-:W0:-:S00]  /*6ad30*/  USETMAXREG.DEALLOC.CTAPOOL 0x18 ;  /* 0x00000018000079c8 */ /* 0x001e0000080e0500 */
[----:B------:R-:W-:-:S13]  /*6ad40*/  ISETP.NE.AND P0, PT, RZ, UR10, PT ;  /* 0x0000000aff007c0c */ /* 0x000fda000bf05270 */
[----:B------:R-:W-:Y:S05]  /*6ad50*/  @P0 EXIT ;  /* 0x000000000000094d */ /* 0x000fea0003800000 */
[----:B0-----:R-:W-:Y:S01]  /*6ad60*/  LOP3.LUT P0, RZ, R0, 0xff, RZ, 0xc0, !PT ;  /* 0x000000ff00ff7812 */ /* 0x001fe2000780c0ff */
[----:B------:R-:W-:Y:S02]  /*6ad70*/  IMAD.MOV.U32 R0, RZ, RZ, 0x1 ;  /* 0x00000001ff007424 */ /* 0x000fe400078e00ff */
[----:B------:R-:W-:-:S10]  /*6ad80*/  IMAD.MOV.U32 R7, RZ, RZ, RZ ;  /* 0x000000ffff077224 */ /* 0x000fd400078e00ff */
[----:B------:R-:W-:Y:S05]  /*6ad90*/  @!P0 BRA `(.L_x_2076) ;  /* 0x0000000c005c8947 */ /* 0x000fea0003800000 */
[----:B------:R-:W0:Y:S01]  /*6ada0*/  S2R R3, SR_TID.X ;  /* 0x0000000000037919 */ /* 0x000e220000002100 */
[----:B------:R-:W1:Y:S01]  /*6adb0*/  LDC R0, c[0x0][0x28c] ;  /* 0x0000a300ff007b82 */ /* 0x000e620000000800 */
[----:B------:R-:W-:Y:S01]  /*6adc0*/  ULDC UR5, c[0x0][0x658] ;  /* 0x0001960000057ab9 */ /* 0x000fe20000000800 */
[----:B------:R-:W-:Y:S01]  /*6add0*/  UMOV UR7, 0xffffffff ;  /* 0xffffffff00077882 */ /* 0x000fe20000000000 */
[----:B------:R-:W-:Y:S01]  /*6ade0*/  ULDC UR6, c[0x0][0xc] ;  /* 0x0000030000067ab9 */ /* 0x000fe20000000800 */
[----:B------:R-:W-:Y:S01]  /*6adf0*/  USHF.L.U32 UR9, UR7, UR5, URZ ;  /* 0x0000000507097299 */ /* 0x000fe2000800063f */
[----:B------:R-:W-:Y:S01]  /*6ae00*/  BSSY B0, `(.L_x_2076) ;  /* 0x00000d0000007945 */ /* 0x000fe20003800000 */
[----:B------:R-:W-:Y:S01]  /*6ae10*/  UMOV UR8, 0x1 ;  /* 0x0000000100087882 */ /* 0x000fe20000000000 */
[----:B------:R-:W-:Y:S01]  /*6ae20*/  ULDC UR7, c[0x0][0x10] ;  /* 0x0000040000077ab9 */ /* 0x000fe20000000800 */
[----:B------:R-:W-:Y:S01]  /*6ae30*/  USHF.L.U32 UR5, UR8, UR5, URZ ;  /* 0x0000000508057299 */ /* 0x000fe2000800063f */
[----:B------:R-:W-:Y:S01]  /*6ae40*/  IMAD.MOV.U32 R8, RZ, RZ, 0x1 ;  /* 0x00000001ff087424 */ /* 0x000fe200078e00ff */
[----:B------:R-:W-:Y:S01]  /*6ae50*/  UIMAD.WIDE.U32 UR6, UR6, UR7, URZ ;  /* 0x00000007060672a5 */ /* 0x000fe2000f8e003f */
[----:B------:R-:W-:Y:S01]  /*6ae60*/  IMAD.MOV.U32 R7, RZ, RZ, RZ ;  /* 0x000000ffff077224 */ /* 0x000fe200078e00ff */
[----:B------:R-:W-:Y:S01]  /*6ae70*/  ULDC UR8, c[0x0][0x14] ;  /* 0x0000050000087ab9 */ /* 0x000fe20000000800 */
[----:B------:R-:W-:Y:S01]  /*6ae80*/  ULDC UR4, c[0x0][0x600] ;  /* 0x0001800000047ab9 */ /* 0x000fe20000000800 */
[----:B------:R-:W-:-:S02]  /*6ae90*/  UIMAD.WIDE.U32 UR20, UR6, UR8, URZ ;  /* 0x00000008061472a5 */ /* 0x000fc4000f8e003f */
[----:B------:R-:W-:Y:S02]  /*6aea0*/  UIMAD UR7, UR7, UR8, URZ ;  /* 0x00000008070772a4 */ /* 0x000fe4000f8e023f */
[----:B------:R-:W-:Y:S02]  /*6aeb0*/  ULOP3.LUT UR24, UR38, 0x2, URZ, 0xfc, !UPT ;  /* 0x0000000226187892 */ /* 0x000fe4000f8efc3f */
[----:B------:R-:W-:Y:S02]  /*6aec0*/  UIADD3 UR4, UR4, -0x1, URZ ;  /* 0xffffffff04047890 */ /* 0x000fe4000fffe03f */
[----:B------:R-:W-:Y:S01]  /*6aed0*/  ULOP3.LUT UR6, URZ, UR9, URZ, 0x33, !UPT ;  /* 0x000000093f067292 */ /* 0x000fe2000f8e333f */
[----:B-1----:R-:W-:Y:S01]  /*6aee0*/  VIADD R0, R0, 0x1f ;  /* 0x0000001f00007836 */ /* 0x002fe20000000000 */
[----:B------:R-:W-:Y:S01]  /*6aef0*/  UIADD3 UR7, UR21, UR7, URZ ;  /* 0x0000000715077290 */ /* 0x000fe2000fffe03f */
[----:B------:R-:W-:Y:S01]  /*6af00*/  ULDC.64 UR22, c[0x0][0x198] ;  /* 0x0000660000167ab9 */ /* 0x000fe20000000a00 */
[----:B0-----:R-:W-:-:S02]  /*6af10*/  LOP3.LUT P2, RZ, R3, 0x7f, RZ, 0xc0, !PT ;  /* 0x0000007f03ff7812 */ /* 0x001fc4000784c0ff */
[----:B------:R-:W-:Y:S02]  /*6af20*/  LOP3.LUT P0, RZ, R3, 0x1f, RZ, 0xc0, !PT ;  /* 0x0000001f03ff7812 */ /* 0x000fe4000780c0ff */
[----:B------:R-:W-:Y:S02]  /*6af30*/  SHF.R.S32.HI R3, RZ, 0x1f, R0 ;  /* 0x0000001fff037819 */ /* 0x000fe40000011400 */
[----:B------:R-:W-:Y:S02]  /*6af40*/  PLOP3.LUT P0, PT, P0, P2, PT, 0x8a, 0x0 ;  /* 0x000000000000781c */ /* 0x000fe40000705172 */
[----:B------:R-:W-:Y:S01]  /*6af50*/  LEA.HI R3, R3, R0, RZ, 0x5 ;  /* 0x0000000003037211 */ /* 0x000fe200078f28ff */
[----:B------:R-:W-:-:S03]  /*6af60*/  IMAD.MOV.U32 R0, RZ, RZ, 0x1 ;  /* 0x00000001ff007424 */ /* 0x000fc600078e00ff */
[----:B------:R-:W-:-:S05]  /*6af70*/  SHF.R.S32.HI R6, RZ, 0x5, R3 ;  /* 0x00000005ff067819 */ /* 0x000fca0000011403 */
[----:B------:R-:W-:-:S07]  /*6af80*/  VIADD R11, R6, 0x1 ;  /* 0x00000001060b7836 */ /* 0x000fce0000000000 */
.L_x_2088:
[----:B------:R-:W-:-:S03]  /*6af90*/  UMOV UR8, 0xffffffff ;  /* 0xffffffff00087882 */ /* 0x000fc60000000000 */
[----:B------:R-:W-:Y:S05]  /*6afa0*/  BRA.DIV UR8, `(.L_x_2077) ;  /* 0x0000000e08a47947 */ /* 0x000fea000b800000 */
[----:B------:R-:W-:-:S13]  /*6afb0*/  ELECT P6, URZ, PT ;  /* 0x00000000003f782f */ /* 0x000fda00038c0000 */
.L_x_2098:
[----:B------:R-:W0:Y:S01]  /*6afc0*/  LDC R3, c[0x0][0x28c] ;  /* 0x0000a300ff037b82 */ /* 0x000e220000000800 */
[----:B------:R-:W-:Y:S01]  /*6afd0*/  BSSY B1, `(.L_x_2078) ;  /* 0x0000036000017945 */ /* 0x000fe20003800000 */
[----:B0-----:R-:W-:-:S13]  /*6afe0*/  ISETP.LT.OR P6, PT, R3, 0x1, !P6 ;  /* 0x000000010300780c */ /* 0x001fda00077c1670 */
[----:B------:R-:W-:Y:S05]  /*6aff0*/  @P6 BRA `(.L_x_2079) ;  /* 0x0000000000cc6947 */ /* 0x000fea0003800000 */
[----:B------:R-:W-:Y:S02]  /*6b000*/  IMAD.SHL.U32 R2, R2, 0x200, RZ ;  /* 0x0000020002027824 */ /* 0x000fe400078e00ff */
[----:B------:R-:W-:Y:S02]  /*6b010*/  IMAD.SHL.U32 R5, R5, 0x200, RZ ;  /* 0x0000020005057824 */ /* 0x000fe400078e00ff */
[----:B------:R-:W-:Y:S02]  /*6b020*/  IMAD.MOV.U32 R14, RZ, RZ, RZ ;  /* 0x000000ffff0e7224 */ /* 0x000fe400078e00ff */
[----:B------:R-:W-:Y:S02]  /*6b030*/  IMAD.MOV.U32 R4, RZ, RZ, R11 ;  /* 0x000000ffff047224 */ /* 0x000fe400078e000b */
[----:B------:R-:W-:Y:S02]  /*6b040*/  IMAD.MOV.U32 R3, RZ, RZ, R0 ;  /* 0x000000ffff037224 */ /* 0x000fe400078e0000 */
[----:B------:R-:W-:-:S07]  /*6b050*/  IMAD.MOV.U32 R9, RZ, RZ, R7 ;  /* 0x000000ffff097224 */ /* 0x000fce00078e0007 */
.L_x_2083:
[----:B------:R-:W0:Y:S01]  /*6b060*/  S2R R13, SR_CgaCtaId ;  /* 0x00000000000d7919 */ /* 0x000e220000008800 */
[----:B------:R-:W-:-:S04]  /*6b070*/  MOV R12, 0x400 ;  /* 0x00000400000c7802 */ /* 0x000fc80000000f00 */
[----:B0-----:R-:W-:Y:S02]  /*6b080*/  LEA R16, R13, R12, 0x18 ;  /* 0x0000000c0d107211 */ /* 0x001fe400078ec0ff */
[----:B------:R-:W-:Y:S01]  /*6b090*/  SHF.L.U32 R12, R3, 0x1f, RZ ;  /* 0x0000001f030c7819 */ /* 0x000fe200000006ff */
[----:B------:R-:W0:Y:S02]  /*6b0a0*/  @!P2 LDC R13, c[0x0][0x500] ;  /* 0x00014000ff0dab82 */ /* 0x000e240000000800 */
[----:B------:R-:W-:-:S04]  /*6b0b0*/  IMAD R15, R9, 0x8, R16 ;  /* 0x00000008090f7824 */ /* 0x000fc800078e0210 */
[----:B------:R-:W1:Y:S02]  /*6b0c0*/  SYNCS.PHASECHK.TRANS64.TRYWAIT P1, [R15+URZ+0x18], R12 ;  /* 0x0000180c0f0075a7 */ /* 0x000e64000802017f */
[----:B-1----:R-:W-:Y:S05]  /*6b0d0*/  @!P1 BRA `(.L_x_2080) ;  /* 0x0000000c00789947 */ /* 0x002fea0003800000 */
.L_x_2099:
[----:B------:R-:W-:Y:S01]  /*6b0e0*/  UPRMT UR8, UR24, 0x9910, URZ ;  /* 0x0000991018087896 */ /* 0x000fe2000800003f */
[----:B0-----:R0:W-:Y:S03]  /*6b0f0*/  @!P2 SYNCS.ARRIVE.TRANS64 RZ, [R15+URZ], R13 ;  /* 0x0000000d0fffa9a7 */ /* 0x0011e6000800003f */
[----:B------:R-:W-:-:S06]  /*6b100*/  UISETP.NE.AND UP0, UPT, UR8, 0x2, UPT ;  /* 0x000000020800788c */ /* 0x000fcc000bf05270 */
[----:B------:R-:W-:-:S13]  /*6b110*/  PLOP3.LUT P1, PT, PT, PT, UP0, 0x80, 0x0 ;  /* 0x000000000000781c */ /* 0x000fda0003f2f008 */
[----:B0-----:R-:W-:Y:S05]  /*6b120*/  @P1 BRA `(.L_x_2081) ;  /* 0x0000000000041947 */ /* 0x001fea0003800000 */
[----:B------:R-:W-:Y:S01]  /*6b130*/  BPT.TRAP 0x1 ;  /* 0x000000040000795c */ /* 0x000fe20000300000 */
.L_x_2081:
[----:B------:R-:W-:Y:S05]  /*6b140*/  @P0 BRA `(.L_x_2082) ;  /* 0x0000000000040947 */ /* 0x000fea0003800000 */
[----:B------:R-:W-:Y:S01]  /*6b150*/  BPT.TRAP 0x1 ;  /* 0x000000040000795c */ /* 0x000fe20000300000 */
.L_x_2082:
[----:B------:R-:W-:Y:S01]  /*6b160*/  IMAD R16, R9, 0x8000, R16 ;  /* 0x0000800009107824 */ /* 0x000fe200078e0210 */
[----:B------:R-:W-:Y:S01]  /*6b170*/  R2UR UR9, R15 ;  /* 0x000000000f0972ca */ /* 0x000fe200000e0000 */
[----:B------:R-:W-:Y:S01]  /*6b180*/  VIADD R4, R4, 0xffffffff ;  /* 0xffffffff04047836 */ /* 0x000fe20000000000 */
[----:B------:R-:W-:Y:S01]  /*6b190*/  UIADD3 UR14, UP0, UR22, 0xf0, URZ ;  /* 0x000000f0160e7890 */ /* 0x000fe2000ff1e03f */
[----:B------:R-:W-:Y:S01]  /*6b1a0*/  R2UR UR11, R5 ;  /* 0x00000000050b72ca */ /* 0x000fe200000e0000 */
[----:B------:R-:W-:Y:S01]  /*6b1b0*/  UIADD3 UR26, UP1, UR22, 0x1f0, URZ ;  /* 0x000001f0161a7890 */ /* 0x000fe2000ff3e03f */
[----:B------:R-:W-:Y:S01]  /*6b1c0*/  R2UR UR8, R16 ;  /* 0x00000000100872ca */ /* 0x000fe200000e0000 */
[----:B------:R-:W-:Y:S01]  /*6b1d0*/  UIADD3.X UR15, URZ, UR23, URZ, UP0, !UPT ;  /* 0x000000173f0f7290 */ /* 0x000fe200087fe43f */
[----:B------:R-:W-:Y:S01]  /*6b1e0*/  R2UR UR10, R14 ;  /* 0x000000000e0a72ca */ /* 0x000fe200000e0000 */
[----:B------:R-:W-:Y:S01]  /*6b1f0*/  VIADD R9, R9, 0x1 ;  /* 0x0000000109097836 */ /* 0x000fe20000000000 */
[----:B------:R-:W-:Y:S01]  /*6b200*/  R2UR UR12, R10 ;  /* 0x000000000a0c72ca */ /* 0x000fe200000e0000 */
[----:B------:R-:W-:Y:S01]  /*6b210*/  UIADD3.X UR27, URZ, UR23, URZ, UP1, !UPT ;  /* 0x000000173f1b7290 */ /* 0x000fe20008ffe43f */
[----:B------:R-:W-:Y:S01]  /*6b220*/  R2UR UR19, R2 ;  /* 0x00000000021372ca */ /* 0x000fe200000e0000 */
[----:B------:R-:W-:Y:S01]  /*6b230*/  UMOV UR16, 0x0 ;  /* 0x0000000000107882 */ /* 0x000fe20000000000 */
[----:B------:R-:W-:Y:S01]  /*6b240*/  ISETP.GT.AND P3, PT, R4, 0x1, PT ;  /* 0x000000010400780c */ /* 0x000fe20003f64270 */
[----:B------:R-:W-:Y:S01]  /*6b250*/  UMOV UR17, 0x10000000 ;  /* 0x1000000000117882 */ /* 0x000fe20000000000 */
[----:B------:R-:W-:Y:S01]  /*6b260*/  ISETP.NE.AND P1, PT, R9, 0x3, PT ;  /* 0x000000030900780c */ /* 0x000fe20003f25270 */
[----:B------:R-:W-:-:S02]  /*6b270*/  VIADD R14, R14, 0x20 ;  /* 0x000000200e0e7836 */ /* 0x000fc40000000000 */
[----:B------:R-:W-:Y:S01]  /*6b280*/  UIADD3 UR13, UR8, 0x100, URZ ;  /* 0x00000100080d7890 */ /* 0x000fe2000fffe03f */
[----:B-1----:R-:W-:Y:S01]  /*6b290*/  SEL R12, RZ, 0x1, P1 ;  /* 0x00000001ff0c7807 */ /* 0x002fe20000800000 */
[----:B------:R-:W-:Y:S01]  /*6b2a0*/  UIADD3 UR18, UR8, 0x18100, URZ ;  /* 0x0001810008127890 */ /* 0x000fe2000fffe03f */
[----:B------:R-:W-:Y:S02]  /*6b2b0*/  SEL R9, R9, RZ, P1 ;  /* 0x000000ff09097207 */ /* 0x000fe40000800000 */
[----:B------:R-:W-:Y:S02]  /*6b2c0*/  LOP3.LUT R3, R3, R12, RZ, 0x3c, !PT ;  /* 0x0000000c03037212 */ /* 0x000fe400078e3cff */
[----:B------:R-:W-:Y:S02]  /*6b2d0*/  UMOV UR8, UR13 ;  /* 0x0000000d00087c82 */ /* 0x000fe40008000000 */
[----:B------:R0:W-:Y:S02]  /*6b2e0*/  UTMALDG.3D [UR8], [UR14], desc[UR16] ;  /* 0x000010080e0075b4 */ /* 0x0001e40008011000 */
[----:B0-----:R-:W-:Y:S01]  /*6b2f0*/  UMOV UR8, UR18 ;  /* 0x0000001200087c82 */ /* 0x001fe20008000000 */
[----:B------:R-:W-:-:S02]  /*6b300*/  UMOV UR11, UR19 ;  /* 0x00000013000b7c82 */ /* 0x000fc40008000000 */
[----:B------:R0:W-:Y:S02]  /*6b310*/  UTMALDG.3D [UR8], [UR26], desc[UR16] ;  /* 0x000010081a0075b4 */ /* 0x0001e40008011000 */
[----:B0-----:R-:W-:Y:S05]  /*6b320*/  @P3 BRA `(.L_x_2083) ;  /* 0xfffffffc004c3947 */ /* 0x001fea000383ffff */
.L_x_2079:
[----:B------:R-:W-:Y:S05]  /*6b330*/  BSYNC B1 ;  /* 0x0000000000017941 */ /* 0x000fea0003800000 */
.L_x_2078:
[----:B------:R-:W2:Y:S01]  /*6b340*/  LDL.LU R16, [R1+0xe00] ;  /* 0x000e000001107983 */ /* 0x000ea20000300800 */
[----:B------:R-:W-:Y:S01]  /*6b350*/  LOP3.LUT P1, RZ, R8, 0xff, RZ, 0xc0, !PT ;  /* 0x000000ff08ff7812 */ /* 0x000fe2000782c0ff */
[C---:B------:R-:W-:Y:S01]  /*6b360*/  IMAD.IADD R4, R6.reuse, 0x1, R7 ;  /* 0x0000000106047824 */ /* 0x040fe200078e0207 */
[----:B------:R-:W-:Y:S01]  /*6b370*/  ULDC.64 UR8, c[0x0][0x650] ;  /* 0x0001940000087ab9 */ /* 0x000fe20000000a00 */
[----:B------:R-:W3:Y:S01]  /*6b380*/  LDL.LU R15, [R1+0xe04] ;  /* 0x000e0400010f7983 */ /* 0x000ee20000300800 */
[----:B------:R-:W-:Y:S01]  /*6b390*/  ISETP.GE.U32.AND P3, PT, R6, 0x3, PT ;  /* 0x000000030600780c */ /* 0x000fe20003f66070 */
[----:B------:R-:W-:Y:S01]  /*6b3a0*/  BSSY B1, `(.L_x_2084) ;  /* 0x0000073000017945 */ /* 0x000fe20003800000 */
[----:B------:R-:W-:Y:S01]  /*6b3b0*/  IMAD.MOV.U32 R10, RZ, RZ, -0x1 ;  /* 0xffffffffff0a7424 */ /* 0x000fe200078e00ff */
[----:B------:R-:W-:-:S06]  /*6b3c0*/  PRMT R8, RZ, 0x7610, R8 ;  /* 0x00007610ff087816 */ /* 0x000fcc0000000008 */
[----:B------:R-:W0:Y:S01]  /*6b3d0*/  @P1 S2R R3, SR_CgaCtaId ;  /* 0x0000000000031919 */ /* 0x000e220000008800 */
[----:B------:R-:W-:-:S04]  /*6b3e0*/  @P1 MOV R2, 0x400 ;  /* 0x0000040000021802 */ /* 0x000fc80000000f00 */
[----:B0-----:R-:W-:-:S04]  /*6b3f0*/  @P1 LEA R2, R3, R2, 0x18 ;  /* 0x0000000203021211 */ /* 0x001fc800078ec0ff */
[----:B------:R0:W-:Y:S01]  /*6b400*/  @P1 SYNCS.ARRIVE.TRANS64.A1T0 RZ, [R2+URZ+0x48], RZ ;  /* 0x000048ff02ff19a7 */ /* 0x0001e2000810003f */
[----:B------:R-:W-:-:S04]  /*6b410*/  ISETP.GT.U32.AND P1, PT, R4, 0x2, PT ;  /* 0x000000020400780c */ /* 0x000fc80003f24070 */
[----:B------:R-:W-:Y:S01]  /*6b420*/  ISETP.LT.U32.AND P1, PT, R6, 0x3, P1 ;  /* 0x000000030600780c */ /* 0x000fe20000f21070 */
[----:B0-----:R-:W-:-:S04]  /*6b430*/  IMAD.WIDE.U32 R2, R4, -0x55555555, RZ ;  /* 0xaaaaaaab04027825 */ /* 0x001fc800078e00ff */
[----:B------:R-:W-:Y:S01]  /*6b440*/  IMAD.MOV.U32 R2, RZ, RZ, -0x1 ;  /* 0xffffffffff027424 */ /* 0x000fe200078e00ff */
[----:B------:R-:W-:Y:S02]  /*6b450*/  SHF.R.U32.HI R5, RZ, 0x1, R3 ;  /* 0x00000001ff057819 */ /* 0x000fe40000011603 */
[----:B------:R-:W-:-:S03]  /*6b460*/  SEL R3, RZ, 0x1, !P1 ;  /* 0x00000001ff037807 */ /* 0x000fc60004800000 */
[----:B------:R-:W-:Y:S01]  /*6b470*/  IMAD R7, R5, -0x3, R4 ;  /* 0xfffffffd05077824 */ /* 0x000fe200078e0204 */
[----:B------:R-:W-:Y:S02]  /*6b480*/  LOP3.LUT R0, R0, R3, RZ, 0x3c, !PT ;  /* 0x0000000300007212 */ /* 0x000fe400078e3cff */
[----:B------:R-:W-:Y:S02]  /*6b490*/  PRMT R3, RZ, 0x7610, R3 ;  /* 0x00007610ff037816 */ /* 0x000fe40000000003 */
[----:B------:R-:W-:Y:S01]  /*6b4a0*/  @P3 LOP3.LUT R0, R0, 0x1, R5, 0x78, !PT ;  /* 0x0000000100003812 */ /* 0x000fe200078e7805 */
[----:B------:R-:W-:Y:S01]  /*6b4b0*/  IMAD.MOV.U32 R5, RZ, RZ, -0x1 ;  /* 0xffffffffff057424 */ /* 0x000fe200078e00ff */
[----:B---3--:R-:W-:-:S04]  /*6b4c0*/  IADD3 R15, P1, R15, UR20, RZ ;  /* 0x000000140f0f7c10 */ /* 0x008fc8000ff3e0ff */
[----:B--2---:R-:W-:Y:S01]  /*6b4d0*/  IADD3.X R16, R16, UR7, RZ, P1, !PT ;  /* 0x0000000710107c10 */ /* 0x004fe20008ffe4ff */
[----:B------:R0:W-:Y:S01]  /*6b4e0*/  STL [R1+0xe04], R15 ;  /* 0x000e040f01007387 */ /* 0x0001e20000100800 */
[----:B------:R-:W-:-:S03]  /*6b4f0*/  ISETP.GE.U32.AND P1, PT, R15, UR8, PT ;  /* 0x000000080f007c0c */ /* 0x000fc6000bf26070 */
[----:B------:R0:W-:Y:S01]  /*6b500*/  STL [R1+0xe00], R16 ;  /* 0x000e001001007387 */ /* 0x0001e20000100800 */
[----:B------:R-:W-:-:S13]  /*6b510*/  ISETP.GE.U32.AND.EX P1, PT, R16, UR9, PT, P1 ;  /* 0x0000000910007c0c */ /* 0x000fda000bf26110 */
[----:B0-----:R-:W-:Y:S05]  /*6b520*/  @P1 BRA `(.L_x_2085) ;  /* 0x0000000400681947 */ /* 0x001fea0003800000 */
[----:B------:R-:W0:Y:S01]  /*6b530*/  S2UR UR8, SR_CTAID.X ;  /* 0x00000000000879c3 */ /* 0x000e220000002500 */
[----:B------:R-:W-:Y:S01]  /*6b540*/  ULDC.64 UR10, c[0x0][0x628] ;  /* 0x00018a00000a7ab9 */ /* 0x000fe20000000a00 */
[----:B------:R-:W-:Y:S01]  /*6b550*/  ULDC UR9, c[0x0][0x150] ;  /* 0x0000540000097ab9 */ /* 0x000fe20000000800 */
[----:B------:R-:W-:Y:S01]  /*6b560*/  ISETP.NE.U32.AND P1, PT, RZ, UR10, PT ;  /* 0x0000000aff007c0c */ /* 0x000fe2000bf25070 */
[----:B------:R-:W-:Y:S01]  /*6b570*/  ULDC UR12, c[0x0][0x630] ;  /* 0x00018c00000c7ab9 */ /* 0x000fe20000000800 */
[----:B------:R-:W-:Y:S01]  /*6b580*/  ULDC UR14, c[0x0][0x154] ;  /* 0x00005500000e7ab9 */ /* 0x000fe20000000800 */
[----:B------:R-:W-:Y:S01]  /*6b590*/  IMAD.MOV.U32 R3, RZ, RZ, R16 ;  /* 0x000000ffff037224 */ /* 0x000fe200078e0010 */
[----:B------:R-:W-:Y:S01]  /*6b5a0*/  ISETP.NE.AND.EX P1, PT, RZ, UR11, PT, P1 ;  /* 0x0000000bff007c0c */ /* 0x000fe2000bf25310 */
[----:B------:R-:W1:Y:S01]  /*6b5b0*/  S2UR UR13, SR_CTAID.Y ;  /* 0x00000000000d79c3 */ /* 0x000e620000002600 */
[----:B0-----:R-:W-:-:S05]  /*6b5c0*/  I2FP.F32.U32 R2, UR8 ;  /* 0x0000000800027c45 */ /* 0x001fca0008201000 */
[----:B------:R-:W-:Y:S01]  /*6b5d0*/  FMUL R9, R2, UR9 ;  /* 0x0000000902097c20 */ /* 0x000fe20008400000 */
[----:B------:R-:W-:Y:S01]  /*6b5e0*/  IMAD.MOV.U32 R2, RZ, RZ, R15 ;  /* 0x000000ffff027224 */ /* 0x000fe200078e000f */
[----:B-1----:R-:W-:-:S04]  /*6b5f0*/  I2FP.F32.U32 R12, UR13 ;  /* 0x0000000d000c7c45 */ /* 0x002fc80008201000 */
[----:B------:R-:W0:Y:S01]  /*6b600*/  F2I.U32.TRUNC.NTZ R9, R9 ;  /* 0x0000000900097305 */ /* 0x000e22000020f000 */
[----:B------:R-:W-:Y:S05]  /*6b610*/  @!P1 BRA `(.L_x_2086) ;  /* 0x0000000000289947 */ /* 0x000fea0003800000 */
[----:B------:R-:W-:Y:S02]  /*6b620*/  ULDC UR9, c[0x0][0x634] ;  /* 0x00018d0000097ab9 */ /* 0x000fe40000000800 */
[----:B------:R-:W-:-:S05]  /*6b630*/  IADD3 R3, P1, R15, UR9, RZ ;  /* 0x000000090f037c10 */ /* 0x000fca000ff3e0ff */
[----:B------:R-:W-:-:S04]  /*6b640*/  IMAD.X R13, RZ, RZ, R16, P1 ;  /* 0x000000ffff0d7224 */ /* 0x000fc800008e0610 */
[----:B------:R-:W-:-:S04]  /*6b650*/  IMAD.WIDE.U32 R4, R13, UR10, RZ ;  /* 0x0000000a0d047c25 */ /* 0x000fc8000f8e00ff */
[----:B------:R-:W-:-:S04]  /*6b660*/  IMAD.WIDE.U32 R4, P1, R3, UR11, R4 ;  /* 0x0000000b03047c25 */ /* 0x000fc8000f820004 */
[----:B------:R-:W-:-:S04]  /*6b670*/  IMAD.WIDE.U32 R2, R3, UR10, RZ ;  /* 0x0000000a03027c25 */ /* 0x000fc8000f8e00ff */
[----:B------:R-:W-:Y:S01]  /*6b680*/  IMAD.MOV.U32 R2, RZ, RZ, R5 ;  /* 0x000000ffff027224 */ /* 0x000fe200078e0005 */
[----:B------:R-:W-:Y:S01]  /*6b690*/  IADD3 RZ, P3, R3, R4, RZ ;  /* 0x0000000403ff7210 */ /* 0x000fe20007f7e0ff */
[----:B------:R-:W-:-:S04]  /*6b6a0*/  IMAD.X R3, RZ, RZ, RZ, P1 ;  /* 0x000000ffff037224 */ /* 0x000fc800008e06ff */
[----:B------:R-:W-:-:S08]  /*6b6b0*/  IMAD.WIDE.U32.X R2, R13, UR11, R2, P3 ;  /* 0x0000000b0d027c25 */ /* 0x000fd000098e0402 */
.L_x_2086:
[--C-:B------:R-:W-:Y:S01]  /*6b6c0*/  SHF.R.U64 R10, R2, UR12, R3.reuse ;  /* 0x0000000c020a7c19 */ /* 0x100fe20008001203 */
[----:B------:R-:W-:Y:S01]  /*6b6d0*/  ULDC.64 UR10, c[0x0][0x620] ;  /* 0x00018800000a7ab9 */ /* 0x000fe20000000a00 */
[----:B------:R-:W-:Y:S01]  /*6b6e0*/  SHF.R.U32.HI R2, RZ, UR12, R3 ;  /* 0x0000000cff027c19 */ /* 0x000fe20008011603 */
[----:B------:R-:W-:Y:S01]  /*6b6f0*/  IMAD.MOV.U32 R3, RZ, RZ, R16 ;  /* 0x000000ffff037224 */ /* 0x000fe200078e0010 */
[----:B------:R-:W-:Y:S01]  /*6b700*/  IADD3 R13, P1, RZ, -R10, RZ ;  /* 0x8000000aff0d7210 */ /* 0x000fe20007f3e0ff */
[----:B------:R-:W-:Y:S01]  /*6b710*/  FMUL R12, R12, UR14 ;  /* 0x0000000e0c0c7c20 */ /* 0x000fe20008400000 */
[----:B------:R-:W-:Y:S01]  /*6b720*/  ULDC.64 UR14, c[0x0][0x640] ;  /* 0x00019000000e7ab9 */ /* 0x000fe20000000a00 */
[----:B0-----:R-:W-:Y:S02]  /*6b730*/  R2UR UR9, R9 ;  /* 0x00000000090972ca */ /* 0x001fe400000e0000 */
[----:B------:R-:W-:Y:S01]  /*6b740*/  IMAD.X R2, RZ, RZ, ~R2, P1 ;  /* 0x000000ffff027224 */ /* 0x000fe200008e0e02 */
[----:B------:R-:W-:Y:S01]  /*6b750*/  ISETP.NE.U32.AND P1, PT, RZ, UR14, PT ;  /* 0x0000000eff007c0c */ /* 0x000fe2000bf25070 */
[----:B------:R-:W0:Y:S02]  /*6b760*/  F2I.U32.TRUNC.NTZ R12, R12 ;  /* 0x0000000c000c7305 */ /* 0x000e24000020f000 */
[----:B------:R-:W-:Y:S01]  /*6b770*/  IMAD R2, R2, UR10, RZ ;  /* 0x0000000a02027c24 */ /* 0x000fe2000f8e02ff */
[----:B------:R-:W-:-:S03]  /*6b780*/  ISETP.NE.AND.EX P1, PT, RZ, UR15, PT, P1 ;  /* 0x0000000fff007c0c */ /* 0x000fc6000bf25310 */
[----:B------:R-:W-:Y:S02]  /*6b790*/  IMAD R5, R13, UR11, R2 ;  /* 0x0000000b0d057c24 */ /* 0x000fe4000f8e0202 */
[----:B------:R-:W-:-:S04]  /*6b7a0*/  IMAD.MOV.U32 R2, RZ, RZ, R15 ;  /* 0x000000ffff027224 */ /* 0x000fc800078e000f */
[----:B------:R-:W-:Y:S01]  /*6b7b0*/  IMAD.WIDE.U32 R2, R13, UR10, R2 ;  /* 0x0000000a0d027c25 */ /* 0x000fe2000f8e0002 */
[----:B------:R-:W-:Y:S01]  /*6b7c0*/  ULDC UR10, c[0x0][0x618] ;  /* 0x00018600000a7ab9 */ /* 0x000fe20000000800 */
[----:B0-----:R-:W-:Y:S02]  /*6b7d0*/  R2UR UR11, R12 ;  /* 0x000000000c0b72ca */ /* 0x001fe400000e0000 */
[----:B------:R-:W-:-:S05]  /*6b7e0*/  IMAD.IADD R3, R3, 0x1, R5 ;  /* 0x0000000103037824 */ /* 0x000fca00078e0205 */
[--C-:B------:R-:W-:Y:S02]  /*6b7f0*/  SHF.R.U64 R9, R2, UR10, R3.reuse ;  /* 0x0000000a02097c19 */ /* 0x100fe40008001203 */
[----:B------:R-:W-:Y:S01]  /*6b800*/  SHF.R.U32.HI R2, RZ, UR10, R3 ;  /* 0x0000000aff027c19 */ /* 0x000fe20008011603 */
[----:B------:R-:W-:-:S03]  /*6b810*/  ULDC UR10, c[0x0][0x608] ;  /* 0x00018200000a7ab9 */ /* 0x000fc60000000800 */
[--C-:B------:R-:W-:Y:S02]  /*6b820*/  SHF.R.U64 R13, R9, UR10, R2.reuse ;  /* 0x0000000a090d7c19 */ /* 0x100fe40008001202 */
[----:B------:R-:W-:Y:S01]  /*6b830*/  SHF.R.U32.HI R2, RZ, UR10, R2 ;  /* 0x0000000aff027c19 */ /* 0x000fe20008011602 */
[----:B------:R-:W-:-:S03]  /*6b840*/  ULDC UR10, c[0x0][0x658] ;  /* 0x00019600000a7ab9 */ /* 0x000fc60000000800 */
[--C-:B------:R-:W-:Y:S02]  /*6b850*/  SHF.R.U64 R12, R13, UR10, R2.reuse ;  /* 0x0000000a0d0c7c19 */ /* 0x100fe40008001202 */
[----:B------:R-:W-:-:S03]  /*6b860*/  SHF.R.U32.HI R15, RZ, UR10, R2 ;  /* 0x0000000aff0f7c19 */ /* 0x000fc60008011602 */
[----:B------:R-:W-:Y:S02]  /*6b870*/  IMAD.MOV.U32 R2, RZ, RZ, R12 ;  /* 0x000000ffff027224 */ /* 0x000fe400078e000c */
[----:B------:R-:W-:Y:S01]  /*6b880*/  IMAD.MOV.U32 R3, RZ, RZ, R15 ;  /* 0x000000ffff037224 */ /* 0x000fe200078e000f */
[----:B------:R-:W-:Y:S06]  /*6b890*/  @!P1 BRA `(.L_x_2087) ;  /* 0x0000000000289947 */ /* 0x000fec0003800000 */
        /* <DEDUP_REMOVED lines=10> */
.L_x_2087:
[----:B------:R-:W-:Y:S01]  /*6b940*/  ULDC UR10, c[0x0][0x648] ;  /* 0x00019200000a7ab9 */ /* 0x000fe20000000800 */
[----:B------:R-:W-:Y:S01]  /*6b950*/  UISETP.NE.AND UP0, UPT, UR39, URZ, UPT ;  /* 0x0000003f2700728c */ /* 0x000fe2000bf05270 */
[----:B------:R-:W-:Y:S01]  /*6b960*/  SHF.R.U64 R2, R2, UR10, R3 ;  /* 0x0000000a02027c19 */ /* 0x000fe20008001203 */
[----:B------:R-:W-:Y:S01]  /*6b970*/  ULDC UR10, c[0x0][0x638] ;  /* 0x00018e00000a7ab9 */ /* 0x000fe20000000800 */
[----:B------:R-:W-:Y:S01]  /*6b980*/  UIADD3 UR11, -UR11, URZ, URZ ;  /* 0x0000003f0b0b7290 */ /* 0x000fe2000fffe13f */
[----:B------:R-:W-:Y:S02]  /*6b990*/  LOP3.LUT R13, R13, UR6, RZ, 0xc0, !PT ;  /* 0x000000060d0d7c12 */ /* 0x000fe4000f8ec0ff */
[----:B------:R-:W-:Y:S01]  /*6b9a0*/  IMAD.MOV R3, RZ, RZ, -R2 ;  /* 0x000000ffff037224 */ /* 0x000fe200078e0a02 */
[----:B------:R-:W-:Y:S02]  /*6b9b0*/  LOP3.LUT R9, R9, UR4, RZ, 0xc0, !PT ;  /* 0x0000000409097c12 */ /* 0x000fe4000f8ec0ff */
[----:B------:R-:W-:Y:S01]  /*6b9c0*/  IMAD R5, R2, UR5, R13 ;  /* 0x0000000502057c24 */ /* 0x000fe2000f8e020d */
[----:B------:R-:W-:Y:S01]  /*6b9d0*/  PLOP3.LUT P1, PT, PT, PT, UP0, 0x40, 0x0 ;  /* 0x000000000000781c */ /* 0x000fe20003f2e808 */
[----:B------:R-:W-:Y:S01]  /*6b9e0*/  IMAD R12, R3, UR10, R12 ;  /* 0x0000000a030c7c24 */ /* 0x000fe2000f8e020c */
[----:B------:R-:W-:Y:S01]  /*6b9f0*/  UIADD3 UR10, -UR9, URZ, URZ ;  /* 0x0000003f090a7290 */ /* 0x000fe2000fffe13f */
[----:B------:R-:W-:Y:S01]  /*6ba00*/  PLOP3.LUT P3, PT, PT, PT, UP0, 0x40, 0x0 ;  /* 0x000000000000781c */ /* 0x000fe20003f6e808 */
[----:B------:R-:W-:Y:S01]  /*6ba10*/  IMAD.MOV.U32 R3, RZ, RZ, 0x1 ;  /* 0x00000001ff037424 */ /* 0x000fe200078e00ff */
[----:B------:R-:W-:-:S02]  /*6ba20*/  ULDC UR9, c[0x0][0x144] ;  /* 0x0000510000097ab9 */ /* 0x000fc40000000800 */
[----:B------:R-:W-:-:S03]  /*6ba30*/  UIMAD UR8, UR9, UR10, UR8 ;  /* 0x0000000a090872a4 */ /* 0x000fc6000f8e0208 */
[----:B------:R-:W-:Y:S02]  /*6ba40*/  ULDC UR9, c[0x0][0x148] ;  /* 0x0000520000097ab9 */ /* 0x000fe40000000800 */
[----:B------:R-:W-:-:S03]  /*6ba50*/  @UP0 UIMAD UR8, UR9, UR11, UR13 ;  /* 0x0000000b090802a4 */ /* 0x000fc6000f8e020d */
[----:B------:R-:W-:Y:S02]  /*6ba60*/  ULDC UR9, c[0x0][0x600] ;  /* 0x0001800000097ab9 */ /* 0x000fe40000000800 */
[----:B------:R-:W-:Y:S02]  /*6ba70*/  IMAD R12, R12, UR9, R9 ;  /* 0x000000090c0c7c24 */ /* 0x000fe4000f8e0209 */
[----:B------:R-:W-:Y:S01]  /*6ba80*/  IMAD.U32 R2, RZ, RZ, UR8 ;  /* 0x00000008ff027e24 */ /* 0x000fe2000f8e00ff */
[----:B------:R-:W-:-:S03]  /*6ba90*/  ULDC UR8, c[0x0][0x610] ;  /* 0x0001840000087ab9 */ /* 0x000fc60000000800 */
[----:B------:R-:W-:-:S05]  /*6baa0*/  IMAD R5, R5, UR8, R2 ;  /* 0x0000000805057c24 */ /* 0x000fca000f8e0202 */
[----:B------:R-:W-:Y:S02]  /*6bab0*/  SEL R2, R12, R5, P1 ;  /* 0x000000050c027207 */ /* 0x000fe40000800000 */
[----:B------:R-:W-:-:S07]  /*6bac0*/  SEL R5, R5, R12, P3 ;  /* 0x0000000c05057207 */ /* 0x000fce0001800000 */
.L_x_2085:
[----:B------:R-:W-:Y:S05]  /*6bad0*/  BSYNC B1 ;  /* 0x0000000000017941 */ /* 0x000fea0003800000 */
.L_x_2084:
[----:B------:R-:W-:-:S13]  /*6bae0*/  LOP3.LUT P1, RZ, R3, 0xff, RZ, 0xc0, !PT ;  /* 0x000000ff03ff7812 */ /* 0x000fda000782c0ff */
[----:B------:R-:W-:Y:S05]  /*6baf0*/  @P1 BRA `(.L_x_2088) ;  /* 0xfffffff400241947 */ /* 0x000fea000383ffff */
[----:B------:R-:W-:Y:S05]  /*6bb00*/  BSYNC B0 ;  /* 0x0000000000007941 */ /* 0x000fea0003800000 */
.L_x_2076:
[----:B------:R-:W-:-:S03]  /*6bb10*/  UMOV UR8, 0xffffffff ;  /* 0xffffffff00087882 */ /* 0x000fc60000000000 */
[----:B------:R-:W-:Y:S05]  /*6bb20*/  BRA.DIV UR8, `(.L_x_2089) ;  /* 0x0000000208f87947 */ /* 0x000fea000b800000 */
[----:B------:R-:W-:-:S13]  /*6bb30*/  ELECT P6, URZ, PT ;  /* 0x00000000003f782f */ /* 0x000fda00038c0000 */
.L_x_2102:
[----:B------:R-:W-:Y:S04]  /*6bb40*/  BSSY B0, `(.L_x_2090) ;  /* 0x0000023000007945 */ /* 0x000fe80003800000 */
[----:B------:R-:W-:Y:S05]  /*6bb50*/  @!P6 BRA `(.L_x_2091) ;  /* 0x000000000084e947 */ /* 0x000fea0003800000 */
[----:B------:R-:W-:-:S04]  /*6bb60*/  ULOP3.LUT UR8, UR38, 0x2, URZ, 0xfc, !UPT ;  /* 0x0000000226087892 */ /* 0x000fc8000f8efc3f */
[----:B------:R-:W-:-:S06]  /*6bb70*/  UISETP.NE.AND UP0, UPT, UR8, 0x3, UPT ;  /* 0x000000030800788c */ /* 0x000fcc000bf05270 */
[----:B------:R-:W-:-:S13]  /*6bb80*/  PLOP3.LUT P0, PT, PT, PT, UP0, 0x80, 0x0 ;  /* 0x000000000000781c */ /* 0x000fda0003f0f008 */
[----:B------:R-:W-:Y:S05]  /*6bb90*/  @!P0 BRA `(.L_x_2092) ;  /* 0x0000000000048947 */ /* 0x000fea0003800000 */
[----:B------:R-:W-:Y:S01]  /*6bba0*/  BPT.TRAP 0x1 ;  /* 0x000000040000795c */ /* 0x000fe20000300000 */
.L_x_2092:
[----:B------:R-:W0:Y:S01]  /*6bbb0*/  S2R R3, SR_CgaCtaId ;  /* 0x0000000000037919 */ /* 0x000e220000008800 */
[----:B------:R-:W-:-:S04]  /*6bbc0*/  MOV R2, 0x400 ;  /* 0x0000040000027802 */ /* 0x000fc80000000f00 */
[----:B0-----:R-:W-:Y:S02]  /*6bbd0*/  LEA R2, R3, R2, 0x18 ;  /* 0x0000000203027211 */ /* 0x001fe400078ec0ff */
[----:B------:R-:W-:-:S03]  /*6bbe0*/  SHF.L.U32 R3, R0, 0x1f, RZ ;  /* 0x0000001f00037819 */ /* 0x000fc600000006ff */
[----:B------:R-:W-:-:S04]  /*6bbf0*/  VIADD R2, R2, 0x18 ;  /* 0x0000001802027836 */ /* 0x000fc80000000000 */
[----:B------:R-:W-:-:S04]  /*6bc00*/  IMAD R4, R7, 0x8, R2 ;  /* 0x0000000807047824 */ /* 0x000fc800078e0202 */
[----:B------:R-:W0:Y:S02]  /*6bc10*/  SYNCS.PHASECHK.TRANS64.TRYWAIT P0, [R4+URZ], R3 ;  /* 0x00000003040075a7 */ /* 0x000e24000800017f */
[----:B0-----:R-:W-:Y:S05]  /*6bc20*/  @!P0 BRA `(.L_x_2093) ;  /* 0x0000000000d88947 */ /* 0x001fea0003800000 */
.L_x_2103:
[----:B------:R-:W-:-:S05]  /*6bc30*/  VIADD R7, R7, 0x1 ;  /* 0x0000000107077836 */ /* 0x000fca0000000000 */
[----:B------:R-:W-:-:S04]  /*6bc40*/  ISETP.NE.AND P0, PT, R7, 0x3, PT ;  /* 0x000000030700780c */ /* 0x000fc80003f05270 */
[----:B0-----:R-:W-:Y:S02]  /*6bc50*/  SEL R3, RZ, 0x1, P0 ;  /* 0x00000001ff037807 */ /* 0x001fe40000000000 */
[----:B------:R-:W-:Y:S02]  /*6bc60*/  SEL R7, R7, RZ, P0 ;  /* 0x000000ff07077207 */ /* 0x000fe40000000000 */
[----:B------:R-:W-:-:S03]  /*6bc70*/  LOP3.LUT R5, R0, R3, RZ, 0x3c, !PT ;  /* 0x0000000300057212 */ /* 0x000fc600078e3cff */
[----:B------:R-:W-:Y:S01]  /*6bc80*/  IMAD R3, R7, 0x8, R2 ;  /* 0x0000000807037824 */ /* 0x000fe200078e0202 */
[----:B------:R-:W-:-:S04]  /*6bc90*/  SHF.L.U32 R0, R5, 0x1f, RZ ;  /* 0x0000001f05007819 */ /* 0x000fc800000006ff */
[----:B------:R-:W0:Y:S02]  /*6bca0*/  SYNCS.PHASECHK.TRANS64.TRYWAIT P0, [R3+URZ], R0 ;  /* 0x00000000030075a7 */ /* 0x000e24000800017f */
[----:B0-----:R-:W-:Y:S05]  /*6bcb0*/  @!P0 BRA `(.L_x_2094) ;  /* 0x0000000000c88947 */ /* 0x001fea0003800000 */
.L_x_2104:
[----:B0-----:R-:W-:-:S05]  /*6bcc0*/  VIADD R0, R7, 0x1 ;  /* 0x0000000107007836 */ /* 0x001fca0000000000 */
[----:B------:R-:W-:-:S04]  /*6bcd0*/  ISETP.NE.AND P0, PT, R0, 0x3, PT ;  /* 0x000000030000780c */ /* 0x000fc80003f05270 */
[----:B------:R-:W-:Y:S02]  /*6bce0*/  SEL R4, RZ, 0x1, P0 ;  /* 0x00000001ff047807 */ /* 0x000fe40000000000 */
[----:B------:R-:W-:Y:S02]  /*6bcf0*/  SEL R3, R0, RZ, P0 ;  /* 0x000000ff00037207 */ /* 0x000fe40000000000 */
[----:B------:R-:W-:-:S03]  /*6bd00*/  LOP3.LUT R0, R5, R4, RZ, 0x3c, !PT ;  /* 0x0000000405007212 */ /* 0x000fc600078e3cff */
[----:B------:R-:W-:Y:S01]  /*6bd10*/  IMAD R3, R3, 0x8, R2 ;  /* 0x0000000803037824 */ /* 0x000fe200078e0202 */
[----:B------:R-:W-:-:S07]  /*6bd20*/  SHF.L.U32 R0, R0, 0x1f, RZ ;  /* 0x0000001f00007819 */ /* 0x000fce00000006ff */
.L_x_2095:
[----:B0-----:R0:W1:Y:S02]  /*6bd30*/  SYNCS.PHASECHK.TRANS64.TRYWAIT P0, [R3+URZ], R0 ;  /* 0x00000000030075a7 */ /* 0x001064000800017f */
[----:B-1----:R-:W-:Y:S05]  /*6bd40*/  @!P0 NANOSLEEP.SYNCS 0x989680 ;  /* 0x009896800000895d */ /* 0x002fea0003900000 */
[----:B------:R-:W1:Y:S02]  /*6bd50*/  @!P0 SYNCS.PHASECHK.TRANS64 P0, [R3+URZ], R0 ;  /* 0x00000000030085a7 */ /* 0x000e64000800007f */
[----:B-1----:R-:W-:Y:S05]  /*6bd60*/  @!P0 BRA `(.L_x_2095) ;  /* 0xfffffffc00f08947 */ /* 0x002fea000383ffff */
.L_x_2091:
[----:B------:R-:W-:Y:S05]  /*6bd70*/  BSYNC B0 ;  /* 0x0000000000007941 */ /* 0x000fea0003800000 */
.L_x_2090:
[----:B------:R-:W-:Y:S05]  /*6bd80*/  EXIT ;  /* 0x000000000000794d */ /* 0x000fea0003800000 */
.L_x_17:
[----:B-1----:R1:W4:Y:S02]  /*6bd90*/  SYNCS.PHASECHK.TRANS64.TRYWAIT P1, [R3+URZ], R0 ;  /* 0x00000000030075a7 */ /* 0x002324000802017f */
[----:B----4-:R-:W-:Y:S05]  /*6bda0*/  @!P1 NANOSLEEP.SYNCS 0x989680 ;  /* 0x009896800000995d */ /* 0x010fea0003900000 */
[----:B------:R-:W4:Y:S02]  /*6bdb0*/  @!P1 SYNCS.PHASECHK.TRANS64 P1, [R3+URZ], R0 ;  /* 0x00000000030095a7 */ /* 0x000f24000802007f */
[----:B----4-:R-:W-:Y:S05]  /*6bdc0*/  @!P1 BRA `(.L_x_17) ;  /* 0xfffffffc00f09947 */ /* 0x010fea000383ffff */
[----:B------:R-:W-:Y:S05]  /*6bdd0*/  BRA `(.L_x_16) ;  /* 0xfffff95400887947 */ /* 0x000fea000383ffff */
.L_x_22:
[----:B--2---:R-:W-:-:S04]  /*6bde0*/  IMAD.U32 R6, RZ, RZ, UR8 ;  /* 0x00000008ff067e24 */ /* 0x004fc8000f8e00ff */
[----:B------:R2:W3:Y:S03]  /*6bdf0*/  SYNCS.PHASECHK.TRANS64.TRYWAIT P1, [R6+URZ], R4 ;  /* 0x00000004060075a7 */ /* 0x0004e6000802017f */
[----:B---3--:R-:W-:Y:S05]  /*6be00*/  @!P1 NANOSLEEP.SYNCS 0x989680 ;  /* 0x009896800000995d */ /* 0x008fea0003900000 */
[----:B------:R-:W3:Y:S02]  /*6be10*/  @!P1 SYNCS.PHASECHK.TRANS64 P1, [R6+URZ], R4 ;  /* 0x00000004060095a7 */ /* 0x000ee4000802007f */
[----:B---3--:R-:W-:Y:S05]  /*6be20*/  @!P1 BRA `(.L_x_22) ;  /* 0xfffffffc00ec9947 */ /* 0x008fea000383ffff */
[----:B------:R-:W-:Y:S05]  /*6be30*/  BRA `(.L_x_21) ;  /* 0xfffffa2c00307947 */ /* 0x000fea000383ffff */
.L_x_2077:
[----:B------:R-:W-:Y:S01]  /*6be40*/  BSSY B1, `(.L_x_2096) ;  /* 0x0000006000017945 */ /* 0x000fe20003800000 */
[----:B------:R-:W-:-:S07]  /*6be50*/  IMAD.MOV.U32 R15, RZ, RZ, -0x1 ;  /* 0xffffffffff0f7424 */ /* 0x000fce00078e00ff */
[----:B------:R-:W-:Y:S05]  /*6be60*/  WARPSYNC.COLLECTIVE R15, `(.L_x_2097) ;  /* 0x000000000f0c7348 */ /* 0x000fea0003c00000 */
[----:B------:R-:W-:Y:S02]  /*6be70*/  ELECT P6, UR62, PT ;  /* 0x00000000003e782f */ /* 0x000fe400038c0000 */
[----:B------:R-:W-:Y:S01]  /*6be80*/  MOV R14, UR62 ;  /* 0x0000003e000e7c02 */ /* 0x000fe20008000f00 */
[----:B------:R-:W-:Y:S10]  /*6be90*/  ENDCOLLECTIVE ;  /* 0x000000000000791b */ /* 0x000ff40003800000 */
.L_x_2097:
[----:B------:R-:W-:Y:S05]  /*6bea0*/  BSYNC B1 ;  /* 0x0000000000017941 */ /* 0x000fea0003800000 */
.L_x_2096:
[----:B------:R-:W-:Y:S05]  /*6beb0*/  BRA `(.L_x_2098) ;  /* 0xfffffff000407947 */ /* 0x000fea000383ffff */
.L_x_2080:
[----:B-1----:R1:W2:Y:S02]  /*6bec0*/  SYNCS.PHASECHK.TRANS64.TRYWAIT P1, [R15+URZ+0x18], R12 ;  /* 0x0000180c0f0075a7 */ /* 0x0022a4000802017f */
[----:B--2---:R-:W-:Y:S05]  /*6bed0*/  @!P1 NANOSLEEP.SYNCS 0x989680 ;  /* 0x009896800000995d */ /* 0x004fea0003900000 */
[----:B------:R-:W2:Y:S02]  /*6bee0*/  @!P1 SYNCS.PHASECHK.TRANS64 P1, [R15+URZ+0x18], R12 ;  /* 0x0000180c0f0095a7 */ /* 0x000ea4000802007f */
[----:B--2---:R-:W-:Y:S05]  /*6bef0*/  @!P1 BRA `(.L_x_2080) ;  /* 0xfffffffc00f09947 */ /* 0x004fea000383ffff */
[----:B------:R-:W-:Y:S05]  /*6bf00*/  BRA `(.L_x_2099) ;  /* 0xfffffff000747947 */ /* 0x000fea000383ffff */
.L_x_2089:
[----:B------:R-:W-:Y:S01]  /*6bf10*/  BSSY B0, `(.L_x_2100) ;  /* 0x0000006000007945 */ /* 0x000fe20003800000 */
[----:B------:R-:W-:-:S07]  /*6bf20*/  IMAD.MOV.U32 R15, RZ, RZ, -0x1 ;  /* 0xffffffffff0f7424 */ /* 0x000fce00078e00ff */
[----:B------:R-:W-:Y:S05]  /*6bf30*/  WARPSYNC.COLLECTIVE R15, `(.L_x_2101) ;  /* 0x000000000f0c7348 */ /* 0x000fea0003c00000 */
[----:B------:R-:W-:Y:S02]  /*6bf40*/  ELECT P6, UR62, PT ;  /* 0x00000000003e782f */ /* 0x000fe400038c0000 */
[----:B------:R-:W-:Y:S01]  /*6bf50*/  MOV R14, UR62 ;  /* 0x0000003e000e7c02 */ /* 0x000fe20008000f00 */
[----:B------:R-:W-:Y:S10]  /*6bf60*/  ENDCOLLECTIVE ;  /* 0x000000000000791b */ /* 0x000ff40003800000 */
.L_x_2101:
[----:B------:R-:W-:Y:S05]  /*6bf70*/  BSYNC B0 ;  /* 0x0000000000007941 */ /* 0x000fea0003800000 */
.L_x_2100:
[----:B------:R-:W-:Y:S05]  /*6bf80*/  BRA `(.L_x_2102) ;  /* 0xfffffff800ec7947 */ /* 0x000fea000383ffff */
.L_x_2093:
[----:B0-----:R0:W1:Y:S02]  /*6bf90*/  SYNCS.PHASECHK.TRANS64.TRYWAIT P0, [R4+URZ], R3 ;  /* 0x00000003040075a7 */ /* 0x001064000800017f */
[----:B-1----:R-:W-:Y:S05]  /*6bfa0*/  @!P0 NANOSLEEP.SYNCS 0x989680 ;  /* 0x009896800000895d */ /* 0x002fea0003900000 */
[----:B------:R-:W1:Y:S02]  /*6bfb0*/  @!P0 SYNCS.PHASECHK.TRANS64 P0, [R4+URZ], R3 ;  /* 0x00000003040085a7 */ /* 0x000e64000800007f */
[----:B-1----:R-:W-:Y:S05]  /*6bfc0*/  @!P0 BRA `(.L_x_2093) ;  /* 0xfffffffc00f08947 */ /* 0x002fea000383ffff */
[----:B------:R-:W-:Y:S05]  /*6bfd0*/  BRA `(.L_x_2103) ;  /* 0xfffffffc00147947 */ /* 0x000fea000383ffff */
.L_x_2094:
[----:B0-----:R0:W1:Y:S02]  /*6bfe0*/  SYNCS.PHASECHK.TRANS64.TRYWAIT P0, [R3+URZ], R0 ;  /* 0x00000000030075a7 */ /* 0x001064000800017f */
[----:B-1----:R-:W-:Y:S05]  /*6bff0*/  @!P0 NANOSLEEP.SYNCS 0x989680 ;  /* 0x009896800000895d */ /* 0x002fea0003900000 */
[----:B------:R-:W1:Y:S02]  /*6c000*/  @!P0 SYNCS.PHASECHK.TRANS64 P0, [R3+URZ], R0 ;  /* 0x00000000030085a7 */ /* 0x000e64000800007f */
[----:B-1----:R-:W-:Y:S05]  /*6c010*/  @!P0 BRA `(.L_x_2094) ;  /* 0xfffffffc00f08947 */ /* 0x002fea000383ffff */
[----:B------:R-:W-:Y:S05]  /*6c020*/  BRA `(.L_x_2104) ;  /* 0xfffffffc00247947 */ /* 0x000fea000383ffff */
.L_x_2105:
[----:B------:R-:W-:-:S00]  /*6c030*/  BRA `(.L_x_2105) ;  /* 0xfffffffc00fc7947 */ /* 0x000fc0000383ffff */
[----:B------:R-:W-:-:S00]  /*6c040*/  NOP ;  /* 0x0000000000007918 */ /* 0x000fc00000000000 */
        /* <DEDUP_REMOVED lines=11> */
.L_x_2106:


//--------------------- .nv.global.init           --------------------------
	.section	.nv.global.init,"aw",@progbits
.nv.global.init:
	.type		$str$22,@object
	.size		$str$22,($str$23 - $str$22)
$str$22:
        /*0000*/ 	.byte	0x6b, 0x5f, 0x74, 0x69, 0x6c, 0x65, 0x5f, 0x63, 0x6f, 0x75, 0x6e, 0x74, 0x20, 0x3e, 0x3d, 0x20
        /*0010*/ 	.byte	0x31, 0x00
	.type		$str$23,@object
	.size		$str$23,(__unnamed_1 - $str$23)
$str$23:
        /*0012*/ 	.byte	0x2f, 0x74, 0x6d, 0x70, 0x2f, 0x63, 0x75, 0x74, 0x6c, 0x61, 0x73, 0x73, 0x5f, 0x73, 0x77, 0x65
        /*0022*/ 	.byte	0x65, 0x70, 0x5f, 0x73, 0x72, 0x63, 0x2f, 0x69, 0x6e, 0x63, 0x6c, 0x75, 0x64, 0x65, 0x2f, 0x63
        /*0032*/ 	.byte	0x75, 0x74, 0x6c, 0x61, 0x73, 0x73, 0x2f, 0x67, 0x65, 0x6d, 0x6d, 0x2f, 0x63, 0x6f, 0x6c, 0x6c
        /*0042*/ 	.byte	0x65, 0x63, 0x74, 0x69, 0x76, 0x65, 0x2f, 0x73, 0x6d, 0x39, 0x30, 0x5f, 0x6d, 0x6d, 0x61, 0x5f
        /*0052*/ 	.byte	0x74, 0x6d, 0x61, 0x5f, 0x67, 0x6d, 0x6d, 0x61, 0x5f, 0x73, 0x73, 0x5f, 0x77, 0x61, 0x72, 0x70
        /*0062*/ 	.byte	0x73, 0x70, 0x65, 0x63, 0x69, 0x61, 0x6c, 0x69, 0x7a, 0x65, 0x64, 0x2e, 0x68, 0x70, 0x70, 0x00
	.type		__unnamed_1,@object
	.size		__unnamed_1,(.L_0 - __unnamed_1)
__unnamed_1:
        /* <DEDUP_REMOVED lines=181> */
        /*0bc2*/ 	.byte	0x00
.L_0:


//--------------------- .nv.shared._ZN7cutlass13device_kernelINS_4gemm6kernel13GemmUniversalIN4cute5tupleIJiiiiEEENS1_10collective13CollectiveMmaINS1_34MainloopSm90TmaGmmaWarpSpecializedILi3ENS5_IJNS4_1CILi1EEESB_SB_EEENS1_35KernelTmaWarpSpecializedCooperativeEEENS5_IJNSA_ILi512EEESF_NSA_ILi32EEEEEENS_6half_tENS5_IJlSB_lEEESI_SJ_NS4_8TiledMMAINS4_8MMA_AtomIJNS4_4SM904GMMA26MMA_64x256x16_F32F16F16_SSILNSN_5MajorE0ELSP_0ELNSN_7ScaleInE1ELSQ_1EEEEEENS4_6LayoutINS5_IJNSA_ILi2EEESB_SB_EEENS5_IJSB_NSA_ILi0EEESW_EEEEENS5_IJNS4_10UnderscoreESZ_SZ_EEEEENS4_13SM90_TMA_LOADENS4_14ComposedLayoutINS4_7SwizzleILi2ELi4ELi3EEENS4_18smem_ptr_flag_bitsILi16EEENST_INS5_IJNSA_ILi8EEESG_EEENS5_IJSG_SB_EEEEEEEvNS4_8identityES12_S1C_vS1D_EENS_8epilogue10collective6detail29Sm90TmaWarpSpecializedAdapterINS1G_15DefaultEpilogueISI_SJ_SJ_NS1F_6thread17LinearCombinationISI_Li1EffLNS1K_9ScaleType4KindE0ELNS_15FloatRoundStyleE2ESI_EENS1_15EpilogueDefaultEEEEEvvEEEEvNT_6ParamsE --------------------------
	.section	.nv.shared._ZN7cutlass13device_kernelINS_4gemm6kernel13GemmUniversalIN4cute5tupleIJiiiiEEENS1_10collective13CollectiveMmaINS1_34MainloopSm90TmaGmmaWarpSpecializedILi3ENS5_IJNS4_1CILi1EEESB_SB_EEENS1_35KernelTmaWarpSpecializedCooperativeEEENS5_IJNSA_ILi512EEESF_NSA_ILi32EEEEEENS_6half_tENS5_IJlSB_lEEESI_SJ_NS4_8TiledMMAINS4_8MMA_AtomIJNS4_4SM904GMMA26MMA_64x256x16_F32F16F16_SSILNSN_5MajorE0ELSP_0ELNSN_7ScaleInE1ELSQ_1EEEEEENS4_6LayoutINS5_IJNSA_ILi2EEESB_SB_EEENS5_IJSB_NSA_ILi0EEESW_EEEEENS5_IJNS4_10UnderscoreESZ_SZ_EEEEENS4_13SM90_TMA_LOADENS4_14ComposedLayoutINS4_7SwizzleILi2ELi4ELi3EEENS4_18smem_ptr_flag_bitsILi16EEENST_INS5_IJNSA_ILi8EEESG_EEENS5_IJSG_SB_EEEEEEEvNS4_8identityES12_S1C_vS1D_EENS_8epilogue10collective6detail29Sm90TmaWarpSpecializedAdapterINS1G_15DefaultEpilogueISI_SJ_SJ_NS1F_6thread17LinearCombinationISI_Li1EffLNS1K_9ScaleType4KindE0ELNS_15FloatRoundStyleE2ESI_EENS1_15EpilogueDefaultEEEEEvvEEEEvNT_6ParamsE,"aw",@nobits
	.sectionflags	@""
	.align	16
	.zero		1024


//--------------------- .nv.shared.reserved.0     --------------------------
	.section	.nv.shared.reserved.0,"aw",@nobits
	.weak		__nv_reservedSMEM_offset_0_alias
	.size		__nv_reservedSMEM_offset_0_alias, 0, 0
	.other		__nv_reservedSMEM_offset_0_alias,@"STO_CUDA_RESERVED_SHARED STV_DEFAULT"
__nv_reservedSMEM_offset_0_alias:
	.zero		0


//--------------------- .nv.global                --------------------------
	.section	.nv.global,"aw",@nobits
.nv.global:
	.type		_ZN39_INTERNAL_61e6df1b_4_k_cu_bb7cb8d1_50754cute1_E,@object
	.size		_ZN39_INTERNAL_61e6df1b_4_k_cu_bb7cb8d1_50754cute1_E,(_ZN39_INTERNAL_61e6df1b_4_k_cu_bb7cb8d1_50754cuda3std3__45__cpo6cbeginE - _ZN39_INTERNAL_61e6df1b_4_k_cu_bb7cb8d1_50754cute1_E)
_ZN39_INTERNAL_61e6df1b_4_k_cu_bb7cb8d1_50754cute1_E:
	.zero		1
	.type		_ZN39_INTERNAL_61e6df1b_4_k_cu_bb7cb8d1_50754cuda3std3__45__cpo6cbeginE,@object
	.size		_ZN39_INTERNAL_61e6df1b_4_k_cu_bb7cb8d1_50754cuda3std3__45__cpo6cbeginE,(_ZN39_INTERNAL_61e6df1b_4_k_cu_bb7cb8d1_50754cuda3std3__48in_placeE - _ZN39_INTERNAL_61e6df1b_4_k_cu_bb7cb8d1_50754cuda3std3__45__cpo6cbeginE)
_ZN39_INTERNAL_61e6df1b_4_k_cu_bb7cb8d1_50754cuda3std3__45__cpo6cbeginE:
	.zero		1
	.type		_ZN39_INTERNAL_61e6df1b_4_k_cu_bb7cb8d1_50754cuda3std3__48in_placeE,@object
	.size		_ZN39_INTERNAL_61e6df1b_4_k_cu_bb7cb8d1_50754cuda3std3__48in_placeE,(_ZN39_INTERNAL_61e6df1b_4_k_cu_bb7cb8d1_50754cuda3std6ranges3__45__cpo9iter_moveE - _ZN39_INTERNAL_61e6df1b_4_k_cu_bb7cb8d1_50754cuda3std3__48in_placeE)
_ZN39_INTERNAL_61e6df1b_4_k_cu_bb7cb8d1_50754cuda3std3__48in_placeE:
	.zero		1
	.type		_ZN39_INTERNAL_61e6df1b_4_k_cu_bb7cb8d1_50754cuda3std6ranges3__45__cpo9iter_moveE,@object
	.size		_ZN39_INTERNAL_61e6df1b_4_k_cu_bb7cb8d1_50754cuda3std6ranges3__45__cpo9iter_moveE,(_ZN39_INTERNAL_61e6df1b_4_k_cu_bb7cb8d1_50754cuda3std3__45__cpo5beginE - _ZN39_INTERNAL_61e6df1b_4_k_cu_bb7cb8d1_50754cuda3std6ranges3__45__cpo9iter_moveE)
_ZN39_INTERNAL_61e6df1b_4_k_cu_bb7cb8d1_50754cuda3std6ranges3__45__cpo9iter_moveE:
	.zero		1
	.type		_ZN39_INTERNAL_61e6df1b_4_k_cu_bb7cb8d1_50754cuda3std3__45__cpo5beginE,@object
	.size		_ZN39_INTERNAL_61e6df1b_4_k_cu_bb7cb8d1_50754cuda3std3__45__cpo5beginE,(_ZN39_INTERNAL_61e6df1b_4_k_cu_bb7cb8d1_50754cuda3std3__441_GLOBAL__N__61e6df1b_4_k_cu_bb7cb8d1_50756ignoreE - _ZN39_INTERNAL_61e6df1b_4_k_cu_bb7cb8d1_50754cuda3std3__45__cpo5beginE)
_ZN39_INTERNAL_61e6df1b_4_k_cu_bb7cb8d1_50754cuda3std3__45__cpo5beginE:
	.zero		1
	.type		_ZN39_INTERNAL_61e6df1b_4_k_cu_bb7cb8d1_50754cuda3std3__441_GLOBAL__N__61e6df1b_4_k_cu_bb7cb8d1_50756ignoreE,@object
	.size		_ZN39_INTERNAL_61e6df1b_4_k_cu_bb7cb8d1_50754cuda3std3__441_GLOBAL__N__61e6df1b_4_k_cu_bb7cb8d1_50756ignoreE,(_ZN39_INTERNAL_61e6df1b_4_k_cu_bb7cb8d1_50754cute7productE - _ZN39_INTERNAL_61e6df1b_4_k_cu_bb7cb8d1_50754cuda3std3__441_GLOBAL__N__61e6df1b_4_k_cu_bb7cb8d1_50756ignoreE)
_ZN39_INTERNAL_61e6df1b_4_k_cu_bb7cb8d1_50754cuda3std3__441_GLOBAL__N__61e6df1b_4_k_cu_bb7cb8d1_50756ignoreE:
	.zero		1
	.type		_ZN39_INTERNAL_61e6df1b_4_k_cu_bb7cb8d1_50754cute7productE,@object
	.size		_ZN39_INTERNAL_61e6df1b_4_k_cu_bb7cb8d1_50754cute7productE,(_ZN39_INTERNAL_61e6df1b_4_k_cu_bb7cb8d1_50754cuda3std3__45__cpo3endE - _ZN39_INTERNAL_61e6df1b_4_k_cu_bb7cb8d1_50754cute7productE)
_ZN39_INTERNAL_61e6df1b_4_k_cu_bb7cb8d1_50754cute7productE:
	.zero		1
	.type		_ZN39_INTERNAL_61e6df1b_4_k_cu_bb7cb8d1_50754cuda3std3__45__cpo3endE,@object
	.size		_ZN39_INTERNAL_61e6df1b_4_k_cu_bb7cb8d1_50754cuda3std3__45__cpo3endE,(_ZN39_INTERNAL_61e6df1b_4_k_cu_bb7cb8d1_50754cuda3std3__419piecewise_constructE - _ZN39_INTERNAL_61e6df1b_4_k_cu_bb7cb8d1_50754cuda3std3__45__cpo3endE)
_ZN39_INTERNAL_61e6df1b_4_k_cu_bb7cb8d1_50754cuda3std3__45__cpo3endE:
	.zero		1
	.type		_ZN39_INTERNAL_61e6df1b_4_k_cu_bb7cb8d1_50754cuda3std3__419piecewise_constructE,@object
	.size		_ZN39_INTERNAL_61e6df1b_4_k_cu_bb7cb8d1_50754cuda3std3__419piecewise_constructE,(_ZN39_INTERNAL_61e6df1b_4_k_cu_bb7cb8d1_50754cuda3std3__45__cpo4cendE - _ZN39_INTERNAL_61e6df1b_4_k_cu_bb7cb8d1_50754cuda3std3__419piecewise_constructE)
_ZN39_INTERNAL_61e6df1b_4_k_cu_bb7cb8d1_50754cuda3std3__419piecewise_constructE:
	.zero		1
	.type		_ZN39_INTERNAL_61e6df1b_4_k_cu_bb7cb8d1_50754cuda3std3__45__cpo4cendE,@object
	.size		_ZN39_INTERNAL_61e6df1b_4_k_cu_bb7cb8d1_50754cuda3std3__45__cpo4cendE,(_ZN39_INTERNAL_61e6df1b_4_k_cu_bb7cb8d1_50754cuda3std6ranges3__45__cpo4swapE - _ZN39_INTERNAL_61e6df1b_4_k_cu_bb7cb8d1_50754cuda3std3__45__cpo4cendE)
_ZN39_INTERNAL_61e6df1b_4_k_cu_bb7cb8d1_50754cuda3std3__45__cpo4cendE:
	.zero		1
	.type		_ZN39_INTERNAL_61e6df1b_4_k_cu_bb7cb8d1_50754cuda3std6ranges3__45__cpo4swapE,@object
	.size		_ZN39_INTERNAL_61e6df1b_4_k_cu_bb7cb8d1_50754cuda3std6ranges3__45__cpo4swapE,(.L_8 - _ZN39_INTERNAL_61e6df1b_4_k_cu_bb7cb8d1_50754cuda3std6ranges3__45__cpo4swapE)
_ZN39_INTERNAL_61e6df1b_4_k_cu_bb7cb8d1_50754cuda3std6ranges3__45__cpo4swapE:
	.zero		1
.L_8:


//--------------------- .nv.constant0._ZN7cutlass13device_kernelINS_4gemm6kernel13GemmUniversalIN4cute5tupleIJiiiiEEENS1_10collective13CollectiveMmaINS1_34MainloopSm90TmaGmmaWarpSpecializedILi3ENS5_IJNS4_1CILi1EEESB_SB_EEENS1_35KernelTmaWarpSpecializedCooperativeEEENS5_IJNSA_ILi512EEESF_NSA_ILi32EEEEEENS_6half_tENS5_IJlSB_lEEESI_SJ_NS4_8TiledMMAINS4_8MMA_AtomIJNS4_4SM904GMMA26MMA_64x256x16_F32F16F16_SSILNSN_5MajorE0ELSP_0ELNSN_7ScaleInE1ELSQ_1EEEEEENS4_6LayoutINS5_IJNSA_ILi2EEESB_SB_EEENS5_IJSB_NSA_ILi0EEESW_EEEEENS5_IJNS4_10UnderscoreESZ_SZ_EEEEENS4_13SM90_TMA_LOADENS4_14ComposedLayoutINS4_7SwizzleILi2ELi4ELi3EEENS4_18smem_ptr_flag_bitsILi16EEENST_INS5_IJNSA_ILi8EEESG_EEENS5_IJSG_SB_EEEEEEEvNS4_8identityES12_S1C_vS1D_EENS_8epilogue10collective6detail29Sm90TmaWarpSpecializedAdapterINS1G_15DefaultEpilogueISI_SJ_SJ_NS1F_6thread17LinearCombinationISI_Li1EffLNS1K_9ScaleType4KindE0ELNS_15FloatRoundStyleE2ESI_EENS1_15EpilogueDefaultEEEEEvvEEEEvNT_6ParamsE --------------------------
	.section	.nv.constant0._ZN7cutlass13device_kernelINS_4gemm6kernel13GemmUniversalIN4cute5tupleIJiiiiEEENS1_10collective13CollectiveMmaINS1_34MainloopSm90TmaGmmaWarpSpecializedILi3ENS5_IJNS4_1CILi1EEESB_SB_EEENS1_35KernelTmaWarpSpecializedCooperativeEEENS5_IJNSA_ILi512EEESF_NSA_ILi32EEEEEENS_6half_tENS5_IJlSB_lEEESI_SJ_NS4_8TiledMMAINS4_8MMA_AtomIJNS4_4SM904GMMA26MMA_64x256x16_F32F16F16_SSILNSN_5MajorE0ELSP_0ELNSN_7ScaleInE1ELSQ_1EEEEEENS4_6LayoutINS5_IJNSA_ILi2EEESB_SB_EEENS5_IJSB_NSA_ILi0EEESW_EEEEENS5_IJNS4_10UnderscoreESZ_SZ_EEEEENS4_13SM90_TMA_LOADENS4_14ComposedLayoutINS4_7SwizzleILi2ELi4ELi3EEENS4_18smem_ptr_flag_bitsILi16EEENST_INS5_IJNSA_ILi8EEESG_EEENS5_IJSG_SB_EEEEEEEvNS4_8identityES12_S1C_vS1D_EENS_8epilogue10collective6detail29Sm90TmaWarpSpecializedAdapterINS1G_15DefaultEpilogueISI_SJ_SJ_NS1F_6thread17LinearCombinationISI_Li1EffLNS1K_9ScaleType4KindE0ELNS_15FloatRoundStyleE2ESI_EENS1_15EpilogueDefaultEEEEEvvEEEEvNT_6ParamsE,"a",@progbits
	.sectionflags	@""
	.align	4
.nv.constant0._ZN7cutlass13device_kernelINS_4gemm6kernel13GemmUniversalIN4cute5tupleIJiiiiEEENS1_10collective13CollectiveMmaINS1_34MainloopSm90TmaGmmaWarpSpecializedILi3ENS5_IJNS4_1CILi1EEESB_SB_EEENS1_35KernelTmaWarpSpecializedCooperativeEEENS5_IJNSA_ILi512EEESF_NSA_ILi32EEEEEENS_6half_tENS5_IJlSB_lEEESI_SJ_NS4_8TiledMMAINS4_8MMA_AtomIJNS4_4SM904GMMA26MMA_64x256x16_F32F16F16_SSILNSN_5MajorE0ELSP_0ELNSN_7ScaleInE1ELSQ_1EEEEEENS4_6LayoutINS5_IJNSA_ILi2EEESB_SB_EEENS5_IJSB_NSA_ILi0EEESW_EEEEENS5_IJNS4_10UnderscoreESZ_SZ_EEEEENS4_13SM90_TMA_LOADENS4_14ComposedLayoutINS4_7SwizzleILi2ELi4ELi3EEENS4_18smem_ptr_flag_bitsILi16EEENST_INS5_IJNSA_ILi8EEESG_EEENS5_IJSG_SB_EEEEEEEvNS4_8identityES12_S1C_vS1D_EENS_8epilogue10collective6detail29Sm90TmaWarpSpecializedAdapterINS1G_15DefaultEpilogueISI_SJ_SJ_NS1F_6thread17LinearCombinationISI_Li1EffLNS1K_9ScaleType4KindE0ELNS_15FloatRoundStyleE2ESI_EENS1_15EpilogueDefaultEEEEEvvEEEEvNT_6ParamsE:
	.zero		1664


//--------------------- SYMBOLS --------------------------

	.type		.nv.reservedSmem.offset0,@object
	.size		.nv.reservedSmem.offset0,0x4
	.type		__assertfail,@function
